//
// Generated by NVIDIA NVVM Compiler
//
// Compiler Build ID: CL-36424714
// Cuda compilation tools, release 13.0, V13.0.88
// Based on NVVM 20.0.0
//

.version 9.0
.target sm_100
.address_size 64

	// .globl	_ZN3cub18CUB_300001_SM_10006detail11EmptyKernelIvEEvv
// _ZZN3cub18CUB_300001_SM_10006detail4scan16DeviceScanKernelINS2_10policy_hubIiiij8esquerdaE10Policy1000EN6thrust24THRUST_300001_SM_1000_NS6detail15normal_iteratorINS9_10device_ptrIiEEEESE_NS0_13ScanTileStateIiLb1EEES5_NS0_8NullTypeEjiLb0ESH_EEvT0_T1_T2_iT3_T4_T5_E12temp_storage has been demoted
// _ZZN3cub18CUB_300001_SM_10006detail4scan16DeviceScanKernelINS2_10policy_hubIiiim8esquerdaE10Policy1000EN6thrust24THRUST_300001_SM_1000_NS6detail15normal_iteratorINS9_10device_ptrIiEEEESE_NS0_13ScanTileStateIiLb1EEES5_NS0_8NullTypeEmiLb0ESH_EEvT0_T1_T2_iT3_T4_T5_E12temp_storage has been demoted
// _ZZN3cub18CUB_300001_SM_10006detail6reduce28DeviceReduceSingleTileKernelINS2_10policy_hubIijN4cuda3__47maximumIiEEE10Policy1000EN6thrust24THRUST_300001_SM_1000_NS6detail15normal_iteratorINSC_10device_ptrIiEEEEPijS8_iiNS5_3std3__410__identityEEEvT0_T1_T2_T3_T4_T6_E12temp_storage has been demoted
// _ZZN3cub18CUB_300001_SM_10006detail6reduce18DeviceReduceKernelINS2_10policy_hubIijN4cuda3__47maximumIiEEE10Policy1000EN6thrust24THRUST_300001_SM_1000_NS6detail15normal_iteratorINSC_10device_ptrIiEEEEjS8_iNS5_3std3__410__identityEEEvT0_PT3_T1_NS0_13GridEvenShareISO_EET2_T4_E12temp_storage has been demoted
// _ZZN3cub18CUB_300001_SM_10006detail6reduce28DeviceReduceSingleTileKernelINS2_10policy_hubIijN4cuda3__47maximumIiEEE10Policy1000EPiSB_iS8_iiNS5_3std3__410__identityEEEvT0_T1_T2_T3_T4_T6_E12temp_storage has been demoted
// _ZZN3cub18CUB_300001_SM_10006detail6reduce28DeviceReduceSingleTileKernelINS2_10policy_hubIiyN4cuda3__47maximumIiEEE10Policy1000EN6thrust24THRUST_300001_SM_1000_NS6detail15normal_iteratorINSC_10device_ptrIiEEEEPiyS8_iiNS5_3std3__410__identityEEEvT0_T1_T2_T3_T4_T6_E12temp_storage has been demoted
// _ZZN3cub18CUB_300001_SM_10006detail6reduce18DeviceReduceKernelINS2_10policy_hubIiyN4cuda3__47maximumIiEEE10Policy1000EN6thrust24THRUST_300001_SM_1000_NS6detail15normal_iteratorINSC_10device_ptrIiEEEEyS8_iNS5_3std3__410__identityEEEvT0_PT3_T1_NS0_13GridEvenShareISO_EET2_T4_E12temp_storage has been demoted
// _ZZN3cub18CUB_300001_SM_10006detail6reduce28DeviceReduceSingleTileKernelINS2_10policy_hubIiyN4cuda3__47maximumIiEEE10Policy1000EPiSB_iS8_iiNS5_3std3__410__identityEEEvT0_T1_T2_T3_T4_T6_E12temp_storage has been demoted
.global .align 1 .b8 _ZN30_INTERNAL_092c552d_4_k_cu_main4cuda3std3__45__cpo5beginE[1];
.global .align 1 .b8 _ZN30_INTERNAL_092c552d_4_k_cu_main4cuda3std3__45__cpo3endE[1];
.global .align 1 .b8 _ZN30_INTERNAL_092c552d_4_k_cu_main4cuda3std3__45__cpo6cbeginE[1];
.global .align 1 .b8 _ZN30_INTERNAL_092c552d_4_k_cu_main4cuda3std3__45__cpo4cendE[1];
.global .align 1 .b8 _ZN30_INTERNAL_092c552d_4_k_cu_main4cuda3std3__45__cpo6rbeginE[1];
.global .align 1 .b8 _ZN30_INTERNAL_092c552d_4_k_cu_main4cuda3std3__45__cpo4rendE[1];
.global .align 1 .b8 _ZN30_INTERNAL_092c552d_4_k_cu_main4cuda3std3__45__cpo7crbeginE[1];
.global .align 1 .b8 _ZN30_INTERNAL_092c552d_4_k_cu_main4cuda3std3__45__cpo5crendE[1];
.global .align 1 .b8 _ZN30_INTERNAL_092c552d_4_k_cu_main4cuda3std3__432_GLOBAL__N__092c552d_4_k_cu_main6ignoreE[1];
.global .align 1 .b8 _ZN30_INTERNAL_092c552d_4_k_cu_main4cuda3std3__419piecewise_constructE[1];
.global .align 1 .b8 _ZN30_INTERNAL_092c552d_4_k_cu_main4cuda3std3__48in_placeE[1];
.global .align 1 .b8 _ZN30_INTERNAL_092c552d_4_k_cu_main4cuda3std3__420unreachable_sentinelE[1];
.global .align 1 .b8 _ZN30_INTERNAL_092c552d_4_k_cu_main4cuda3std3__47nulloptE[1];
.global .align 1 .b8 _ZN30_INTERNAL_092c552d_4_k_cu_main4cuda3std3__48unexpectE[1];
.global .align 1 .b8 _ZN30_INTERNAL_092c552d_4_k_cu_main4cuda3std6ranges3__45__cpo4swapE[1];
.global .align 1 .b8 _ZN30_INTERNAL_092c552d_4_k_cu_main4cuda3std6ranges3__45__cpo9iter_moveE[1];
.global .align 1 .b8 _ZN30_INTERNAL_092c552d_4_k_cu_main4cuda3std6ranges3__45__cpo5beginE[1];
.global .align 1 .b8 _ZN30_INTERNAL_092c552d_4_k_cu_main4cuda3std6ranges3__45__cpo3endE[1];
.global .align 1 .b8 _ZN30_INTERNAL_092c552d_4_k_cu_main4cuda3std6ranges3__45__cpo6cbeginE[1];
.global .align 1 .b8 _ZN30_INTERNAL_092c552d_4_k_cu_main4cuda3std6ranges3__45__cpo4cendE[1];
.global .align 1 .b8 _ZN30_INTERNAL_092c552d_4_k_cu_main4cuda3std6ranges3__45__cpo7advanceE[1];
.global .align 1 .b8 _ZN30_INTERNAL_092c552d_4_k_cu_main4cuda3std6ranges3__45__cpo9iter_swapE[1];
.global .align 1 .b8 _ZN30_INTERNAL_092c552d_4_k_cu_main4cuda3std6ranges3__45__cpo4nextE[1];
.global .align 1 .b8 _ZN30_INTERNAL_092c552d_4_k_cu_main4cuda3std6ranges3__45__cpo4prevE[1];
.global .align 1 .b8 _ZN30_INTERNAL_092c552d_4_k_cu_main4cuda3std6ranges3__45__cpo4dataE[1];
.global .align 1 .b8 _ZN30_INTERNAL_092c552d_4_k_cu_main4cuda3std6ranges3__45__cpo5cdataE[1];
.global .align 1 .b8 _ZN30_INTERNAL_092c552d_4_k_cu_main4cuda3std6ranges3__45__cpo4sizeE[1];
.global .align 1 .b8 _ZN30_INTERNAL_092c552d_4_k_cu_main4cuda3std6ranges3__45__cpo5ssizeE[1];
.global .align 1 .b8 _ZN30_INTERNAL_092c552d_4_k_cu_main4cuda3std6ranges3__45__cpo8distanceE[1];
.global .align 1 .b8 _ZN30_INTERNAL_092c552d_4_k_cu_main6thrust24THRUST_300001_SM_1000_NS8cuda_cub3parE[1];
.global .align 1 .b8 _ZN30_INTERNAL_092c552d_4_k_cu_main6thrust24THRUST_300001_SM_1000_NS8cuda_cub10par_nosyncE[1];
.global .align 1 .b8 _ZN30_INTERNAL_092c552d_4_k_cu_main6thrust24THRUST_300001_SM_1000_NS6system6detail10sequential3seqE[1];
.global .align 1 .b8 _ZN30_INTERNAL_092c552d_4_k_cu_main6thrust24THRUST_300001_SM_1000_NS12placeholders2_1E[1];
.global .align 1 .b8 _ZN30_INTERNAL_092c552d_4_k_cu_main6thrust24THRUST_300001_SM_1000_NS12placeholders2_2E[1];
.global .align 1 .b8 _ZN30_INTERNAL_092c552d_4_k_cu_main6thrust24THRUST_300001_SM_1000_NS12placeholders2_3E[1];
.global .align 1 .b8 _ZN30_INTERNAL_092c552d_4_k_cu_main6thrust24THRUST_300001_SM_1000_NS12placeholders2_4E[1];
.global .align 1 .b8 _ZN30_INTERNAL_092c552d_4_k_cu_main6thrust24THRUST_300001_SM_1000_NS12placeholders2_5E[1];
.global .align 1 .b8 _ZN30_INTERNAL_092c552d_4_k_cu_main6thrust24THRUST_300001_SM_1000_NS12placeholders2_6E[1];
.global .align 1 .b8 _ZN30_INTERNAL_092c552d_4_k_cu_main6thrust24THRUST_300001_SM_1000_NS12placeholders2_7E[1];
.global .align 1 .b8 _ZN30_INTERNAL_092c552d_4_k_cu_main6thrust24THRUST_300001_SM_1000_NS12placeholders2_8E[1];
.global .align 1 .b8 _ZN30_INTERNAL_092c552d_4_k_cu_main6thrust24THRUST_300001_SM_1000_NS12placeholders2_9E[1];
.global .align 1 .b8 _ZN30_INTERNAL_092c552d_4_k_cu_main6thrust24THRUST_300001_SM_1000_NS12placeholders3_10E[1];
.global .align 1 .b8 _ZN30_INTERNAL_092c552d_4_k_cu_main6thrust24THRUST_300001_SM_1000_NS3seqE[1];

.visible .entry _ZN3cub18CUB_300001_SM_10006detail11EmptyKernelIvEEvv()
{


	ret;

}
	// .globl	_ZN3cub18CUB_300001_SM_10006detail8for_each13static_kernelINS2_12policy_hub_t12policy_500_tEmN6thrust24THRUST_300001_SM_1000_NS8cuda_cub20__uninitialized_fill7functorINS7_10device_ptrIiEEiEEEEvT0_T1_
.visible .entry _ZN3cub18CUB_300001_SM_10006detail8for_each13static_kernelINS2_12policy_hub_t12policy_500_tEmN6thrust24THRUST_300001_SM_1000_NS8cuda_cub20__uninitialized_fill7functorINS7_10device_ptrIiEEiEEEEvT0_T1_(
	.param .u64 _ZN3cub18CUB_300001_SM_10006detail8for_each13static_kernelINS2_12policy_hub_t12policy_500_tEmN6thrust24THRUST_300001_SM_1000_NS8cuda_cub20__uninitialized_fill7functorINS7_10device_ptrIiEEiEEEEvT0_T1__param_0,
	.param .align 8 .b8 _ZN3cub18CUB_300001_SM_10006detail8for_each13static_kernelINS2_12policy_hub_t12policy_500_tEmN6thrust24THRUST_300001_SM_1000_NS8cuda_cub20__uninitialized_fill7functorINS7_10device_ptrIiEEiEEEEvT0_T1__param_1[16]
)
.maxntid 256
{
	.reg .pred 	%p<4>;
	.reg .b16 	%rs<5>;
	.reg .b32 	%r<12>;
	.reg .b64 	%rd<16>;

	ld.param.u32 	%r3, [_ZN3cub18CUB_300001_SM_10006detail8for_each13static_kernelINS2_12policy_hub_t12policy_500_tEmN6thrust24THRUST_300001_SM_1000_NS8cuda_cub20__uninitialized_fill7functorINS7_10device_ptrIiEEiEEEEvT0_T1__param_1+8];
	ld.param.u64 	%rd4, [_ZN3cub18CUB_300001_SM_10006detail8for_each13static_kernelINS2_12policy_hub_t12policy_500_tEmN6thrust24THRUST_300001_SM_1000_NS8cuda_cub20__uninitialized_fill7functorINS7_10device_ptrIiEEiEEEEvT0_T1__param_1];
	ld.param.u64 	%rd5, [_ZN3cub18CUB_300001_SM_10006detail8for_each13static_kernelINS2_12policy_hub_t12policy_500_tEmN6thrust24THRUST_300001_SM_1000_NS8cuda_cub20__uninitialized_fill7functorINS7_10device_ptrIiEEiEEEEvT0_T1__param_0];
	mov.u32 	%r9, %ctaid.x;
	mul.wide.u32 	%rd1, %r9, 512;
	sub.s64 	%rd2, %rd5, %rd1;
	setp.lt.u64 	%p1, %rd2, 512;
	@%p1 bra 	$L__BB1_2;
	mov.u32 	%r11, %tid.x;
	cvta.to.global.u64 	%rd11, %rd4;
	cvt.u64.u32 	%rd12, %r11;
	add.s64 	%rd13, %rd1, %rd12;
	shl.b64 	%rd14, %rd13, 2;
	add.s64 	%rd15, %rd11, %rd14;
	st.global.u32 	[%rd15], %r3;
	st.global.u32 	[%rd15+1024], %r3;
	bra.uni 	$L__BB1_6;
$L__BB1_2:
	cvta.to.global.u64 	%rd6, %rd4;
	mov.u32 	%r2, %tid.x;
	cvt.u64.u32 	%rd7, %r2;
	setp.le.u64 	%p2, %rd2, %rd7;
	add.s64 	%rd8, %rd1, %rd7;
	shl.b64 	%rd9, %rd8, 2;
	add.s64 	%rd3, %rd6, %rd9;
	@%p2 bra 	$L__BB1_4;
	st.global.u32 	[%rd3], %r3;
$L__BB1_4:
	add.s32 	%r10, %r2, 256;
	cvt.u64.u32 	%rd10, %r10;
	setp.le.u64 	%p3, %rd2, %rd10;
	@%p3 bra 	$L__BB1_6;
	st.global.u32 	[%rd3+1024], %r3;
$L__BB1_6:
	ret;

}
	// .globl	_ZN3cub18CUB_300001_SM_10006detail8for_each13static_kernelINS2_12policy_hub_t12policy_500_tEmN6thrust24THRUST_300001_SM_1000_NS8cuda_cub6__fill7functorINS7_6detail15normal_iteratorINS7_10device_ptrIiEEEEiEEEEvT0_T1_
.visible .entry _ZN3cub18CUB_300001_SM_10006detail8for_each13static_kernelINS2_12policy_hub_t12policy_500_tEmN6thrust24THRUST_300001_SM_1000_NS8cuda_cub6__fill7functorINS7_6detail15normal_iteratorINS7_10device_ptrIiEEEEiEEEEvT0_T1_(
	.param .u64 _ZN3cub18CUB_300001_SM_10006detail8for_each13static_kernelINS2_12policy_hub_t12policy_500_tEmN6thrust24THRUST_300001_SM_1000_NS8cuda_cub6__fill7functorINS7_6detail15normal_iteratorINS7_10device_ptrIiEEEEiEEEEvT0_T1__param_0,
	.param .align 8 .b8 _ZN3cub18CUB_300001_SM_10006detail8for_each13static_kernelINS2_12policy_hub_t12policy_500_tEmN6thrust24THRUST_300001_SM_1000_NS8cuda_cub6__fill7functorINS7_6detail15normal_iteratorINS7_10device_ptrIiEEEEiEEEEvT0_T1__param_1[16]
)
.maxntid 256
{
	.reg .pred 	%p<4>;
	.reg .b16 	%rs<5>;
	.reg .b32 	%r<12>;
	.reg .b64 	%rd<16>;

	ld.param.u32 	%r3, [_ZN3cub18CUB_300001_SM_10006detail8for_each13static_kernelINS2_12policy_hub_t12policy_500_tEmN6thrust24THRUST_300001_SM_1000_NS8cuda_cub6__fill7functorINS7_6detail15normal_iteratorINS7_10device_ptrIiEEEEiEEEEvT0_T1__param_1+8];
	ld.param.u64 	%rd4, [_ZN3cub18CUB_300001_SM_10006detail8for_each13static_kernelINS2_12policy_hub_t12policy_500_tEmN6thrust24THRUST_300001_SM_1000_NS8cuda_cub6__fill7functorINS7_6detail15normal_iteratorINS7_10device_ptrIiEEEEiEEEEvT0_T1__param_1];
	ld.param.u64 	%rd5, [_ZN3cub18CUB_300001_SM_10006detail8for_each13static_kernelINS2_12policy_hub_t12policy_500_tEmN6thrust24THRUST_300001_SM_1000_NS8cuda_cub6__fill7functorINS7_6detail15normal_iteratorINS7_10device_ptrIiEEEEiEEEEvT0_T1__param_0];
	mov.u32 	%r9, %ctaid.x;
	mul.wide.u32 	%rd1, %r9, 512;
	sub.s64 	%rd2, %rd5, %rd1;
	setp.lt.u64 	%p1, %rd2, 512;
	@%p1 bra 	$L__BB2_2;
	mov.u32 	%r11, %tid.x;
	cvta.to.global.u64 	%rd11, %rd4;
	cvt.u64.u32 	%rd12, %r11;
	add.s64 	%rd13, %rd1, %rd12;
	shl.b64 	%rd14, %rd13, 2;
	add.s64 	%rd15, %rd11, %rd14;
	st.global.u32 	[%rd15], %r3;
	st.global.u32 	[%rd15+1024], %r3;
	bra.uni 	$L__BB2_6;
$L__BB2_2:
	cvta.to.global.u64 	%rd6, %rd4;
	mov.u32 	%r2, %tid.x;
	cvt.u64.u32 	%rd7, %r2;
	setp.le.u64 	%p2, %rd2, %rd7;
	add.s64 	%rd8, %rd1, %rd7;
	shl.b64 	%rd9, %rd8, 2;
	add.s64 	%rd3, %rd6, %rd9;
	@%p2 bra 	$L__BB2_4;
	st.global.u32 	[%rd3], %r3;
$L__BB2_4:
	add.s32 	%r10, %r2, 256;
	cvt.u64.u32 	%rd10, %r10;
	setp.le.u64 	%p3, %rd2, %rd10;
	@%p3 bra 	$L__BB2_6;
	st.global.u32 	[%rd3+1024], %r3;
$L__BB2_6:
	ret;

}
	// .globl	_ZN3cub18CUB_300001_SM_10006detail8for_each13static_kernelINS2_12policy_hub_t12policy_500_tElN6thrust24THRUST_300001_SM_1000_NS8cuda_cub6__fill7functorINS7_6detail15normal_iteratorINS7_10device_ptrIiEEEEiEEEEvT0_T1_
.visible .entry _ZN3cub18CUB_300001_SM_10006detail8for_each13static_kernelINS2_12policy_hub_t12policy_500_tElN6thrust24THRUST_300001_SM_1000_NS8cuda_cub6__fill7functorINS7_6detail15normal_iteratorINS7_10device_ptrIiEEEEiEEEEvT0_T1_(
	.param .u64 _ZN3cub18CUB_300001_SM_10006detail8for_each13static_kernelINS2_12policy_hub_t12policy_500_tElN6thrust24THRUST_300001_SM_1000_NS8cuda_cub6__fill7functorINS7_6detail15normal_iteratorINS7_10device_ptrIiEEEEiEEEEvT0_T1__param_0,
	.param .align 8 .b8 _ZN3cub18CUB_300001_SM_10006detail8for_each13static_kernelINS2_12policy_hub_t12policy_500_tElN6thrust24THRUST_300001_SM_1000_NS8cuda_cub6__fill7functorINS7_6detail15normal_iteratorINS7_10device_ptrIiEEEEiEEEEvT0_T1__param_1[16]
)
.maxntid 256
{
	.reg .pred 	%p<4>;
	.reg .b16 	%rs<5>;
	.reg .b32 	%r<12>;
	.reg .b64 	%rd<17>;

	ld.param.u32 	%r3, [_ZN3cub18CUB_300001_SM_10006detail8for_each13static_kernelINS2_12policy_hub_t12policy_500_tElN6thrust24THRUST_300001_SM_1000_NS8cuda_cub6__fill7functorINS7_6detail15normal_iteratorINS7_10device_ptrIiEEEEiEEEEvT0_T1__param_1+8];
	ld.param.u64 	%rd5, [_ZN3cub18CUB_300001_SM_10006detail8for_each13static_kernelINS2_12policy_hub_t12policy_500_tElN6thrust24THRUST_300001_SM_1000_NS8cuda_cub6__fill7functorINS7_6detail15normal_iteratorINS7_10device_ptrIiEEEEiEEEEvT0_T1__param_1];
	ld.param.u64 	%rd6, [_ZN3cub18CUB_300001_SM_10006detail8for_each13static_kernelINS2_12policy_hub_t12policy_500_tElN6thrust24THRUST_300001_SM_1000_NS8cuda_cub6__fill7functorINS7_6detail15normal_iteratorINS7_10device_ptrIiEEEEiEEEEvT0_T1__param_0];
	mov.u32 	%r9, %ctaid.x;
	mul.wide.u32 	%rd1, %r9, 512;
	sub.s64 	%rd2, %rd6, %rd1;
	setp.lt.s64 	%p1, %rd2, 512;
	@%p1 bra 	$L__BB3_2;
	mov.u32 	%r11, %tid.x;
	cvta.to.global.u64 	%rd12, %rd5;
	cvt.u64.u32 	%rd13, %r11;
	add.s64 	%rd14, %rd1, %rd13;
	shl.b64 	%rd15, %rd14, 2;
	add.s64 	%rd16, %rd12, %rd15;
	st.global.u32 	[%rd16], %r3;
	st.global.u32 	[%rd16+1024], %r3;
	bra.uni 	$L__BB3_6;
$L__BB3_2:
	cvta.to.global.u64 	%rd7, %rd5;
	mov.u32 	%r2, %tid.x;
	cvt.s64.s32 	%rd3, %rd2;
	cvt.u64.u32 	%rd8, %r2;
	setp.le.s64 	%p2, %rd3, %rd8;
	add.s64 	%rd9, %rd1, %rd8;
	shl.b64 	%rd10, %rd9, 2;
	add.s64 	%rd4, %rd7, %rd10;
	@%p2 bra 	$L__BB3_4;
	st.global.u32 	[%rd4], %r3;
$L__BB3_4:
	add.s32 	%r10, %r2, 256;
	cvt.u64.u32 	%rd11, %r10;
	setp.le.s64 	%p3, %rd3, %rd11;
	@%p3 bra 	$L__BB3_6;
	st.global.u32 	[%rd4+1024], %r3;
$L__BB3_6:
	ret;

}
	// .globl	_ZN3cub18CUB_300001_SM_10006detail9transform16transform_kernelINS2_10policy_hubILb1EN4cuda3std3__45tupleIJN6thrust24THRUST_300001_SM_1000_NS17counting_iteratorIiNSA_11use_defaultESC_SC_EEEEEE10policy1000Ei11meu_functorNSA_6detail15normal_iteratorINSA_10device_ptrIiEEEEJSD_EEEvT0_iT1_T2_DpNS2_10kernel_argIT3_EE
.visible .entry _ZN3cub18CUB_300001_SM_10006detail9transform16transform_kernelINS2_10policy_hubILb1EN4cuda3std3__45tupleIJN6thrust24THRUST_300001_SM_1000_NS17counting_iteratorIiNSA_11use_defaultESC_SC_EEEEEE10policy1000Ei11meu_functorNSA_6detail15normal_iteratorINSA_10device_ptrIiEEEEJSD_EEEvT0_iT1_T2_DpNS2_10kernel_argIT3_EE(
	.param .u32 _ZN3cub18CUB_300001_SM_10006detail9transform16transform_kernelINS2_10policy_hubILb1EN4cuda3std3__45tupleIJN6thrust24THRUST_300001_SM_1000_NS17counting_iteratorIiNSA_11use_defaultESC_SC_EEEEEE10policy1000Ei11meu_functorNSA_6detail15normal_iteratorINSA_10device_ptrIiEEEEJSD_EEEvT0_iT1_T2_DpNS2_10kernel_argIT3_EE_param_0,
	.param .u32 _ZN3cub18CUB_300001_SM_10006detail9transform16transform_kernelINS2_10policy_hubILb1EN4cuda3std3__45tupleIJN6thrust24THRUST_300001_SM_1000_NS17counting_iteratorIiNSA_11use_defaultESC_SC_EEEEEE10policy1000Ei11meu_functorNSA_6detail15normal_iteratorINSA_10device_ptrIiEEEEJSD_EEEvT0_iT1_T2_DpNS2_10kernel_argIT3_EE_param_1,
	.param .align 8 .b8 _ZN3cub18CUB_300001_SM_10006detail9transform16transform_kernelINS2_10policy_hubILb1EN4cuda3std3__45tupleIJN6thrust24THRUST_300001_SM_1000_NS17counting_iteratorIiNSA_11use_defaultESC_SC_EEEEEE10policy1000Ei11meu_functorNSA_6detail15normal_iteratorINSA_10device_ptrIiEEEEJSD_EEEvT0_iT1_T2_DpNS2_10kernel_argIT3_EE_param_2[24],
	.param .align 8 .b8 _ZN3cub18CUB_300001_SM_10006detail9transform16transform_kernelINS2_10policy_hubILb1EN4cuda3std3__45tupleIJN6thrust24THRUST_300001_SM_1000_NS17counting_iteratorIiNSA_11use_defaultESC_SC_EEEEEE10policy1000Ei11meu_functorNSA_6detail15normal_iteratorINSA_10device_ptrIiEEEEJSD_EEEvT0_iT1_T2_DpNS2_10kernel_argIT3_EE_param_3[8],
	.param .align 8 .b8 _ZN3cub18CUB_300001_SM_10006detail9transform16transform_kernelINS2_10policy_hubILb1EN4cuda3std3__45tupleIJN6thrust24THRUST_300001_SM_1000_NS17counting_iteratorIiNSA_11use_defaultESC_SC_EEEEEE10policy1000Ei11meu_functorNSA_6detail15normal_iteratorINSA_10device_ptrIiEEEEJSD_EEEvT0_iT1_T2_DpNS2_10kernel_argIT3_EE_param_4[16]
)
.maxntid 128
{
	.reg .pred 	%p<93>;
	.reg .b16 	%rs<26>;
	.reg .b32 	%r<195>;
	.reg .b64 	%rd<65>;

	ld.param.u32 	%r1, [_ZN3cub18CUB_300001_SM_10006detail9transform16transform_kernelINS2_10policy_hubILb1EN4cuda3std3__45tupleIJN6thrust24THRUST_300001_SM_1000_NS17counting_iteratorIiNSA_11use_defaultESC_SC_EEEEEE10policy1000Ei11meu_functorNSA_6detail15normal_iteratorINSA_10device_ptrIiEEEEJSD_EEEvT0_iT1_T2_DpNS2_10kernel_argIT3_EE_param_4];
	ld.param.u32 	%r35, [_ZN3cub18CUB_300001_SM_10006detail9transform16transform_kernelINS2_10policy_hubILb1EN4cuda3std3__45tupleIJN6thrust24THRUST_300001_SM_1000_NS17counting_iteratorIiNSA_11use_defaultESC_SC_EEEEEE10policy1000Ei11meu_functorNSA_6detail15normal_iteratorINSA_10device_ptrIiEEEEJSD_EEEvT0_iT1_T2_DpNS2_10kernel_argIT3_EE_param_0];
	ld.param.u64 	%rd9, [_ZN3cub18CUB_300001_SM_10006detail9transform16transform_kernelINS2_10policy_hubILb1EN4cuda3std3__45tupleIJN6thrust24THRUST_300001_SM_1000_NS17counting_iteratorIiNSA_11use_defaultESC_SC_EEEEEE10policy1000Ei11meu_functorNSA_6detail15normal_iteratorINSA_10device_ptrIiEEEEJSD_EEEvT0_iT1_T2_DpNS2_10kernel_argIT3_EE_param_2+16];
	ld.param.u64 	%rd10, [_ZN3cub18CUB_300001_SM_10006detail9transform16transform_kernelINS2_10policy_hubILb1EN4cuda3std3__45tupleIJN6thrust24THRUST_300001_SM_1000_NS17counting_iteratorIiNSA_11use_defaultESC_SC_EEEEEE10policy1000Ei11meu_functorNSA_6detail15normal_iteratorINSA_10device_ptrIiEEEEJSD_EEEvT0_iT1_T2_DpNS2_10kernel_argIT3_EE_param_2+8];
	ld.param.u64 	%rd11, [_ZN3cub18CUB_300001_SM_10006detail9transform16transform_kernelINS2_10policy_hubILb1EN4cuda3std3__45tupleIJN6thrust24THRUST_300001_SM_1000_NS17counting_iteratorIiNSA_11use_defaultESC_SC_EEEEEE10policy1000Ei11meu_functorNSA_6detail15normal_iteratorINSA_10device_ptrIiEEEEJSD_EEEvT0_iT1_T2_DpNS2_10kernel_argIT3_EE_param_3];
	ld.param.u32 	%r34, [_ZN3cub18CUB_300001_SM_10006detail9transform16transform_kernelINS2_10policy_hubILb1EN4cuda3std3__45tupleIJN6thrust24THRUST_300001_SM_1000_NS17counting_iteratorIiNSA_11use_defaultESC_SC_EEEEEE10policy1000Ei11meu_functorNSA_6detail15normal_iteratorINSA_10device_ptrIiEEEEJSD_EEEvT0_iT1_T2_DpNS2_10kernel_argIT3_EE_param_1];
	ld.param.u8 	%rs1, [_ZN3cub18CUB_300001_SM_10006detail9transform16transform_kernelINS2_10policy_hubILb1EN4cuda3std3__45tupleIJN6thrust24THRUST_300001_SM_1000_NS17counting_iteratorIiNSA_11use_defaultESC_SC_EEEEEE10policy1000Ei11meu_functorNSA_6detail15normal_iteratorINSA_10device_ptrIiEEEEJSD_EEEvT0_iT1_T2_DpNS2_10kernel_argIT3_EE_param_2];
	cvta.to.global.u64 	%rd1, %rd11;
	cvta.to.global.u64 	%rd2, %rd10;
	cvta.to.global.u64 	%rd3, %rd9;
	shl.b32 	%r36, %r34, 7;
	mov.u32 	%r37, %ctaid.x;
	mul.lo.s32 	%r2, %r36, %r37;
	sub.s32 	%r38, %r35, %r2;
	min.s32 	%r3, %r36, %r38;
	add.s32 	%r4, %r1, %r2;
	mul.wide.s32 	%rd12, %r2, 4;
	add.s64 	%rd4, %rd1, %rd12;
	setp.gt.s32 	%p1, %r36, %r38;
	@%p1 bra 	$L__BB4_10;
	setp.lt.s32 	%p2, %r34, 1;
	@%p2 bra 	$L__BB4_32;
	mov.u32 	%r5, %tid.x;
	and.b32  	%r6, %r34, 3;
	setp.lt.u32 	%p3, %r34, 4;
	mov.b32 	%r193, 0;
	@%p3 bra 	$L__BB4_5;
	and.b32  	%r193, %r34, 2147483644;
	neg.s32 	%r189, %r193;
	add.s32 	%r40, %r1, %r5;
	add.s32 	%r188, %r40, %r2;
	add.s64 	%rd5, %rd2, 255;
	add.s64 	%rd14, %rd12, %rd1;
	add.s64 	%rd6, %rd14, 1024;
	mov.u32 	%r187, %r5;
$L__BB4_4:
	.pragma "nounroll";
	cvt.s64.s32 	%rd15, %r188;
	mul.wide.s32 	%rd16, %r188, 4;
	add.s64 	%rd17, %rd3, %rd16;
	add.s64 	%rd18, %rd5, %rd15;
	mul.wide.s32 	%rd19, %r187, 4;
	add.s64 	%rd20, %rd6, %rd19;
	ld.global.u8 	%rs2, [%rd18+-256];
	setp.eq.s16 	%p4, %rs1, %rs2;
	selp.b32 	%r41, 2, -1, %p4;
	ld.global.u32 	%r42, [%rd17+-4];
	add.s32 	%r43, %r41, %r42;
	ld.global.u32 	%r44, [%rd17];
	add.s32 	%r45, %r44, -1;
	setp.ge.s32 	%p5, %r43, %r44;
	setp.gt.s32 	%p6, %r43, 0;
	setp.gt.s32 	%p7, %r45, %r43;
	setp.gt.s32 	%p8, %r44, 1;
	selp.b32 	%r46, %r45, 0, %p7;
	selp.b32 	%r47, %r46, 0, %p8;
	selp.b32 	%r48, %r43, %r47, %p6;
	selp.b32 	%r49, %r48, %r47, %p5;
	st.global.u32 	[%rd20+-1024], %r49;
	ld.global.u8 	%rs4, [%rd18+-128];
	setp.eq.s16 	%p9, %rs1, %rs4;
	selp.b32 	%r50, 2, -1, %p9;
	ld.global.u32 	%r51, [%rd17+508];
	add.s32 	%r52, %r50, %r51;
	ld.global.u32 	%r53, [%rd17+512];
	add.s32 	%r54, %r53, -1;
	setp.ge.s32 	%p10, %r52, %r53;
	setp.gt.s32 	%p11, %r52, 0;
	setp.gt.s32 	%p12, %r54, %r52;
	setp.gt.s32 	%p13, %r53, 1;
	selp.b32 	%r55, %r54, 0, %p12;
	selp.b32 	%r56, %r55, 0, %p13;
	selp.b32 	%r57, %r52, %r56, %p11;
	selp.b32 	%r58, %r57, %r56, %p10;
	st.global.u32 	[%rd20+-512], %r58;
	ld.global.u8 	%rs5, [%rd18];
	setp.eq.s16 	%p14, %rs1, %rs5;
	selp.b32 	%r59, 2, -1, %p14;
	ld.global.u32 	%r60, [%rd17+1020];
	add.s32 	%r61, %r59, %r60;
	ld.global.u32 	%r62, [%rd17+1024];
	add.s32 	%r63, %r62, -1;
	setp.ge.s32 	%p15, %r61, %r62;
	setp.gt.s32 	%p16, %r61, 0;
	setp.gt.s32 	%p17, %r63, %r61;
	setp.gt.s32 	%p18, %r62, 1;
	selp.b32 	%r64, %r63, 0, %p17;
	selp.b32 	%r65, %r64, 0, %p18;
	selp.b32 	%r66, %r61, %r65, %p16;
	selp.b32 	%r67, %r66, %r65, %p15;
	st.global.u32 	[%rd20], %r67;
	ld.global.u8 	%rs6, [%rd18+128];
	setp.eq.s16 	%p19, %rs1, %rs6;
	selp.b32 	%r68, 2, -1, %p19;
	ld.global.u32 	%r69, [%rd17+1532];
	add.s32 	%r70, %r68, %r69;
	ld.global.u32 	%r71, [%rd17+1536];
	add.s32 	%r72, %r71, -1;
	setp.ge.s32 	%p20, %r70, %r71;
	setp.gt.s32 	%p21, %r70, 0;
	setp.gt.s32 	%p22, %r72, %r70;
	setp.gt.s32 	%p23, %r71, 1;
	selp.b32 	%r73, %r72, 0, %p22;
	selp.b32 	%r74, %r73, 0, %p23;
	selp.b32 	%r75, %r70, %r74, %p21;
	selp.b32 	%r76, %r75, %r74, %p20;
	st.global.u32 	[%rd20+512], %r76;
	add.s32 	%r189, %r189, 4;
	add.s32 	%r188, %r188, 512;
	add.s32 	%r187, %r187, 512;
	setp.eq.s32 	%p24, %r189, 0;
	@%p24 bra 	$L__BB4_5;
	bra.uni 	$L__BB4_4;
$L__BB4_5:
	setp.eq.s32 	%p25, %r6, 0;
	@%p25 bra 	$L__BB4_32;
	setp.eq.s32 	%p26, %r6, 1;
	@%p26 bra 	$L__BB4_8;
	shl.b32 	%r77, %r193, 7;
	add.s32 	%r78, %r77, %r5;
	add.s32 	%r79, %r78, %r4;
	cvt.s64.s32 	%rd21, %r79;
	add.s64 	%rd22, %rd2, %rd21;
	ld.global.u8 	%rs7, [%rd22+-1];
	setp.eq.s16 	%p27, %rs1, %rs7;
	selp.b32 	%r80, 2, -1, %p27;
	mul.wide.s32 	%rd23, %r79, 4;
	add.s64 	%rd24, %rd3, %rd23;
	ld.global.u32 	%r81, [%rd24+-4];
	add.s32 	%r82, %r80, %r81;
	ld.global.u32 	%r83, [%rd24];
	add.s32 	%r84, %r83, -1;
	setp.ge.s32 	%p28, %r82, %r83;
	setp.gt.s32 	%p29, %r82, 0;
	setp.gt.s32 	%p30, %r84, %r82;
	setp.gt.s32 	%p31, %r83, 1;
	selp.b32 	%r85, %r84, 0, %p30;
	selp.b32 	%r86, %r85, 0, %p31;
	selp.b32 	%r87, %r82, %r86, %p29;
	selp.b32 	%r88, %r87, %r86, %p28;
	mul.wide.s32 	%rd25, %r78, 4;
	add.s64 	%rd26, %rd4, %rd25;
	st.global.u32 	[%rd26], %r88;
	ld.global.u8 	%rs9, [%rd22+127];
	setp.eq.s16 	%p32, %rs1, %rs9;
	selp.b32 	%r89, 2, -1, %p32;
	ld.global.u32 	%r90, [%rd24+508];
	add.s32 	%r91, %r89, %r90;
	ld.global.u32 	%r92, [%rd24+512];
	add.s32 	%r93, %r92, -1;
	setp.ge.s32 	%p33, %r91, %r92;
	setp.gt.s32 	%p34, %r91, 0;
	setp.gt.s32 	%p35, %r93, %r91;
	setp.gt.s32 	%p36, %r92, 1;
	selp.b32 	%r94, %r93, 0, %p35;
	selp.b32 	%r95, %r94, 0, %p36;
	selp.b32 	%r96, %r91, %r95, %p34;
	selp.b32 	%r97, %r96, %r95, %p33;
	st.global.u32 	[%rd26+512], %r97;
	add.s32 	%r193, %r193, 2;
$L__BB4_8:
	and.b32  	%r98, %r34, 1;
	setp.eq.b32 	%p37, %r98, 1;
	not.pred 	%p38, %p37;
	@%p38 bra 	$L__BB4_32;
	shl.b32 	%r99, %r193, 7;
	add.s32 	%r100, %r99, %r5;
	add.s32 	%r101, %r100, %r4;
	cvt.s64.s32 	%rd27, %r101;
	add.s64 	%rd28, %rd2, %rd27;
	ld.global.u8 	%rs10, [%rd28+-1];
	setp.eq.s16 	%p39, %rs1, %rs10;
	selp.b32 	%r102, 2, -1, %p39;
	mul.wide.s32 	%rd29, %r101, 4;
	add.s64 	%rd30, %rd3, %rd29;
	ld.global.u32 	%r103, [%rd30+-4];
	add.s32 	%r104, %r102, %r103;
	ld.global.u32 	%r105, [%rd30];
	add.s32 	%r106, %r105, -1;
	setp.ge.s32 	%p40, %r104, %r105;
	setp.gt.s32 	%p41, %r104, 0;
	setp.gt.s32 	%p42, %r106, %r104;
	setp.gt.s32 	%p43, %r105, 1;
	selp.b32 	%r107, %r106, 0, %p42;
	selp.b32 	%r108, %r107, 0, %p43;
	selp.b32 	%r109, %r104, %r108, %p41;
	selp.b32 	%r110, %r109, %r108, %p40;
	mul.wide.s32 	%rd31, %r100, 4;
	add.s64 	%rd32, %rd4, %rd31;
	st.global.u32 	[%rd32], %r110;
	bra.uni 	$L__BB4_32;
$L__BB4_10:
	setp.lt.s32 	%p44, %r34, 1;
	@%p44 bra 	$L__BB4_32;
	mov.u32 	%r10, %tid.x;
	and.b32  	%r11, %r34, 3;
	setp.lt.u32 	%p45, %r34, 4;
	mov.b32 	%r191, 0;
	@%p45 bra 	$L__BB4_22;
	and.b32  	%r191, %r34, 2147483644;
	mov.b32 	%r190, 0;
$L__BB4_13:
	.pragma "nounroll";
	shl.b32 	%r113, %r190, 7;
	add.s32 	%r20, %r113, %r10;
	setp.ge.s32 	%p46, %r20, %r3;
	mul.wide.s32 	%rd33, %r20, 4;
	add.s64 	%rd7, %rd4, %rd33;
	@%p46 bra 	$L__BB4_15;
	add.s32 	%r114, %r20, %r4;
	cvt.s64.s32 	%rd34, %r114;
	add.s64 	%rd35, %rd2, %rd34;
	ld.global.u8 	%rs12, [%rd35+-1];
	setp.eq.s16 	%p47, %rs1, %rs12;
	selp.b32 	%r115, 2, -1, %p47;
	mul.wide.s32 	%rd36, %r114, 4;
	add.s64 	%rd37, %rd3, %rd36;
	ld.global.u32 	%r116, [%rd37+-4];
	add.s32 	%r117, %r115, %r116;
	ld.global.u32 	%r118, [%rd37];
	add.s32 	%r119, %r118, -1;
	setp.ge.s32 	%p48, %r117, %r118;
	setp.gt.s32 	%p49, %r117, 0;
	setp.gt.s32 	%p50, %r119, %r117;
	setp.gt.s32 	%p51, %r118, 1;
	selp.b32 	%r120, %r119, 0, %p50;
	selp.b32 	%r121, %r120, 0, %p51;
	selp.b32 	%r122, %r117, %r121, %p49;
	selp.b32 	%r123, %r122, %r121, %p48;
	st.global.u32 	[%rd7], %r123;
$L__BB4_15:
	add.s32 	%r21, %r20, 128;
	setp.ge.s32 	%p52, %r21, %r3;
	@%p52 bra 	$L__BB4_17;
	add.s32 	%r124, %r21, %r4;
	cvt.s64.s32 	%rd38, %r124;
	add.s64 	%rd39, %rd2, %rd38;
	ld.global.u8 	%rs14, [%rd39+-1];
	setp.eq.s16 	%p53, %rs1, %rs14;
	selp.b32 	%r125, 2, -1, %p53;
	mul.wide.s32 	%rd40, %r124, 4;
	add.s64 	%rd41, %rd3, %rd40;
	ld.global.u32 	%r126, [%rd41+-4];
	add.s32 	%r127, %r125, %r126;
	ld.global.u32 	%r128, [%rd41];
	add.s32 	%r129, %r128, -1;
	setp.ge.s32 	%p54, %r127, %r128;
	setp.gt.s32 	%p55, %r127, 0;
	setp.gt.s32 	%p56, %r129, %r127;
	setp.gt.s32 	%p57, %r128, 1;
	selp.b32 	%r130, %r129, 0, %p56;
	selp.b32 	%r131, %r130, 0, %p57;
	selp.b32 	%r132, %r127, %r131, %p55;
	selp.b32 	%r133, %r132, %r131, %p54;
	st.global.u32 	[%rd7+512], %r133;
$L__BB4_17:
	add.s32 	%r22, %r20, 256;
	setp.ge.s32 	%p58, %r22, %r3;
	@%p58 bra 	$L__BB4_19;
	add.s32 	%r134, %r22, %r4;
	cvt.s64.s32 	%rd42, %r134;
	add.s64 	%rd43, %rd2, %rd42;
	ld.global.u8 	%rs16, [%rd43+-1];
	setp.eq.s16 	%p59, %rs1, %rs16;
	selp.b32 	%r135, 2, -1, %p59;
	mul.wide.s32 	%rd44, %r134, 4;
	add.s64 	%rd45, %rd3, %rd44;
	ld.global.u32 	%r136, [%rd45+-4];
	add.s32 	%r137, %r135, %r136;
	ld.global.u32 	%r138, [%rd45];
	add.s32 	%r139, %r138, -1;
	setp.ge.s32 	%p60, %r137, %r138;
	setp.gt.s32 	%p61, %r137, 0;
	setp.gt.s32 	%p62, %r139, %r137;
	setp.gt.s32 	%p63, %r138, 1;
	selp.b32 	%r140, %r139, 0, %p62;
	selp.b32 	%r141, %r140, 0, %p63;
	selp.b32 	%r142, %r137, %r141, %p61;
	selp.b32 	%r143, %r142, %r141, %p60;
	st.global.u32 	[%rd7+1024], %r143;
$L__BB4_19:
	add.s32 	%r23, %r20, 384;
	setp.ge.s32 	%p64, %r23, %r3;
	@%p64 bra 	$L__BB4_21;
	add.s32 	%r144, %r23, %r4;
	cvt.s64.s32 	%rd46, %r144;
	add.s64 	%rd47, %rd2, %rd46;
	ld.global.u8 	%rs18, [%rd47+-1];
	setp.eq.s16 	%p65, %rs1, %rs18;
	selp.b32 	%r145, 2, -1, %p65;
	mul.wide.s32 	%rd48, %r144, 4;
	add.s64 	%rd49, %rd3, %rd48;
	ld.global.u32 	%r146, [%rd49+-4];
	add.s32 	%r147, %r145, %r146;
	ld.global.u32 	%r148, [%rd49];
	add.s32 	%r149, %r148, -1;
	setp.ge.s32 	%p66, %r147, %r148;
	setp.gt.s32 	%p67, %r147, 0;
	setp.gt.s32 	%p68, %r149, %r147;
	setp.gt.s32 	%p69, %r148, 1;
	selp.b32 	%r150, %r149, 0, %p68;
	selp.b32 	%r151, %r150, 0, %p69;
	selp.b32 	%r152, %r147, %r151, %p67;
	selp.b32 	%r153, %r152, %r151, %p66;
	st.global.u32 	[%rd7+1536], %r153;
$L__BB4_21:
	add.s32 	%r190, %r190, 4;
	setp.ne.s32 	%p70, %r190, %r191;
	@%p70 bra 	$L__BB4_13;
$L__BB4_22:
	setp.eq.s32 	%p71, %r11, 0;
	@%p71 bra 	$L__BB4_32;
	setp.eq.s32 	%p72, %r11, 1;
	@%p72 bra 	$L__BB4_29;
	shl.b32 	%r154, %r191, 7;
	add.s32 	%r26, %r154, %r10;
	setp.ge.s32 	%p73, %r26, %r3;
	mul.wide.s32 	%rd50, %r26, 4;
	add.s64 	%rd8, %rd4, %rd50;
	@%p73 bra 	$L__BB4_26;
	add.s32 	%r155, %r26, %r4;
	cvt.s64.s32 	%rd51, %r155;
	add.s64 	%rd52, %rd2, %rd51;
	ld.global.u8 	%rs20, [%rd52+-1];
	setp.eq.s16 	%p74, %rs1, %rs20;
	selp.b32 	%r156, 2, -1, %p74;
	mul.wide.s32 	%rd53, %r155, 4;
	add.s64 	%rd54, %rd3, %rd53;
	ld.global.u32 	%r157, [%rd54+-4];
	add.s32 	%r158, %r156, %r157;
	ld.global.u32 	%r159, [%rd54];
	add.s32 	%r160, %r159, -1;
	setp.ge.s32 	%p75, %r158, %r159;
	setp.gt.s32 	%p76, %r158, 0;
	setp.gt.s32 	%p77, %r160, %r158;
	setp.gt.s32 	%p78, %r159, 1;
	selp.b32 	%r161, %r160, 0, %p77;
	selp.b32 	%r162, %r161, 0, %p78;
	selp.b32 	%r163, %r158, %r162, %p76;
	selp.b32 	%r164, %r163, %r162, %p75;
	st.global.u32 	[%rd8], %r164;
$L__BB4_26:
	add.s32 	%r27, %r26, 128;
	setp.ge.s32 	%p79, %r27, %r3;
	@%p79 bra 	$L__BB4_28;
	add.s32 	%r165, %r27, %r4;
	cvt.s64.s32 	%rd55, %r165;
	add.s64 	%rd56, %rd2, %rd55;
	ld.global.u8 	%rs22, [%rd56+-1];
	setp.eq.s16 	%p80, %rs1, %rs22;
	selp.b32 	%r166, 2, -1, %p80;
	mul.wide.s32 	%rd57, %r165, 4;
	add.s64 	%rd58, %rd3, %rd57;
	ld.global.u32 	%r167, [%rd58+-4];
	add.s32 	%r168, %r166, %r167;
	ld.global.u32 	%r169, [%rd58];
	add.s32 	%r170, %r169, -1;
	setp.ge.s32 	%p81, %r168, %r169;
	setp.gt.s32 	%p82, %r168, 0;
	setp.gt.s32 	%p83, %r170, %r168;
	setp.gt.s32 	%p84, %r169, 1;
	selp.b32 	%r171, %r170, 0, %p83;
	selp.b32 	%r172, %r171, 0, %p84;
	selp.b32 	%r173, %r168, %r172, %p82;
	selp.b32 	%r174, %r173, %r172, %p81;
	st.global.u32 	[%rd8+512], %r174;
$L__BB4_28:
	add.s32 	%r191, %r191, 2;
$L__BB4_29:
	and.b32  	%r175, %r34, 1;
	setp.eq.b32 	%p85, %r175, 1;
	not.pred 	%p86, %p85;
	@%p86 bra 	$L__BB4_32;
	shl.b32 	%r176, %r191, 7;
	add.s32 	%r30, %r176, %r10;
	setp.ge.s32 	%p87, %r30, %r3;
	@%p87 bra 	$L__BB4_32;
	add.s32 	%r177, %r30, %r4;
	cvt.s64.s32 	%rd59, %r177;
	add.s64 	%rd60, %rd2, %rd59;
	ld.global.u8 	%rs24, [%rd60+-1];
	setp.eq.s16 	%p88, %rs1, %rs24;
	selp.b32 	%r178, 2, -1, %p88;
	mul.wide.s32 	%rd61, %r177, 4;
	add.s64 	%rd62, %rd3, %rd61;
	ld.global.u32 	%r179, [%rd62+-4];
	add.s32 	%r180, %r178, %r179;
	ld.global.u32 	%r181, [%rd62];
	add.s32 	%r182, %r181, -1;
	setp.ge.s32 	%p89, %r180, %r181;
	setp.gt.s32 	%p90, %r180, 0;
	setp.gt.s32 	%p91, %r182, %r180;
	setp.gt.s32 	%p92, %r181, 1;
	selp.b32 	%r183, %r182, 0, %p91;
	selp.b32 	%r184, %r183, 0, %p92;
	selp.b32 	%r185, %r180, %r184, %p90;
	selp.b32 	%r186, %r185, %r184, %p89;
	mul.wide.s32 	%rd63, %r30, 4;
	add.s64 	%rd64, %rd4, %rd63;
	st.global.u32 	[%rd64], %r186;
$L__BB4_32:
	ret;

}
	// .globl	_ZN3cub18CUB_300001_SM_10006detail9transform16transform_kernelINS2_10policy_hubILb1EN4cuda3std3__45tupleIJN6thrust24THRUST_300001_SM_1000_NS17counting_iteratorIiNSA_11use_defaultESC_SC_EEEEEE10policy1000El11meu_functorNSA_6detail15normal_iteratorINSA_10device_ptrIiEEEEJSD_EEEvT0_iT1_T2_DpNS2_10kernel_argIT3_EE
.visible .entry _ZN3cub18CUB_300001_SM_10006detail9transform16transform_kernelINS2_10policy_hubILb1EN4cuda3std3__45tupleIJN6thrust24THRUST_300001_SM_1000_NS17counting_iteratorIiNSA_11use_defaultESC_SC_EEEEEE10policy1000El11meu_functorNSA_6detail15normal_iteratorINSA_10device_ptrIiEEEEJSD_EEEvT0_iT1_T2_DpNS2_10kernel_argIT3_EE(
	.param .u64 _ZN3cub18CUB_300001_SM_10006detail9transform16transform_kernelINS2_10policy_hubILb1EN4cuda3std3__45tupleIJN6thrust24THRUST_300001_SM_1000_NS17counting_iteratorIiNSA_11use_defaultESC_SC_EEEEEE10policy1000El11meu_functorNSA_6detail15normal_iteratorINSA_10device_ptrIiEEEEJSD_EEEvT0_iT1_T2_DpNS2_10kernel_argIT3_EE_param_0,
	.param .u32 _ZN3cub18CUB_300001_SM_10006detail9transform16transform_kernelINS2_10policy_hubILb1EN4cuda3std3__45tupleIJN6thrust24THRUST_300001_SM_1000_NS17counting_iteratorIiNSA_11use_defaultESC_SC_EEEEEE10policy1000El11meu_functorNSA_6detail15normal_iteratorINSA_10device_ptrIiEEEEJSD_EEEvT0_iT1_T2_DpNS2_10kernel_argIT3_EE_param_1,
	.param .align 8 .b8 _ZN3cub18CUB_300001_SM_10006detail9transform16transform_kernelINS2_10policy_hubILb1EN4cuda3std3__45tupleIJN6thrust24THRUST_300001_SM_1000_NS17counting_iteratorIiNSA_11use_defaultESC_SC_EEEEEE10policy1000El11meu_functorNSA_6detail15normal_iteratorINSA_10device_ptrIiEEEEJSD_EEEvT0_iT1_T2_DpNS2_10kernel_argIT3_EE_param_2[24],
	.param .align 8 .b8 _ZN3cub18CUB_300001_SM_10006detail9transform16transform_kernelINS2_10policy_hubILb1EN4cuda3std3__45tupleIJN6thrust24THRUST_300001_SM_1000_NS17counting_iteratorIiNSA_11use_defaultESC_SC_EEEEEE10policy1000El11meu_functorNSA_6detail15normal_iteratorINSA_10device_ptrIiEEEEJSD_EEEvT0_iT1_T2_DpNS2_10kernel_argIT3_EE_param_3[8],
	.param .align 8 .b8 _ZN3cub18CUB_300001_SM_10006detail9transform16transform_kernelINS2_10policy_hubILb1EN4cuda3std3__45tupleIJN6thrust24THRUST_300001_SM_1000_NS17counting_iteratorIiNSA_11use_defaultESC_SC_EEEEEE10policy1000El11meu_functorNSA_6detail15normal_iteratorINSA_10device_ptrIiEEEEJSD_EEEvT0_iT1_T2_DpNS2_10kernel_argIT3_EE_param_4[16]
)
.maxntid 128
{
	.reg .pred 	%p<93>;
	.reg .b16 	%rs<26>;
	.reg .b32 	%r<193>;
	.reg .b64 	%rd<71>;

	ld.param.u32 	%r1, [_ZN3cub18CUB_300001_SM_10006detail9transform16transform_kernelINS2_10policy_hubILb1EN4cuda3std3__45tupleIJN6thrust24THRUST_300001_SM_1000_NS17counting_iteratorIiNSA_11use_defaultESC_SC_EEEEEE10policy1000El11meu_functorNSA_6detail15normal_iteratorINSA_10device_ptrIiEEEEJSD_EEEvT0_iT1_T2_DpNS2_10kernel_argIT3_EE_param_4];
	ld.param.u64 	%rd10, [_ZN3cub18CUB_300001_SM_10006detail9transform16transform_kernelINS2_10policy_hubILb1EN4cuda3std3__45tupleIJN6thrust24THRUST_300001_SM_1000_NS17counting_iteratorIiNSA_11use_defaultESC_SC_EEEEEE10policy1000El11meu_functorNSA_6detail15normal_iteratorINSA_10device_ptrIiEEEEJSD_EEEvT0_iT1_T2_DpNS2_10kernel_argIT3_EE_param_0];
	ld.param.u64 	%rd11, [_ZN3cub18CUB_300001_SM_10006detail9transform16transform_kernelINS2_10policy_hubILb1EN4cuda3std3__45tupleIJN6thrust24THRUST_300001_SM_1000_NS17counting_iteratorIiNSA_11use_defaultESC_SC_EEEEEE10policy1000El11meu_functorNSA_6detail15normal_iteratorINSA_10device_ptrIiEEEEJSD_EEEvT0_iT1_T2_DpNS2_10kernel_argIT3_EE_param_2+16];
	ld.param.u64 	%rd12, [_ZN3cub18CUB_300001_SM_10006detail9transform16transform_kernelINS2_10policy_hubILb1EN4cuda3std3__45tupleIJN6thrust24THRUST_300001_SM_1000_NS17counting_iteratorIiNSA_11use_defaultESC_SC_EEEEEE10policy1000El11meu_functorNSA_6detail15normal_iteratorINSA_10device_ptrIiEEEEJSD_EEEvT0_iT1_T2_DpNS2_10kernel_argIT3_EE_param_2+8];
	ld.param.u64 	%rd13, [_ZN3cub18CUB_300001_SM_10006detail9transform16transform_kernelINS2_10policy_hubILb1EN4cuda3std3__45tupleIJN6thrust24THRUST_300001_SM_1000_NS17counting_iteratorIiNSA_11use_defaultESC_SC_EEEEEE10policy1000El11meu_functorNSA_6detail15normal_iteratorINSA_10device_ptrIiEEEEJSD_EEEvT0_iT1_T2_DpNS2_10kernel_argIT3_EE_param_3];
	ld.param.u32 	%r34, [_ZN3cub18CUB_300001_SM_10006detail9transform16transform_kernelINS2_10policy_hubILb1EN4cuda3std3__45tupleIJN6thrust24THRUST_300001_SM_1000_NS17counting_iteratorIiNSA_11use_defaultESC_SC_EEEEEE10policy1000El11meu_functorNSA_6detail15normal_iteratorINSA_10device_ptrIiEEEEJSD_EEEvT0_iT1_T2_DpNS2_10kernel_argIT3_EE_param_1];
	ld.param.u8 	%rs1, [_ZN3cub18CUB_300001_SM_10006detail9transform16transform_kernelINS2_10policy_hubILb1EN4cuda3std3__45tupleIJN6thrust24THRUST_300001_SM_1000_NS17counting_iteratorIiNSA_11use_defaultESC_SC_EEEEEE10policy1000El11meu_functorNSA_6detail15normal_iteratorINSA_10device_ptrIiEEEEJSD_EEEvT0_iT1_T2_DpNS2_10kernel_argIT3_EE_param_2];
	cvta.to.global.u64 	%rd1, %rd13;
	cvta.to.global.u64 	%rd2, %rd12;
	cvta.to.global.u64 	%rd3, %rd11;
	shl.b32 	%r35, %r34, 7;
	mov.u32 	%r36, %ctaid.x;
	cvt.u64.u32 	%rd14, %r36;
	cvt.s64.s32 	%rd15, %r35;
	mul.lo.s64 	%rd4, %rd15, %rd14;
	sub.s64 	%rd16, %rd10, %rd4;
	min.s64 	%rd17, %rd16, %rd15;
	cvt.u32.u64 	%r2, %rd17;
	cvt.u32.u64 	%r3, %rd4;
	add.s32 	%r4, %r1, %r3;
	shl.b64 	%rd18, %rd4, 2;
	add.s64 	%rd5, %rd1, %rd18;
	setp.eq.s32 	%p1, %r35, %r2;
	@%p1 bra 	$L__BB5_23;
	setp.lt.s32 	%p2, %r34, 1;
	@%p2 bra 	$L__BB5_32;
	mov.u32 	%r5, %tid.x;
	and.b32  	%r6, %r34, 3;
	setp.lt.u32 	%p3, %r34, 4;
	mov.b32 	%r191, 0;
	@%p3 bra 	$L__BB5_13;
	and.b32  	%r191, %r34, 2147483644;
	mov.b32 	%r188, 0;
$L__BB5_4:
	.pragma "nounroll";
	shl.b32 	%r39, %r188, 7;
	add.s32 	%r20, %r39, %r5;
	setp.ge.s32 	%p4, %r20, %r2;
	mul.wide.s32 	%rd19, %r20, 4;
	add.s64 	%rd8, %rd5, %rd19;
	@%p4 bra 	$L__BB5_6;
	add.s32 	%r40, %r20, %r4;
	cvt.s64.s32 	%rd20, %r40;
	add.s64 	%rd21, %rd2, %rd20;
	ld.global.u8 	%rs2, [%rd21+-1];
	setp.eq.s16 	%p5, %rs1, %rs2;
	selp.b32 	%r41, 2, -1, %p5;
	mul.wide.s32 	%rd22, %r40, 4;
	add.s64 	%rd23, %rd3, %rd22;
	ld.global.u32 	%r42, [%rd23+-4];
	add.s32 	%r43, %r41, %r42;
	ld.global.u32 	%r44, [%rd23];
	add.s32 	%r45, %r44, -1;
	setp.ge.s32 	%p6, %r43, %r44;
	setp.gt.s32 	%p7, %r43, 0;
	setp.gt.s32 	%p8, %r45, %r43;
	setp.gt.s32 	%p9, %r44, 1;
	selp.b32 	%r46, %r45, 0, %p8;
	selp.b32 	%r47, %r46, 0, %p9;
	selp.b32 	%r48, %r43, %r47, %p7;
	selp.b32 	%r49, %r48, %r47, %p6;
	st.global.u32 	[%rd8], %r49;
$L__BB5_6:
	add.s32 	%r21, %r20, 128;
	setp.ge.s32 	%p10, %r21, %r2;
	@%p10 bra 	$L__BB5_8;
	add.s32 	%r50, %r21, %r4;
	cvt.s64.s32 	%rd24, %r50;
	add.s64 	%rd25, %rd2, %rd24;
	ld.global.u8 	%rs4, [%rd25+-1];
	setp.eq.s16 	%p11, %rs1, %rs4;
	selp.b32 	%r51, 2, -1, %p11;
	mul.wide.s32 	%rd26, %r50, 4;
	add.s64 	%rd27, %rd3, %rd26;
	ld.global.u32 	%r52, [%rd27+-4];
	add.s32 	%r53, %r51, %r52;
	ld.global.u32 	%r54, [%rd27];
	add.s32 	%r55, %r54, -1;
	setp.ge.s32 	%p12, %r53, %r54;
	setp.gt.s32 	%p13, %r53, 0;
	setp.gt.s32 	%p14, %r55, %r53;
	setp.gt.s32 	%p15, %r54, 1;
	selp.b32 	%r56, %r55, 0, %p14;
	selp.b32 	%r57, %r56, 0, %p15;
	selp.b32 	%r58, %r53, %r57, %p13;
	selp.b32 	%r59, %r58, %r57, %p12;
	st.global.u32 	[%rd8+512], %r59;
$L__BB5_8:
	add.s32 	%r22, %r20, 256;
	setp.ge.s32 	%p16, %r22, %r2;
	@%p16 bra 	$L__BB5_10;
	add.s32 	%r60, %r22, %r4;
	cvt.s64.s32 	%rd28, %r60;
	add.s64 	%rd29, %rd2, %rd28;
	ld.global.u8 	%rs6, [%rd29+-1];
	setp.eq.s16 	%p17, %rs1, %rs6;
	selp.b32 	%r61, 2, -1, %p17;
	mul.wide.s32 	%rd30, %r60, 4;
	add.s64 	%rd31, %rd3, %rd30;
	ld.global.u32 	%r62, [%rd31+-4];
	add.s32 	%r63, %r61, %r62;
	ld.global.u32 	%r64, [%rd31];
	add.s32 	%r65, %r64, -1;
	setp.ge.s32 	%p18, %r63, %r64;
	setp.gt.s32 	%p19, %r63, 0;
	setp.gt.s32 	%p20, %r65, %r63;
	setp.gt.s32 	%p21, %r64, 1;
	selp.b32 	%r66, %r65, 0, %p20;
	selp.b32 	%r67, %r66, 0, %p21;
	selp.b32 	%r68, %r63, %r67, %p19;
	selp.b32 	%r69, %r68, %r67, %p18;
	st.global.u32 	[%rd8+1024], %r69;
$L__BB5_10:
	add.s32 	%r23, %r20, 384;
	setp.ge.s32 	%p22, %r23, %r2;
	@%p22 bra 	$L__BB5_12;
	add.s32 	%r70, %r23, %r4;
	cvt.s64.s32 	%rd32, %r70;
	add.s64 	%rd33, %rd2, %rd32;
	ld.global.u8 	%rs8, [%rd33+-1];
	setp.eq.s16 	%p23, %rs1, %rs8;
	selp.b32 	%r71, 2, -1, %p23;
	mul.wide.s32 	%rd34, %r70, 4;
	add.s64 	%rd35, %rd3, %rd34;
	ld.global.u32 	%r72, [%rd35+-4];
	add.s32 	%r73, %r71, %r72;
	ld.global.u32 	%r74, [%rd35];
	add.s32 	%r75, %r74, -1;
	setp.ge.s32 	%p24, %r73, %r74;
	setp.gt.s32 	%p25, %r73, 0;
	setp.gt.s32 	%p26, %r75, %r73;
	setp.gt.s32 	%p27, %r74, 1;
	selp.b32 	%r76, %r75, 0, %p26;
	selp.b32 	%r77, %r76, 0, %p27;
	selp.b32 	%r78, %r73, %r77, %p25;
	selp.b32 	%r79, %r78, %r77, %p24;
	st.global.u32 	[%rd8+1536], %r79;
$L__BB5_12:
	add.s32 	%r188, %r188, 4;
	setp.eq.s32 	%p28, %r188, %r191;
	@%p28 bra 	$L__BB5_13;
	bra.uni 	$L__BB5_4;
$L__BB5_13:
	setp.eq.s32 	%p29, %r6, 0;
	@%p29 bra 	$L__BB5_32;
	setp.eq.s32 	%p30, %r6, 1;
	@%p30 bra 	$L__BB5_20;
	shl.b32 	%r80, %r191, 7;
	add.s32 	%r29, %r80, %r5;
	setp.ge.s32 	%p31, %r29, %r2;
	mul.wide.s32 	%rd36, %r29, 4;
	add.s64 	%rd9, %rd5, %rd36;
	@%p31 bra 	$L__BB5_17;
	add.s32 	%r81, %r29, %r4;
	cvt.s64.s32 	%rd37, %r81;
	add.s64 	%rd38, %rd2, %rd37;
	ld.global.u8 	%rs10, [%rd38+-1];
	setp.eq.s16 	%p32, %rs1, %rs10;
	selp.b32 	%r82, 2, -1, %p32;
	mul.wide.s32 	%rd39, %r81, 4;
	add.s64 	%rd40, %rd3, %rd39;
	ld.global.u32 	%r83, [%rd40+-4];
	add.s32 	%r84, %r82, %r83;
	ld.global.u32 	%r85, [%rd40];
	add.s32 	%r86, %r85, -1;
	setp.ge.s32 	%p33, %r84, %r85;
	setp.gt.s32 	%p34, %r84, 0;
	setp.gt.s32 	%p35, %r86, %r84;
	setp.gt.s32 	%p36, %r85, 1;
	selp.b32 	%r87, %r86, 0, %p35;
	selp.b32 	%r88, %r87, 0, %p36;
	selp.b32 	%r89, %r84, %r88, %p34;
	selp.b32 	%r90, %r89, %r88, %p33;
	st.global.u32 	[%rd9], %r90;
$L__BB5_17:
	add.s32 	%r30, %r29, 128;
	setp.ge.s32 	%p37, %r30, %r2;
	@%p37 bra 	$L__BB5_19;
	add.s32 	%r91, %r30, %r4;
	cvt.s64.s32 	%rd41, %r91;
	add.s64 	%rd42, %rd2, %rd41;
	ld.global.u8 	%rs12, [%rd42+-1];
	setp.eq.s16 	%p38, %rs1, %rs12;
	selp.b32 	%r92, 2, -1, %p38;
	mul.wide.s32 	%rd43, %r91, 4;
	add.s64 	%rd44, %rd3, %rd43;
	ld.global.u32 	%r93, [%rd44+-4];
	add.s32 	%r94, %r92, %r93;
	ld.global.u32 	%r95, [%rd44];
	add.s32 	%r96, %r95, -1;
	setp.ge.s32 	%p39, %r94, %r95;
	setp.gt.s32 	%p40, %r94, 0;
	setp.gt.s32 	%p41, %r96, %r94;
	setp.gt.s32 	%p42, %r95, 1;
	selp.b32 	%r97, %r96, 0, %p41;
	selp.b32 	%r98, %r97, 0, %p42;
	selp.b32 	%r99, %r94, %r98, %p40;
	selp.b32 	%r100, %r99, %r98, %p39;
	st.global.u32 	[%rd9+512], %r100;
$L__BB5_19:
	add.s32 	%r191, %r191, 2;
$L__BB5_20:
	and.b32  	%r101, %r34, 1;
	setp.eq.b32 	%p43, %r101, 1;
	not.pred 	%p44, %p43;
	@%p44 bra 	$L__BB5_32;
	shl.b32 	%r102, %r191, 7;
	add.s32 	%r33, %r102, %r5;
	setp.ge.s32 	%p45, %r33, %r2;
	@%p45 bra 	$L__BB5_32;
	add.s32 	%r103, %r33, %r4;
	cvt.s64.s32 	%rd45, %r103;
	add.s64 	%rd46, %rd2, %rd45;
	ld.global.u8 	%rs14, [%rd46+-1];
	setp.eq.s16 	%p46, %rs1, %rs14;
	selp.b32 	%r104, 2, -1, %p46;
	mul.wide.s32 	%rd47, %r103, 4;
	add.s64 	%rd48, %rd3, %rd47;
	ld.global.u32 	%r105, [%rd48+-4];
	add.s32 	%r106, %r104, %r105;
	ld.global.u32 	%r107, [%rd48];
	add.s32 	%r108, %r107, -1;
	setp.ge.s32 	%p47, %r106, %r107;
	setp.gt.s32 	%p48, %r106, 0;
	setp.gt.s32 	%p49, %r108, %r106;
	setp.gt.s32 	%p50, %r107, 1;
	selp.b32 	%r109, %r108, 0, %p49;
	selp.b32 	%r110, %r109, 0, %p50;
	selp.b32 	%r111, %r106, %r110, %p48;
	selp.b32 	%r112, %r111, %r110, %p47;
	mul.wide.s32 	%rd49, %r33, 4;
	add.s64 	%rd50, %rd5, %rd49;
	st.global.u32 	[%rd50], %r112;
	bra.uni 	$L__BB5_32;
$L__BB5_23:
	setp.lt.s32 	%p51, %r34, 1;
	@%p51 bra 	$L__BB5_32;
	mov.u32 	%r8, %tid.x;
	and.b32  	%r9, %r34, 3;
	setp.lt.u32 	%p52, %r34, 4;
	mov.b32 	%r190, 0;
	@%p52 bra 	$L__BB5_27;
	and.b32  	%r190, %r34, 2147483644;
	neg.s32 	%r187, %r190;
	add.s32 	%r114, %r1, %r8;
	add.s32 	%r186, %r114, %r3;
	add.s64 	%rd6, %rd2, 255;
	add.s64 	%rd52, %rd18, %rd1;
	add.s64 	%rd7, %rd52, 1024;
	mov.u32 	%r185, %r8;
$L__BB5_26:
	.pragma "nounroll";
	cvt.s64.s32 	%rd53, %r186;
	mul.wide.s32 	%rd54, %r186, 4;
	add.s64 	%rd55, %rd3, %rd54;
	add.s64 	%rd56, %rd6, %rd53;
	mul.wide.s32 	%rd57, %r185, 4;
	add.s64 	%rd58, %rd7, %rd57;
	ld.global.u8 	%rs16, [%rd56+-256];
	setp.eq.s16 	%p53, %rs1, %rs16;
	selp.b32 	%r115, 2, -1, %p53;
	ld.global.u32 	%r116, [%rd55+-4];
	add.s32 	%r117, %r115, %r116;
	ld.global.u32 	%r118, [%rd55];
	add.s32 	%r119, %r118, -1;
	setp.ge.s32 	%p54, %r117, %r118;
	setp.gt.s32 	%p55, %r117, 0;
	setp.gt.s32 	%p56, %r119, %r117;
	setp.gt.s32 	%p57, %r118, 1;
	selp.b32 	%r120, %r119, 0, %p56;
	selp.b32 	%r121, %r120, 0, %p57;
	selp.b32 	%r122, %r117, %r121, %p55;
	selp.b32 	%r123, %r122, %r121, %p54;
	st.global.u32 	[%rd58+-1024], %r123;
	ld.global.u8 	%rs18, [%rd56+-128];
	setp.eq.s16 	%p58, %rs1, %rs18;
	selp.b32 	%r124, 2, -1, %p58;
	ld.global.u32 	%r125, [%rd55+508];
	add.s32 	%r126, %r124, %r125;
	ld.global.u32 	%r127, [%rd55+512];
	add.s32 	%r128, %r127, -1;
	setp.ge.s32 	%p59, %r126, %r127;
	setp.gt.s32 	%p60, %r126, 0;
	setp.gt.s32 	%p61, %r128, %r126;
	setp.gt.s32 	%p62, %r127, 1;
	selp.b32 	%r129, %r128, 0, %p61;
	selp.b32 	%r130, %r129, 0, %p62;
	selp.b32 	%r131, %r126, %r130, %p60;
	selp.b32 	%r132, %r131, %r130, %p59;
	st.global.u32 	[%rd58+-512], %r132;
	ld.global.u8 	%rs19, [%rd56];
	setp.eq.s16 	%p63, %rs1, %rs19;
	selp.b32 	%r133, 2, -1, %p63;
	ld.global.u32 	%r134, [%rd55+1020];
	add.s32 	%r135, %r133, %r134;
	ld.global.u32 	%r136, [%rd55+1024];
	add.s32 	%r137, %r136, -1;
	setp.ge.s32 	%p64, %r135, %r136;
	setp.gt.s32 	%p65, %r135, 0;
	setp.gt.s32 	%p66, %r137, %r135;
	setp.gt.s32 	%p67, %r136, 1;
	selp.b32 	%r138, %r137, 0, %p66;
	selp.b32 	%r139, %r138, 0, %p67;
	selp.b32 	%r140, %r135, %r139, %p65;
	selp.b32 	%r141, %r140, %r139, %p64;
	st.global.u32 	[%rd58], %r141;
	ld.global.u8 	%rs20, [%rd56+128];
	setp.eq.s16 	%p68, %rs1, %rs20;
	selp.b32 	%r142, 2, -1, %p68;
	ld.global.u32 	%r143, [%rd55+1532];
	add.s32 	%r144, %r142, %r143;
	ld.global.u32 	%r145, [%rd55+1536];
	add.s32 	%r146, %r145, -1;
	setp.ge.s32 	%p69, %r144, %r145;
	setp.gt.s32 	%p70, %r144, 0;
	setp.gt.s32 	%p71, %r146, %r144;
	setp.gt.s32 	%p72, %r145, 1;
	selp.b32 	%r147, %r146, 0, %p71;
	selp.b32 	%r148, %r147, 0, %p72;
	selp.b32 	%r149, %r144, %r148, %p70;
	selp.b32 	%r150, %r149, %r148, %p69;
	st.global.u32 	[%rd58+512], %r150;
	add.s32 	%r187, %r187, 4;
	add.s32 	%r186, %r186, 512;
	add.s32 	%r185, %r185, 512;
	setp.eq.s32 	%p73, %r187, 0;
	@%p73 bra 	$L__BB5_27;
	bra.uni 	$L__BB5_26;
$L__BB5_27:
	setp.eq.s32 	%p74, %r9, 0;
	@%p74 bra 	$L__BB5_32;
	setp.eq.s32 	%p75, %r9, 1;
	@%p75 bra 	$L__BB5_30;
	shl.b32 	%r151, %r190, 7;
	add.s32 	%r152, %r151, %r8;
	add.s32 	%r153, %r152, %r4;
	cvt.s64.s32 	%rd59, %r153;
	add.s64 	%rd60, %rd2, %rd59;
	ld.global.u8 	%rs21, [%rd60+-1];
	setp.eq.s16 	%p76, %rs1, %rs21;
	selp.b32 	%r154, 2, -1, %p76;
	mul.wide.s32 	%rd61, %r153, 4;
	add.s64 	%rd62, %rd3, %rd61;
	ld.global.u32 	%r155, [%rd62+-4];
	add.s32 	%r156, %r154, %r155;
	ld.global.u32 	%r157, [%rd62];
	add.s32 	%r158, %r157, -1;
	setp.ge.s32 	%p77, %r156, %r157;
	setp.gt.s32 	%p78, %r156, 0;
	setp.gt.s32 	%p79, %r158, %r156;
	setp.gt.s32 	%p80, %r157, 1;
	selp.b32 	%r159, %r158, 0, %p79;
	selp.b32 	%r160, %r159, 0, %p80;
	selp.b32 	%r161, %r156, %r160, %p78;
	selp.b32 	%r162, %r161, %r160, %p77;
	mul.wide.s32 	%rd63, %r152, 4;
	add.s64 	%rd64, %rd5, %rd63;
	st.global.u32 	[%rd64], %r162;
	ld.global.u8 	%rs23, [%rd60+127];
	setp.eq.s16 	%p81, %rs1, %rs23;
	selp.b32 	%r163, 2, -1, %p81;
	ld.global.u32 	%r164, [%rd62+508];
	add.s32 	%r165, %r163, %r164;
	ld.global.u32 	%r166, [%rd62+512];
	add.s32 	%r167, %r166, -1;
	setp.ge.s32 	%p82, %r165, %r166;
	setp.gt.s32 	%p83, %r165, 0;
	setp.gt.s32 	%p84, %r167, %r165;
	setp.gt.s32 	%p85, %r166, 1;
	selp.b32 	%r168, %r167, 0, %p84;
	selp.b32 	%r169, %r168, 0, %p85;
	selp.b32 	%r170, %r165, %r169, %p83;
	selp.b32 	%r171, %r170, %r169, %p82;
	st.global.u32 	[%rd64+512], %r171;
	add.s32 	%r190, %r190, 2;
$L__BB5_30:
	and.b32  	%r172, %r34, 1;
	setp.eq.b32 	%p86, %r172, 1;
	not.pred 	%p87, %p86;
	@%p87 bra 	$L__BB5_32;
	shl.b32 	%r173, %r190, 7;
	add.s32 	%r174, %r173, %r8;
	add.s32 	%r175, %r174, %r4;
	cvt.s64.s32 	%rd65, %r175;
	add.s64 	%rd66, %rd2, %rd65;
	ld.global.u8 	%rs24, [%rd66+-1];
	setp.eq.s16 	%p88, %rs1, %rs24;
	selp.b32 	%r176, 2, -1, %p88;
	mul.wide.s32 	%rd67, %r175, 4;
	add.s64 	%rd68, %rd3, %rd67;
	ld.global.u32 	%r177, [%rd68+-4];
	add.s32 	%r178, %r176, %r177;
	ld.global.u32 	%r179, [%rd68];
	add.s32 	%r180, %r179, -1;
	setp.ge.s32 	%p89, %r178, %r179;
	setp.gt.s32 	%p90, %r178, 0;
	setp.gt.s32 	%p91, %r180, %r178;
	setp.gt.s32 	%p92, %r179, 1;
	selp.b32 	%r181, %r180, 0, %p91;
	selp.b32 	%r182, %r181, 0, %p92;
	selp.b32 	%r183, %r178, %r182, %p90;
	selp.b32 	%r184, %r183, %r182, %p89;
	mul.wide.s32 	%rd69, %r174, 4;
	add.s64 	%rd70, %rd5, %rd69;
	st.global.u32 	[%rd70], %r184;
$L__BB5_32:
	ret;

}
	// .globl	_ZN3cub18CUB_300001_SM_10006detail6reduce28DeviceReduceSingleTileKernelINS2_10policy_hubIijN4cuda3__47maximumIiEEE10Policy1000EN6thrust24THRUST_300001_SM_1000_NS6detail15normal_iteratorINSC_10device_ptrIiEEEEPijS8_iiNS5_3std3__410__identityEEEvT0_T1_T2_T3_T4_T6_
.visible .entry _ZN3cub18CUB_300001_SM_10006detail6reduce28DeviceReduceSingleTileKernelINS2_10policy_hubIijN4cuda3__47maximumIiEEE10Policy1000EN6thrust24THRUST_300001_SM_1000_NS6detail15normal_iteratorINSC_10device_ptrIiEEEEPijS8_iiNS5_3std3__410__identityEEEvT0_T1_T2_T3_T4_T6_(
	.param .align 8 .b8 _ZN3cub18CUB_300001_SM_10006detail6reduce28DeviceReduceSingleTileKernelINS2_10policy_hubIijN4cuda3__47maximumIiEEE10Policy1000EN6thrust24THRUST_300001_SM_1000_NS6detail15normal_iteratorINSC_10device_ptrIiEEEEPijS8_iiNS5_3std3__410__identityEEEvT0_T1_T2_T3_T4_T6__param_0[8],
	.param .u64 .ptr .align 1 _ZN3cub18CUB_300001_SM_10006detail6reduce28DeviceReduceSingleTileKernelINS2_10policy_hubIijN4cuda3__47maximumIiEEE10Policy1000EN6thrust24THRUST_300001_SM_1000_NS6detail15normal_iteratorINSC_10device_ptrIiEEEEPijS8_iiNS5_3std3__410__identityEEEvT0_T1_T2_T3_T4_T6__param_1,
	.param .u32 _ZN3cub18CUB_300001_SM_10006detail6reduce28DeviceReduceSingleTileKernelINS2_10policy_hubIijN4cuda3__47maximumIiEEE10Policy1000EN6thrust24THRUST_300001_SM_1000_NS6detail15normal_iteratorINSC_10device_ptrIiEEEEPijS8_iiNS5_3std3__410__identityEEEvT0_T1_T2_T3_T4_T6__param_2,
	.param .align 1 .b8 _ZN3cub18CUB_300001_SM_10006detail6reduce28DeviceReduceSingleTileKernelINS2_10policy_hubIijN4cuda3__47maximumIiEEE10Policy1000EN6thrust24THRUST_300001_SM_1000_NS6detail15normal_iteratorINSC_10device_ptrIiEEEEPijS8_iiNS5_3std3__410__identityEEEvT0_T1_T2_T3_T4_T6__param_3[1],
	.param .u32 _ZN3cub18CUB_300001_SM_10006detail6reduce28DeviceReduceSingleTileKernelINS2_10policy_hubIijN4cuda3__47maximumIiEEE10Policy1000EN6thrust24THRUST_300001_SM_1000_NS6detail15normal_iteratorINSC_10device_ptrIiEEEEPijS8_iiNS5_3std3__410__identityEEEvT0_T1_T2_T3_T4_T6__param_4,
	.param .align 1 .b8 _ZN3cub18CUB_300001_SM_10006detail6reduce28DeviceReduceSingleTileKernelINS2_10policy_hubIijN4cuda3__47maximumIiEEE10Policy1000EN6thrust24THRUST_300001_SM_1000_NS6detail15normal_iteratorINSC_10device_ptrIiEEEEPijS8_iiNS5_3std3__410__identityEEEvT0_T1_T2_T3_T4_T6__param_5[1]
)
.maxntid 256
.minnctapersm 1
{
	.reg .pred 	%p<59>;
	.reg .b32 	%r<511>;
	.reg .b64 	%rd<84>;
	// demoted variable
	.shared .align 4 .b8 _ZZN3cub18CUB_300001_SM_10006detail6reduce28DeviceReduceSingleTileKernelINS2_10policy_hubIijN4cuda3__47maximumIiEEE10Policy1000EN6thrust24THRUST_300001_SM_1000_NS6detail15normal_iteratorINSC_10device_ptrIiEEEEPijS8_iiNS5_3std3__410__identityEEEvT0_T1_T2_T3_T4_T6_E12temp_storage[44];
	ld.param.u64 	%rd9, [_ZN3cub18CUB_300001_SM_10006detail6reduce28DeviceReduceSingleTileKernelINS2_10policy_hubIijN4cuda3__47maximumIiEEE10Policy1000EN6thrust24THRUST_300001_SM_1000_NS6detail15normal_iteratorINSC_10device_ptrIiEEEEPijS8_iiNS5_3std3__410__identityEEEvT0_T1_T2_T3_T4_T6__param_0];
	ld.param.u64 	%rd10, [_ZN3cub18CUB_300001_SM_10006detail6reduce28DeviceReduceSingleTileKernelINS2_10policy_hubIijN4cuda3__47maximumIiEEE10Policy1000EN6thrust24THRUST_300001_SM_1000_NS6detail15normal_iteratorINSC_10device_ptrIiEEEEPijS8_iiNS5_3std3__410__identityEEEvT0_T1_T2_T3_T4_T6__param_1];
	ld.param.u32 	%r92, [_ZN3cub18CUB_300001_SM_10006detail6reduce28DeviceReduceSingleTileKernelINS2_10policy_hubIijN4cuda3__47maximumIiEEE10Policy1000EN6thrust24THRUST_300001_SM_1000_NS6detail15normal_iteratorINSC_10device_ptrIiEEEEPijS8_iiNS5_3std3__410__identityEEEvT0_T1_T2_T3_T4_T6__param_2];
	ld.param.u32 	%r93, [_ZN3cub18CUB_300001_SM_10006detail6reduce28DeviceReduceSingleTileKernelINS2_10policy_hubIijN4cuda3__47maximumIiEEE10Policy1000EN6thrust24THRUST_300001_SM_1000_NS6detail15normal_iteratorINSC_10device_ptrIiEEEEPijS8_iiNS5_3std3__410__identityEEEvT0_T1_T2_T3_T4_T6__param_4];
	cvta.to.global.u64 	%rd1, %rd10;
	setp.ne.s32 	%p1, %r92, 0;
	@%p1 bra 	$L__BB6_3;
	mov.u32 	%r471, %tid.x;
	setp.ne.s32 	%p58, %r471, 0;
	@%p58 bra 	$L__BB6_52;
	st.global.u32 	[%rd1], %r93;
	bra.uni 	$L__BB6_52;
$L__BB6_3:
	cvta.to.global.u64 	%rd2, %rd9;
	setp.gt.u32 	%p2, %r92, 4095;
	@%p2 bra 	$L__BB6_28;
	mov.u32 	%r1, %tid.x;
	setp.ge.u32 	%p24, %r1, %r92;
	mov.b32 	%r488, 0;
	mov.u32 	%r478, %r1;
	@%p24 bra 	$L__BB6_6;
	mul.wide.u32 	%rd73, %r1, 4;
	add.s64 	%rd74, %rd2, %rd73;
	ld.global.u32 	%r488, [%rd74];
	add.s32 	%r478, %r1, 256;
$L__BB6_6:
	setp.ge.u32 	%p25, %r478, %r92;
	@%p25 bra 	$L__BB6_19;
	not.b32 	%r299, %r478;
	add.s32 	%r300, %r92, %r299;
	shr.u32 	%r301, %r300, 8;
	add.s32 	%r6, %r301, 1;
	and.b32  	%r7, %r6, 15;
	setp.lt.u32 	%p26, %r300, 3840;
	@%p26 bra 	$L__BB6_10;
	and.b32  	%r302, %r6, 33554416;
	neg.s32 	%r474, %r302;
	mul.wide.u32 	%rd75, %r478, 4;
	add.s64 	%rd76, %rd75, %rd2;
	add.s64 	%rd82, %rd76, 8192;
$L__BB6_9:
	.pragma "nounroll";
	ld.global.u32 	%r303, [%rd82+-8192];
	max.s32 	%r304, %r488, %r303;
	ld.global.u32 	%r305, [%rd82+-7168];
	max.s32 	%r306, %r304, %r305;
	ld.global.u32 	%r307, [%rd82+-6144];
	max.s32 	%r308, %r306, %r307;
	ld.global.u32 	%r309, [%rd82+-5120];
	max.s32 	%r310, %r308, %r309;
	ld.global.u32 	%r311, [%rd82+-4096];
	max.s32 	%r312, %r310, %r311;
	ld.global.u32 	%r313, [%rd82+-3072];
	max.s32 	%r314, %r312, %r313;
	ld.global.u32 	%r315, [%rd82+-2048];
	max.s32 	%r316, %r314, %r315;
	ld.global.u32 	%r317, [%rd82+-1024];
	max.s32 	%r318, %r316, %r317;
	ld.global.u32 	%r319, [%rd82];
	max.s32 	%r320, %r318, %r319;
	ld.global.u32 	%r321, [%rd82+1024];
	max.s32 	%r322, %r320, %r321;
	ld.global.u32 	%r323, [%rd82+2048];
	max.s32 	%r324, %r322, %r323;
	ld.global.u32 	%r325, [%rd82+3072];
	max.s32 	%r326, %r324, %r325;
	ld.global.u32 	%r327, [%rd82+4096];
	max.s32 	%r328, %r326, %r327;
	ld.global.u32 	%r329, [%rd82+5120];
	max.s32 	%r330, %r328, %r329;
	ld.global.u32 	%r331, [%rd82+6144];
	max.s32 	%r332, %r330, %r331;
	ld.global.u32 	%r333, [%rd82+7168];
	max.s32 	%r488, %r332, %r333;
	add.s32 	%r478, %r478, 4096;
	add.s32 	%r474, %r474, 16;
	add.s64 	%rd82, %rd82, 16384;
	setp.ne.s32 	%p27, %r474, 0;
	@%p27 bra 	$L__BB6_9;
$L__BB6_10:
	setp.eq.s32 	%p28, %r7, 0;
	@%p28 bra 	$L__BB6_19;
	and.b32  	%r18, %r6, 7;
	setp.lt.u32 	%p29, %r7, 8;
	@%p29 bra 	$L__BB6_13;
	mul.wide.u32 	%rd77, %r478, 4;
	add.s64 	%rd78, %rd2, %rd77;
	ld.global.u32 	%r335, [%rd78];
	max.s32 	%r336, %r488, %r335;
	ld.global.u32 	%r337, [%rd78+1024];
	max.s32 	%r338, %r336, %r337;
	ld.global.u32 	%r339, [%rd78+2048];
	max.s32 	%r340, %r338, %r339;
	ld.global.u32 	%r341, [%rd78+3072];
	max.s32 	%r342, %r340, %r341;
	ld.global.u32 	%r343, [%rd78+4096];
	max.s32 	%r344, %r342, %r343;
	ld.global.u32 	%r345, [%rd78+5120];
	max.s32 	%r346, %r344, %r345;
	ld.global.u32 	%r347, [%rd78+6144];
	max.s32 	%r348, %r346, %r347;
	ld.global.u32 	%r349, [%rd78+7168];
	max.s32 	%r488, %r348, %r349;
	add.s32 	%r478, %r478, 2048;
$L__BB6_13:
	setp.eq.s32 	%p30, %r18, 0;
	@%p30 bra 	$L__BB6_19;
	and.b32  	%r24, %r6, 3;
	setp.lt.u32 	%p31, %r18, 4;
	@%p31 bra 	$L__BB6_16;
	mul.wide.u32 	%rd79, %r478, 4;
	add.s64 	%rd80, %rd2, %rd79;
	ld.global.u32 	%r351, [%rd80];
	max.s32 	%r352, %r488, %r351;
	ld.global.u32 	%r353, [%rd80+1024];
	max.s32 	%r354, %r352, %r353;
	ld.global.u32 	%r355, [%rd80+2048];
	max.s32 	%r356, %r354, %r355;
	ld.global.u32 	%r357, [%rd80+3072];
	max.s32 	%r488, %r356, %r357;
	add.s32 	%r478, %r478, 1024;
$L__BB6_16:
	setp.eq.s32 	%p32, %r24, 0;
	@%p32 bra 	$L__BB6_19;
	mul.wide.u32 	%rd81, %r478, 4;
	add.s64 	%rd83, %rd2, %rd81;
	neg.s32 	%r486, %r24;
$L__BB6_18:
	.pragma "nounroll";
	ld.global.u32 	%r358, [%rd83];
	max.s32 	%r488, %r488, %r358;
	add.s64 	%rd83, %rd83, 1024;
	add.s32 	%r486, %r486, 1;
	setp.ne.s32 	%p33, %r486, 0;
	@%p33 bra 	$L__BB6_18;
$L__BB6_19:
	setp.lt.u32 	%p34, %r92, 256;
	@%p34 bra 	$L__BB6_24;
	// begin inline asm
	mov.u32 %r422, %laneid;
	// end inline asm
	mov.b32 	%r425, 1;
	mov.b32 	%r446, 31;
	mov.b32 	%r447, -1;
	// begin inline asm
	shfl.sync.down.b32 %r423, %r488, %r425, %r446, %r447;
	// end inline asm
	setp.gt.s32 	%p50, %r422, 30;
	max.s32 	%r448, %r488, %r423;
	selp.b32 	%r429, %r488, %r448, %p50;
	mov.b32 	%r430, 2;
	// begin inline asm
	shfl.sync.down.b32 %r428, %r429, %r430, %r446, %r447;
	// end inline asm
	setp.gt.s32 	%p51, %r422, 29;
	max.s32 	%r449, %r429, %r428;
	selp.b32 	%r434, %r429, %r449, %p51;
	mov.b32 	%r435, 4;
	// begin inline asm
	shfl.sync.down.b32 %r433, %r434, %r435, %r446, %r447;
	// end inline asm
	setp.gt.s32 	%p52, %r422, 27;
	max.s32 	%r450, %r434, %r433;
	selp.b32 	%r439, %r434, %r450, %p52;
	mov.b32 	%r440, 8;
	// begin inline asm
	shfl.sync.down.b32 %r438, %r439, %r440, %r446, %r447;
	// end inline asm
	setp.gt.s32 	%p53, %r422, 23;
	max.s32 	%r451, %r439, %r438;
	selp.b32 	%r444, %r439, %r451, %p53;
	mov.b32 	%r445, 16;
	// begin inline asm
	shfl.sync.down.b32 %r443, %r444, %r445, %r446, %r447;
	// end inline asm
	setp.gt.s32 	%p54, %r422, 15;
	max.s32 	%r36, %r444, %r443;
	selp.b32 	%r510, %r444, %r36, %p54;
	setp.ne.s32 	%p55, %r422, 0;
	@%p55 bra 	$L__BB6_22;
	shr.u32 	%r452, %r1, 3;
	and.b32  	%r453, %r452, 124;
	mov.u32 	%r454, _ZZN3cub18CUB_300001_SM_10006detail6reduce28DeviceReduceSingleTileKernelINS2_10policy_hubIijN4cuda3__47maximumIiEEE10Policy1000EN6thrust24THRUST_300001_SM_1000_NS6detail15normal_iteratorINSC_10device_ptrIiEEEEPijS8_iiNS5_3std3__410__identityEEEvT0_T1_T2_T3_T4_T6_E12temp_storage;
	add.s32 	%r455, %r454, %r453;
	st.shared.u32 	[%r455+8], %r36;
$L__BB6_22:
	bar.sync 	0;
	setp.ne.s32 	%p56, %r1, 0;
	@%p56 bra 	$L__BB6_50;
	ld.shared.u32 	%r456, [_ZZN3cub18CUB_300001_SM_10006detail6reduce28DeviceReduceSingleTileKernelINS2_10policy_hubIijN4cuda3__47maximumIiEEE10Policy1000EN6thrust24THRUST_300001_SM_1000_NS6detail15normal_iteratorINSC_10device_ptrIiEEEEPijS8_iiNS5_3std3__410__identityEEEvT0_T1_T2_T3_T4_T6_E12temp_storage+12];
	max.s32 	%r457, %r510, %r456;
	ld.shared.u32 	%r458, [_ZZN3cub18CUB_300001_SM_10006detail6reduce28DeviceReduceSingleTileKernelINS2_10policy_hubIijN4cuda3__47maximumIiEEE10Policy1000EN6thrust24THRUST_300001_SM_1000_NS6detail15normal_iteratorINSC_10device_ptrIiEEEEPijS8_iiNS5_3std3__410__identityEEEvT0_T1_T2_T3_T4_T6_E12temp_storage+16];
	max.s32 	%r459, %r457, %r458;
	ld.shared.u32 	%r460, [_ZZN3cub18CUB_300001_SM_10006detail6reduce28DeviceReduceSingleTileKernelINS2_10policy_hubIijN4cuda3__47maximumIiEEE10Policy1000EN6thrust24THRUST_300001_SM_1000_NS6detail15normal_iteratorINSC_10device_ptrIiEEEEPijS8_iiNS5_3std3__410__identityEEEvT0_T1_T2_T3_T4_T6_E12temp_storage+20];
	max.s32 	%r461, %r459, %r460;
	ld.shared.u32 	%r462, [_ZZN3cub18CUB_300001_SM_10006detail6reduce28DeviceReduceSingleTileKernelINS2_10policy_hubIijN4cuda3__47maximumIiEEE10Policy1000EN6thrust24THRUST_300001_SM_1000_NS6detail15normal_iteratorINSC_10device_ptrIiEEEEPijS8_iiNS5_3std3__410__identityEEEvT0_T1_T2_T3_T4_T6_E12temp_storage+24];
	max.s32 	%r463, %r461, %r462;
	ld.shared.u32 	%r464, [_ZZN3cub18CUB_300001_SM_10006detail6reduce28DeviceReduceSingleTileKernelINS2_10policy_hubIijN4cuda3__47maximumIiEEE10Policy1000EN6thrust24THRUST_300001_SM_1000_NS6detail15normal_iteratorINSC_10device_ptrIiEEEEPijS8_iiNS5_3std3__410__identityEEEvT0_T1_T2_T3_T4_T6_E12temp_storage+28];
	max.s32 	%r465, %r463, %r464;
	ld.shared.u32 	%r466, [_ZZN3cub18CUB_300001_SM_10006detail6reduce28DeviceReduceSingleTileKernelINS2_10policy_hubIijN4cuda3__47maximumIiEEE10Policy1000EN6thrust24THRUST_300001_SM_1000_NS6detail15normal_iteratorINSC_10device_ptrIiEEEEPijS8_iiNS5_3std3__410__identityEEEvT0_T1_T2_T3_T4_T6_E12temp_storage+32];
	max.s32 	%r467, %r465, %r466;
	ld.shared.u32 	%r468, [_ZZN3cub18CUB_300001_SM_10006detail6reduce28DeviceReduceSingleTileKernelINS2_10policy_hubIijN4cuda3__47maximumIiEEE10Policy1000EN6thrust24THRUST_300001_SM_1000_NS6detail15normal_iteratorINSC_10device_ptrIiEEEEPijS8_iiNS5_3std3__410__identityEEEvT0_T1_T2_T3_T4_T6_E12temp_storage+36];
	max.s32 	%r510, %r467, %r468;
	bra.uni 	$L__BB6_50;
$L__BB6_24:
	// begin inline asm
	mov.u32 %r359, %laneid;
	// end inline asm
	and.b32  	%r385, %r1, 992;
	add.s32 	%r386, %r385, 32;
	setp.gt.u32 	%p35, %r386, %r92;
	not.b32 	%r387, %r385;
	add.s32 	%r388, %r92, %r387;
	selp.b32 	%r383, %r388, 31, %p35;
	mov.b32 	%r362, 1;
	mov.b32 	%r384, -1;
	// begin inline asm
	shfl.sync.down.b32 %r360, %r488, %r362, %r383, %r384;
	// end inline asm
	setp.lt.s32 	%p36, %r359, %r383;
	max.s32 	%r389, %r488, %r360;
	selp.b32 	%r366, %r389, %r488, %p36;
	mov.b32 	%r367, 2;
	// begin inline asm
	shfl.sync.down.b32 %r365, %r366, %r367, %r383, %r384;
	// end inline asm
	add.s32 	%r390, %r359, 2;
	setp.gt.s32 	%p37, %r390, %r383;
	max.s32 	%r391, %r366, %r365;
	selp.b32 	%r371, %r366, %r391, %p37;
	mov.b32 	%r372, 4;
	// begin inline asm
	shfl.sync.down.b32 %r370, %r371, %r372, %r383, %r384;
	// end inline asm
	add.s32 	%r392, %r359, 4;
	setp.gt.s32 	%p38, %r392, %r383;
	max.s32 	%r393, %r371, %r370;
	selp.b32 	%r376, %r371, %r393, %p38;
	mov.b32 	%r377, 8;
	// begin inline asm
	shfl.sync.down.b32 %r375, %r376, %r377, %r383, %r384;
	// end inline asm
	add.s32 	%r394, %r359, 8;
	setp.gt.s32 	%p39, %r394, %r383;
	max.s32 	%r395, %r376, %r375;
	selp.b32 	%r381, %r376, %r395, %p39;
	mov.b32 	%r382, 16;
	// begin inline asm
	shfl.sync.down.b32 %r380, %r381, %r382, %r383, %r384;
	// end inline asm
	add.s32 	%r396, %r359, 16;
	setp.gt.s32 	%p40, %r396, %r383;
	max.s32 	%r397, %r381, %r380;
	selp.b32 	%r510, %r381, %r397, %p40;
	setp.ne.s32 	%p41, %r359, 0;
	@%p41 bra 	$L__BB6_26;
	shr.u32 	%r398, %r1, 3;
	and.b32  	%r399, %r398, 124;
	mov.u32 	%r400, _ZZN3cub18CUB_300001_SM_10006detail6reduce28DeviceReduceSingleTileKernelINS2_10policy_hubIijN4cuda3__47maximumIiEEE10Policy1000EN6thrust24THRUST_300001_SM_1000_NS6detail15normal_iteratorINSC_10device_ptrIiEEEEPijS8_iiNS5_3std3__410__identityEEEvT0_T1_T2_T3_T4_T6_E12temp_storage;
	add.s32 	%r401, %r400, %r399;
	st.shared.u32 	[%r401+8], %r510;
$L__BB6_26:
	bar.sync 	0;
	setp.ne.s32 	%p42, %r1, 0;
	@%p42 bra 	$L__BB6_50;
	setp.gt.u32 	%p43, %r92, 32;
	ld.shared.u32 	%r402, [_ZZN3cub18CUB_300001_SM_10006detail6reduce28DeviceReduceSingleTileKernelINS2_10policy_hubIijN4cuda3__47maximumIiEEE10Policy1000EN6thrust24THRUST_300001_SM_1000_NS6detail15normal_iteratorINSC_10device_ptrIiEEEEPijS8_iiNS5_3std3__410__identityEEEvT0_T1_T2_T3_T4_T6_E12temp_storage+12];
	max.s32 	%r403, %r510, %r402;
	selp.b32 	%r404, %r403, %r510, %p43;
	setp.gt.u32 	%p44, %r92, 64;
	ld.shared.u32 	%r405, [_ZZN3cub18CUB_300001_SM_10006detail6reduce28DeviceReduceSingleTileKernelINS2_10policy_hubIijN4cuda3__47maximumIiEEE10Policy1000EN6thrust24THRUST_300001_SM_1000_NS6detail15normal_iteratorINSC_10device_ptrIiEEEEPijS8_iiNS5_3std3__410__identityEEEvT0_T1_T2_T3_T4_T6_E12temp_storage+16];
	max.s32 	%r406, %r404, %r405;
	selp.b32 	%r407, %r406, %r404, %p44;
	setp.gt.u32 	%p45, %r92, 96;
	ld.shared.u32 	%r408, [_ZZN3cub18CUB_300001_SM_10006detail6reduce28DeviceReduceSingleTileKernelINS2_10policy_hubIijN4cuda3__47maximumIiEEE10Policy1000EN6thrust24THRUST_300001_SM_1000_NS6detail15normal_iteratorINSC_10device_ptrIiEEEEPijS8_iiNS5_3std3__410__identityEEEvT0_T1_T2_T3_T4_T6_E12temp_storage+20];
	max.s32 	%r409, %r407, %r408;
	selp.b32 	%r410, %r409, %r407, %p45;
	setp.gt.u32 	%p46, %r92, 128;
	ld.shared.u32 	%r411, [_ZZN3cub18CUB_300001_SM_10006detail6reduce28DeviceReduceSingleTileKernelINS2_10policy_hubIijN4cuda3__47maximumIiEEE10Policy1000EN6thrust24THRUST_300001_SM_1000_NS6detail15normal_iteratorINSC_10device_ptrIiEEEEPijS8_iiNS5_3std3__410__identityEEEvT0_T1_T2_T3_T4_T6_E12temp_storage+24];
	max.s32 	%r412, %r410, %r411;
	selp.b32 	%r413, %r412, %r410, %p46;
	setp.gt.u32 	%p47, %r92, 160;
	ld.shared.u32 	%r414, [_ZZN3cub18CUB_300001_SM_10006detail6reduce28DeviceReduceSingleTileKernelINS2_10policy_hubIijN4cuda3__47maximumIiEEE10Policy1000EN6thrust24THRUST_300001_SM_1000_NS6detail15normal_iteratorINSC_10device_ptrIiEEEEPijS8_iiNS5_3std3__410__identityEEEvT0_T1_T2_T3_T4_T6_E12temp_storage+28];
	max.s32 	%r415, %r413, %r414;
	selp.b32 	%r416, %r415, %r413, %p47;
	setp.gt.u32 	%p48, %r92, 192;
	ld.shared.u32 	%r417, [_ZZN3cub18CUB_300001_SM_10006detail6reduce28DeviceReduceSingleTileKernelINS2_10policy_hubIijN4cuda3__47maximumIiEEE10Policy1000EN6thrust24THRUST_300001_SM_1000_NS6detail15normal_iteratorINSC_10device_ptrIiEEEEPijS8_iiNS5_3std3__410__identityEEEvT0_T1_T2_T3_T4_T6_E12temp_storage+32];
	max.s32 	%r418, %r416, %r417;
	selp.b32 	%r419, %r418, %r416, %p48;
	setp.gt.u32 	%p49, %r92, 224;
	ld.shared.u32 	%r420, [_ZZN3cub18CUB_300001_SM_10006detail6reduce28DeviceReduceSingleTileKernelINS2_10policy_hubIijN4cuda3__47maximumIiEEE10Policy1000EN6thrust24THRUST_300001_SM_1000_NS6detail15normal_iteratorINSC_10device_ptrIiEEEEPijS8_iiNS5_3std3__410__identityEEEvT0_T1_T2_T3_T4_T6_E12temp_storage+36];
	max.s32 	%r421, %r419, %r420;
	selp.b32 	%r510, %r421, %r419, %p49;
	bra.uni 	$L__BB6_50;
$L__BB6_28:
	mov.u32 	%r41, %tid.x;
	mul.wide.u32 	%rd11, %r41, 4;
	add.s64 	%rd12, %rd2, %rd11;
	ld.global.u32 	%r95, [%rd12];
	ld.global.u32 	%r96, [%rd12+1024];
	ld.global.u32 	%r97, [%rd12+2048];
	ld.global.u32 	%r98, [%rd12+3072];
	ld.global.u32 	%r99, [%rd12+4096];
	ld.global.u32 	%r100, [%rd12+5120];
	ld.global.u32 	%r101, [%rd12+6144];
	ld.global.u32 	%r102, [%rd12+7168];
	ld.global.u32 	%r103, [%rd12+8192];
	ld.global.u32 	%r104, [%rd12+9216];
	ld.global.u32 	%r105, [%rd12+10240];
	ld.global.u32 	%r106, [%rd12+11264];
	ld.global.u32 	%r107, [%rd12+12288];
	ld.global.u32 	%r108, [%rd12+13312];
	ld.global.u32 	%r109, [%rd12+14336];
	ld.global.u32 	%r110, [%rd12+15360];
	max.s32 	%r111, %r95, %r96;
	max.s32 	%r112, %r111, %r97;
	max.s32 	%r113, %r98, %r99;
	max.s32 	%r114, %r113, %r100;
	max.s32 	%r115, %r101, %r102;
	max.s32 	%r116, %r115, %r103;
	max.s32 	%r117, %r104, %r105;
	max.s32 	%r118, %r117, %r106;
	max.s32 	%r119, %r107, %r108;
	max.s32 	%r120, %r119, %r109;
	max.s32 	%r121, %r112, %r114;
	max.s32 	%r122, %r121, %r116;
	max.s32 	%r123, %r118, %r120;
	max.s32 	%r124, %r123, %r110;
	max.s32 	%r509, %r122, %r124;
	add.s32 	%r43, %r92, -4096;
	setp.lt.u32 	%p3, %r43, 4096;
	mov.b32 	%r492, 4096;
	@%p3 bra 	$L__BB6_32;
	mov.b32 	%r492, 4096;
$L__BB6_30:
	add.s32 	%r126, %r41, %r492;
	mul.wide.u32 	%rd13, %r126, 4;
	add.s64 	%rd14, %rd2, %rd13;
	ld.global.u32 	%r127, [%rd14];
	ld.global.u32 	%r128, [%rd14+1024];
	ld.global.u32 	%r129, [%rd14+2048];
	ld.global.u32 	%r130, [%rd14+3072];
	ld.global.u32 	%r131, [%rd14+4096];
	ld.global.u32 	%r132, [%rd14+5120];
	ld.global.u32 	%r133, [%rd14+6144];
	ld.global.u32 	%r134, [%rd14+7168];
	ld.global.u32 	%r135, [%rd14+8192];
	ld.global.u32 	%r136, [%rd14+9216];
	ld.global.u32 	%r137, [%rd14+10240];
	ld.global.u32 	%r138, [%rd14+11264];
	ld.global.u32 	%r139, [%rd14+12288];
	ld.global.u32 	%r140, [%rd14+13312];
	ld.global.u32 	%r141, [%rd14+14336];
	ld.global.u32 	%r142, [%rd14+15360];
	max.s32 	%r143, %r509, %r127;
	max.s32 	%r144, %r143, %r128;
	max.s32 	%r145, %r129, %r130;
	max.s32 	%r146, %r145, %r131;
	max.s32 	%r147, %r132, %r133;
	max.s32 	%r148, %r147, %r134;
	max.s32 	%r149, %r135, %r136;
	max.s32 	%r150, %r149, %r137;
	max.s32 	%r151, %r138, %r139;
	max.s32 	%r152, %r151, %r140;
	max.s32 	%r153, %r141, %r142;
	max.s32 	%r154, %r144, %r146;
	max.s32 	%r155, %r154, %r148;
	max.s32 	%r156, %r150, %r152;
	max.s32 	%r157, %r156, %r153;
	max.s32 	%r509, %r155, %r157;
	sub.s32 	%r158, %r92, %r492;
	setp.lt.u32 	%p4, %r158, 4096;
	@%p4 bra 	$L__BB6_46;
	add.s32 	%r492, %r492, 4096;
	setp.le.u32 	%p5, %r492, %r43;
	@%p5 bra 	$L__BB6_30;
$L__BB6_32:
	setp.le.u32 	%p6, %r92, %r492;
	sub.s32 	%r159, %r92, %r492;
	setp.ge.s32 	%p7, %r41, %r159;
	or.pred  	%p8, %p6, %p7;
	@%p8 bra 	$L__BB6_46;
	not.b32 	%r162, %r41;
	add.s32 	%r163, %r92, %r162;
	sub.s32 	%r164, %r163, %r492;
	shr.u32 	%r165, %r164, 8;
	add.s32 	%r50, %r165, 1;
	and.b32  	%r51, %r50, 15;
	setp.lt.u32 	%p9, %r164, 3840;
	mov.u32 	%r501, %r41;
	@%p9 bra 	$L__BB6_37;
	or.b32  	%r495, %r41, 2048;
	add.s32 	%r494, %r41, %r492;
	and.b32  	%r166, %r50, 33554416;
	neg.s32 	%r493, %r166;
$L__BB6_35:
	.pragma "nounroll";
	mul.wide.u32 	%rd15, %r494, 4;
	add.s64 	%rd16, %rd2, %rd15;
	ld.global.u32 	%r167, [%rd16];
	max.s32 	%r168, %r509, %r167;
	add.s32 	%r169, %r494, 256;
	mul.wide.u32 	%rd17, %r169, 4;
	add.s64 	%rd18, %rd2, %rd17;
	ld.global.u32 	%r170, [%rd18];
	max.s32 	%r171, %r168, %r170;
	add.s32 	%r172, %r494, 512;
	mul.wide.u32 	%rd19, %r172, 4;
	add.s64 	%rd20, %rd2, %rd19;
	ld.global.u32 	%r173, [%rd20];
	max.s32 	%r174, %r171, %r173;
	add.s32 	%r175, %r494, 768;
	mul.wide.u32 	%rd21, %r175, 4;
	add.s64 	%rd22, %rd2, %rd21;
	ld.global.u32 	%r176, [%rd22];
	max.s32 	%r177, %r174, %r176;
	add.s32 	%r178, %r494, 1024;
	mul.wide.u32 	%rd23, %r178, 4;
	add.s64 	%rd24, %rd2, %rd23;
	ld.global.u32 	%r179, [%rd24];
	max.s32 	%r180, %r177, %r179;
	add.s32 	%r181, %r494, 1280;
	mul.wide.u32 	%rd25, %r181, 4;
	add.s64 	%rd26, %rd2, %rd25;
	ld.global.u32 	%r182, [%rd26];
	max.s32 	%r183, %r180, %r182;
	add.s32 	%r184, %r494, 1536;
	mul.wide.u32 	%rd27, %r184, 4;
	add.s64 	%rd28, %rd2, %rd27;
	ld.global.u32 	%r185, [%rd28];
	max.s32 	%r186, %r183, %r185;
	add.s32 	%r187, %r494, 1792;
	mul.wide.u32 	%rd29, %r187, 4;
	add.s64 	%rd30, %rd2, %rd29;
	ld.global.u32 	%r188, [%rd30];
	max.s32 	%r189, %r186, %r188;
	add.s32 	%r190, %r494, 2048;
	mul.wide.u32 	%rd31, %r190, 4;
	add.s64 	%rd32, %rd2, %rd31;
	ld.global.u32 	%r191, [%rd32];
	max.s32 	%r192, %r189, %r191;
	add.s32 	%r193, %r494, 2304;
	mul.wide.u32 	%rd33, %r193, 4;
	add.s64 	%rd34, %rd2, %rd33;
	ld.global.u32 	%r194, [%rd34];
	max.s32 	%r195, %r192, %r194;
	add.s32 	%r196, %r494, 2560;
	mul.wide.u32 	%rd35, %r196, 4;
	add.s64 	%rd36, %rd2, %rd35;
	ld.global.u32 	%r197, [%rd36];
	max.s32 	%r198, %r195, %r197;
	add.s32 	%r199, %r494, 2816;
	mul.wide.u32 	%rd37, %r199, 4;
	add.s64 	%rd38, %rd2, %rd37;
	ld.global.u32 	%r200, [%rd38];
	max.s32 	%r201, %r198, %r200;
	add.s32 	%r202, %r494, 3072;
	mul.wide.u32 	%rd39, %r202, 4;
	add.s64 	%rd40, %rd2, %rd39;
	ld.global.u32 	%r203, [%rd40];
	max.s32 	%r204, %r201, %r203;
	add.s32 	%r205, %r494, 3328;
	mul.wide.u32 	%rd41, %r205, 4;
	add.s64 	%rd42, %rd2, %rd41;
	ld.global.u32 	%r206, [%rd42];
	max.s32 	%r207, %r204, %r206;
	add.s32 	%r208, %r494, 3584;
	mul.wide.u32 	%rd43, %r208, 4;
	add.s64 	%rd44, %rd2, %rd43;
	ld.global.u32 	%r209, [%rd44];
	max.s32 	%r210, %r207, %r209;
	add.s32 	%r211, %r494, 3840;
	mul.wide.u32 	%rd45, %r211, 4;
	add.s64 	%rd46, %rd2, %rd45;
	ld.global.u32 	%r212, [%rd46];
	max.s32 	%r509, %r210, %r212;
	add.s32 	%r495, %r495, 4096;
	add.s32 	%r494, %r494, 4096;
	add.s32 	%r493, %r493, 16;
	setp.ne.s32 	%p10, %r493, 0;
	@%p10 bra 	$L__BB6_35;
	add.s32 	%r501, %r495, -2048;
$L__BB6_37:
	setp.eq.s32 	%p11, %r51, 0;
	@%p11 bra 	$L__BB6_46;
	and.b32  	%r67, %r50, 7;
	setp.lt.u32 	%p12, %r51, 8;
	@%p12 bra 	$L__BB6_40;
	add.s32 	%r214, %r501, %r492;
	mul.wide.u32 	%rd47, %r214, 4;
	add.s64 	%rd48, %rd2, %rd47;
	ld.global.u32 	%r215, [%rd48];
	max.s32 	%r216, %r509, %r215;
	add.s32 	%r217, %r214, 256;
	mul.wide.u32 	%rd49, %r217, 4;
	add.s64 	%rd50, %rd2, %rd49;
	ld.global.u32 	%r218, [%rd50];
	max.s32 	%r219, %r216, %r218;
	add.s32 	%r220, %r214, 512;
	mul.wide.u32 	%rd51, %r220, 4;
	add.s64 	%rd52, %rd2, %rd51;
	ld.global.u32 	%r221, [%rd52];
	max.s32 	%r222, %r219, %r221;
	add.s32 	%r223, %r214, 768;
	mul.wide.u32 	%rd53, %r223, 4;
	add.s64 	%rd54, %rd2, %rd53;
	ld.global.u32 	%r224, [%rd54];
	max.s32 	%r225, %r222, %r224;
	add.s32 	%r226, %r214, 1024;
	mul.wide.u32 	%rd55, %r226, 4;
	add.s64 	%rd56, %rd2, %rd55;
	ld.global.u32 	%r227, [%rd56];
	max.s32 	%r228, %r225, %r227;
	add.s32 	%r229, %r214, 1280;
	mul.wide.u32 	%rd57, %r229, 4;
	add.s64 	%rd58, %rd2, %rd57;
	ld.global.u32 	%r230, [%rd58];
	max.s32 	%r231, %r228, %r230;
	add.s32 	%r232, %r214, 1536;
	mul.wide.u32 	%rd59, %r232, 4;
	add.s64 	%rd60, %rd2, %rd59;
	ld.global.u32 	%r233, [%rd60];
	max.s32 	%r234, %r231, %r233;
	add.s32 	%r235, %r214, 1792;
	mul.wide.u32 	%rd61, %r235, 4;
	add.s64 	%rd62, %rd2, %rd61;
	ld.global.u32 	%r236, [%rd62];
	max.s32 	%r509, %r234, %r236;
	add.s32 	%r501, %r501, 2048;
$L__BB6_40:
	setp.eq.s32 	%p13, %r67, 0;
	@%p13 bra 	$L__BB6_46;
	and.b32  	%r73, %r50, 3;
	setp.lt.u32 	%p14, %r67, 4;
	@%p14 bra 	$L__BB6_43;
	add.s32 	%r238, %r501, %r492;
	mul.wide.u32 	%rd63, %r238, 4;
	add.s64 	%rd64, %rd2, %rd63;
	ld.global.u32 	%r239, [%rd64];
	max.s32 	%r240, %r509, %r239;
	add.s32 	%r241, %r238, 256;
	mul.wide.u32 	%rd65, %r241, 4;
	add.s64 	%rd66, %rd2, %rd65;
	ld.global.u32 	%r242, [%rd66];
	max.s32 	%r243, %r240, %r242;
	add.s32 	%r244, %r238, 512;
	mul.wide.u32 	%rd67, %r244, 4;
	add.s64 	%rd68, %rd2, %rd67;
	ld.global.u32 	%r245, [%rd68];
	max.s32 	%r246, %r243, %r245;
	add.s32 	%r247, %r238, 768;
	mul.wide.u32 	%rd69, %r247, 4;
	add.s64 	%rd70, %rd2, %rd69;
	ld.global.u32 	%r248, [%rd70];
	max.s32 	%r509, %r246, %r248;
	add.s32 	%r501, %r501, 1024;
$L__BB6_43:
	setp.eq.s32 	%p15, %r73, 0;
	@%p15 bra 	$L__BB6_46;
	add.s32 	%r507, %r501, %r492;
	neg.s32 	%r506, %r73;
$L__BB6_45:
	.pragma "nounroll";
	mul.wide.u32 	%rd71, %r507, 4;
	add.s64 	%rd72, %rd2, %rd71;
	ld.global.u32 	%r249, [%rd72];
	max.s32 	%r509, %r509, %r249;
	add.s32 	%r507, %r507, 256;
	add.s32 	%r506, %r506, 1;
	setp.ne.s32 	%p16, %r506, 0;
	@%p16 bra 	$L__BB6_45;
$L__BB6_46:
	// begin inline asm
	mov.u32 %r250, %laneid;
	// end inline asm
	mov.b32 	%r253, 1;
	mov.b32 	%r274, 31;
	mov.b32 	%r275, -1;
	// begin inline asm
	shfl.sync.down.b32 %r251, %r509, %r253, %r274, %r275;
	// end inline asm
	setp.gt.s32 	%p17, %r250, 30;
	max.s32 	%r276, %r509, %r251;
	selp.b32 	%r257, %r509, %r276, %p17;
	mov.b32 	%r258, 2;
	// begin inline asm
	shfl.sync.down.b32 %r256, %r257, %r258, %r274, %r275;
	// end inline asm
	setp.gt.s32 	%p18, %r250, 29;
	max.s32 	%r277, %r257, %r256;
	selp.b32 	%r262, %r257, %r277, %p18;
	mov.b32 	%r263, 4;
	// begin inline asm
	shfl.sync.down.b32 %r261, %r262, %r263, %r274, %r275;
	// end inline asm
	setp.gt.s32 	%p19, %r250, 27;
	max.s32 	%r278, %r262, %r261;
	selp.b32 	%r267, %r262, %r278, %p19;
	mov.b32 	%r268, 8;
	// begin inline asm
	shfl.sync.down.b32 %r266, %r267, %r268, %r274, %r275;
	// end inline asm
	setp.gt.s32 	%p20, %r250, 23;
	max.s32 	%r279, %r267, %r266;
	selp.b32 	%r272, %r267, %r279, %p20;
	mov.b32 	%r273, 16;
	// begin inline asm
	shfl.sync.down.b32 %r271, %r272, %r273, %r274, %r275;
	// end inline asm
	setp.gt.s32 	%p21, %r250, 15;
	max.s32 	%r88, %r272, %r271;
	selp.b32 	%r510, %r272, %r88, %p21;
	setp.ne.s32 	%p22, %r250, 0;
	@%p22 bra 	$L__BB6_48;
	shr.u32 	%r280, %r41, 3;
	and.b32  	%r281, %r280, 124;
	mov.u32 	%r282, _ZZN3cub18CUB_300001_SM_10006detail6reduce28DeviceReduceSingleTileKernelINS2_10policy_hubIijN4cuda3__47maximumIiEEE10Policy1000EN6thrust24THRUST_300001_SM_1000_NS6detail15normal_iteratorINSC_10device_ptrIiEEEEPijS8_iiNS5_3std3__410__identityEEEvT0_T1_T2_T3_T4_T6_E12temp_storage;
	add.s32 	%r283, %r282, %r281;
	st.shared.u32 	[%r283+8], %r88;
$L__BB6_48:
	bar.sync 	0;
	setp.ne.s32 	%p23, %r41, 0;
	@%p23 bra 	$L__BB6_50;
	ld.shared.u32 	%r284, [_ZZN3cub18CUB_300001_SM_10006detail6reduce28DeviceReduceSingleTileKernelINS2_10policy_hubIijN4cuda3__47maximumIiEEE10Policy1000EN6thrust24THRUST_300001_SM_1000_NS6detail15normal_iteratorINSC_10device_ptrIiEEEEPijS8_iiNS5_3std3__410__identityEEEvT0_T1_T2_T3_T4_T6_E12temp_storage+12];
	max.s32 	%r285, %r510, %r284;
	ld.shared.u32 	%r286, [_ZZN3cub18CUB_300001_SM_10006detail6reduce28DeviceReduceSingleTileKernelINS2_10policy_hubIijN4cuda3__47maximumIiEEE10Policy1000EN6thrust24THRUST_300001_SM_1000_NS6detail15normal_iteratorINSC_10device_ptrIiEEEEPijS8_iiNS5_3std3__410__identityEEEvT0_T1_T2_T3_T4_T6_E12temp_storage+16];
	max.s32 	%r287, %r285, %r286;
	ld.shared.u32 	%r288, [_ZZN3cub18CUB_300001_SM_10006detail6reduce28DeviceReduceSingleTileKernelINS2_10policy_hubIijN4cuda3__47maximumIiEEE10Policy1000EN6thrust24THRUST_300001_SM_1000_NS6detail15normal_iteratorINSC_10device_ptrIiEEEEPijS8_iiNS5_3std3__410__identityEEEvT0_T1_T2_T3_T4_T6_E12temp_storage+20];
	max.s32 	%r289, %r287, %r288;
	ld.shared.u32 	%r290, [_ZZN3cub18CUB_300001_SM_10006detail6reduce28DeviceReduceSingleTileKernelINS2_10policy_hubIijN4cuda3__47maximumIiEEE10Policy1000EN6thrust24THRUST_300001_SM_1000_NS6detail15normal_iteratorINSC_10device_ptrIiEEEEPijS8_iiNS5_3std3__410__identityEEEvT0_T1_T2_T3_T4_T6_E12temp_storage+24];
	max.s32 	%r291, %r289, %r290;
	ld.shared.u32 	%r292, [_ZZN3cub18CUB_300001_SM_10006detail6reduce28DeviceReduceSingleTileKernelINS2_10policy_hubIijN4cuda3__47maximumIiEEE10Policy1000EN6thrust24THRUST_300001_SM_1000_NS6detail15normal_iteratorINSC_10device_ptrIiEEEEPijS8_iiNS5_3std3__410__identityEEEvT0_T1_T2_T3_T4_T6_E12temp_storage+28];
	max.s32 	%r293, %r291, %r292;
	ld.shared.u32 	%r294, [_ZZN3cub18CUB_300001_SM_10006detail6reduce28DeviceReduceSingleTileKernelINS2_10policy_hubIijN4cuda3__47maximumIiEEE10Policy1000EN6thrust24THRUST_300001_SM_1000_NS6detail15normal_iteratorINSC_10device_ptrIiEEEEPijS8_iiNS5_3std3__410__identityEEEvT0_T1_T2_T3_T4_T6_E12temp_storage+32];
	max.s32 	%r295, %r293, %r294;
	ld.shared.u32 	%r296, [_ZZN3cub18CUB_300001_SM_10006detail6reduce28DeviceReduceSingleTileKernelINS2_10policy_hubIijN4cuda3__47maximumIiEEE10Policy1000EN6thrust24THRUST_300001_SM_1000_NS6detail15normal_iteratorINSC_10device_ptrIiEEEEPijS8_iiNS5_3std3__410__identityEEEvT0_T1_T2_T3_T4_T6_E12temp_storage+36];
	max.s32 	%r510, %r295, %r296;
$L__BB6_50:
	mov.u32 	%r469, %tid.x;
	setp.ne.s32 	%p57, %r469, 0;
	@%p57 bra 	$L__BB6_52;
	max.s32 	%r470, %r93, %r510;
	st.global.u32 	[%rd1], %r470;
$L__BB6_52:
	ret;

}
	// .globl	_ZN3cub18CUB_300001_SM_10006detail6reduce18DeviceReduceKernelINS2_10policy_hubIijN4cuda3__47maximumIiEEE10Policy1000EN6thrust24THRUST_300001_SM_1000_NS6detail15normal_iteratorINSC_10device_ptrIiEEEEjS8_iNS5_3std3__410__identityEEEvT0_PT3_T1_NS0_13GridEvenShareISO_EET2_T4_
.visible .entry _ZN3cub18CUB_300001_SM_10006detail6reduce18DeviceReduceKernelINS2_10policy_hubIijN4cuda3__47maximumIiEEE10Policy1000EN6thrust24THRUST_300001_SM_1000_NS6detail15normal_iteratorINSC_10device_ptrIiEEEEjS8_iNS5_3std3__410__identityEEEvT0_PT3_T1_NS0_13GridEvenShareISO_EET2_T4_(
	.param .align 8 .b8 _ZN3cub18CUB_300001_SM_10006detail6reduce18DeviceReduceKernelINS2_10policy_hubIijN4cuda3__47maximumIiEEE10Policy1000EN6thrust24THRUST_300001_SM_1000_NS6detail15normal_iteratorINSC_10device_ptrIiEEEEjS8_iNS5_3std3__410__identityEEEvT0_PT3_T1_NS0_13GridEvenShareISO_EET2_T4__param_0[8],
	.param .u64 .ptr .align 1 _ZN3cub18CUB_300001_SM_10006detail6reduce18DeviceReduceKernelINS2_10policy_hubIijN4cuda3__47maximumIiEEE10Policy1000EN6thrust24THRUST_300001_SM_1000_NS6detail15normal_iteratorINSC_10device_ptrIiEEEEjS8_iNS5_3std3__410__identityEEEvT0_PT3_T1_NS0_13GridEvenShareISO_EET2_T4__param_1,
	.param .u32 _ZN3cub18CUB_300001_SM_10006detail6reduce18DeviceReduceKernelINS2_10policy_hubIijN4cuda3__47maximumIiEEE10Policy1000EN6thrust24THRUST_300001_SM_1000_NS6detail15normal_iteratorINSC_10device_ptrIiEEEEjS8_iNS5_3std3__410__identityEEEvT0_PT3_T1_NS0_13GridEvenShareISO_EET2_T4__param_2,
	.param .align 4 .b8 _ZN3cub18CUB_300001_SM_10006detail6reduce18DeviceReduceKernelINS2_10policy_hubIijN4cuda3__47maximumIiEEE10Policy1000EN6thrust24THRUST_300001_SM_1000_NS6detail15normal_iteratorINSC_10device_ptrIiEEEEjS8_iNS5_3std3__410__identityEEEvT0_PT3_T1_NS0_13GridEvenShareISO_EET2_T4__param_3[40],
	.param .align 1 .b8 _ZN3cub18CUB_300001_SM_10006detail6reduce18DeviceReduceKernelINS2_10policy_hubIijN4cuda3__47maximumIiEEE10Policy1000EN6thrust24THRUST_300001_SM_1000_NS6detail15normal_iteratorINSC_10device_ptrIiEEEEjS8_iNS5_3std3__410__identityEEEvT0_PT3_T1_NS0_13GridEvenShareISO_EET2_T4__param_4[1],
	.param .align 1 .b8 _ZN3cub18CUB_300001_SM_10006detail6reduce18DeviceReduceKernelINS2_10policy_hubIijN4cuda3__47maximumIiEEE10Policy1000EN6thrust24THRUST_300001_SM_1000_NS6detail15normal_iteratorINSC_10device_ptrIiEEEEjS8_iNS5_3std3__410__identityEEEvT0_PT3_T1_NS0_13GridEvenShareISO_EET2_T4__param_5[1]
)
.maxntid 256
{
	.reg .pred 	%p<57>;
	.reg .b16 	%rs<4>;
	.reg .b32 	%r<575>;
	.reg .b64 	%rd<130>;
	// demoted variable
	.shared .align 4 .b8 _ZZN3cub18CUB_300001_SM_10006detail6reduce18DeviceReduceKernelINS2_10policy_hubIijN4cuda3__47maximumIiEEE10Policy1000EN6thrust24THRUST_300001_SM_1000_NS6detail15normal_iteratorINSC_10device_ptrIiEEEEjS8_iNS5_3std3__410__identityEEEvT0_PT3_T1_NS0_13GridEvenShareISO_EET2_T4_E12temp_storage[44];
	ld.param.u32 	%r1, [_ZN3cub18CUB_300001_SM_10006detail6reduce18DeviceReduceKernelINS2_10policy_hubIijN4cuda3__47maximumIiEEE10Policy1000EN6thrust24THRUST_300001_SM_1000_NS6detail15normal_iteratorINSC_10device_ptrIiEEEEjS8_iNS5_3std3__410__identityEEEvT0_PT3_T1_NS0_13GridEvenShareISO_EET2_T4__param_3+20];
	ld.param.u32 	%r2, [_ZN3cub18CUB_300001_SM_10006detail6reduce18DeviceReduceKernelINS2_10policy_hubIijN4cuda3__47maximumIiEEE10Policy1000EN6thrust24THRUST_300001_SM_1000_NS6detail15normal_iteratorINSC_10device_ptrIiEEEEjS8_iNS5_3std3__410__identityEEEvT0_PT3_T1_NS0_13GridEvenShareISO_EET2_T4__param_3+24];
	ld.param.u64 	%rd3, [_ZN3cub18CUB_300001_SM_10006detail6reduce18DeviceReduceKernelINS2_10policy_hubIijN4cuda3__47maximumIiEEE10Policy1000EN6thrust24THRUST_300001_SM_1000_NS6detail15normal_iteratorINSC_10device_ptrIiEEEEjS8_iNS5_3std3__410__identityEEEvT0_PT3_T1_NS0_13GridEvenShareISO_EET2_T4__param_0];
	cvta.to.global.u64 	%rd1, %rd3;
	mov.u32 	%r3, %ctaid.x;
	shl.b32 	%r4, %r2, 12;
	shl.b32 	%r556, %r3, 12;
	sub.s32 	%r6, %r1, %r556;
	setp.gt.u32 	%p1, %r6, 4095;
	@%p1 bra 	$L__BB7_26;
	mov.u32 	%r7, %tid.x;
	setp.ge.u32 	%p23, %r7, %r6;
	mov.b32 	%r550, 0;
	mov.u32 	%r539, %r7;
	@%p23 bra 	$L__BB7_3;
	add.s32 	%r331, %r556, %r7;
	mul.wide.u32 	%rd66, %r331, 4;
	add.s64 	%rd67, %rd1, %rd66;
	ld.global.u32 	%r550, [%rd67];
	add.s32 	%r539, %r7, 256;
$L__BB7_3:
	setp.ge.u32 	%p24, %r539, %r6;
	@%p24 bra 	$L__BB7_17;
	not.b32 	%r333, %r539;
	add.s32 	%r334, %r1, %r333;
	sub.s32 	%r335, %r334, %r556;
	shr.u32 	%r336, %r335, 8;
	add.s32 	%r12, %r336, 1;
	and.b32  	%r13, %r12, 15;
	setp.lt.u32 	%p25, %r335, 3840;
	@%p25 bra 	$L__BB7_8;
	or.b32  	%r536, %r539, 2048;
	add.s32 	%r535, %r539, %r556;
	and.b32  	%r337, %r12, 33554416;
	neg.s32 	%r534, %r337;
$L__BB7_6:
	.pragma "nounroll";
	mul.wide.u32 	%rd68, %r535, 4;
	add.s64 	%rd69, %rd1, %rd68;
	ld.global.u32 	%r338, [%rd69];
	max.s32 	%r339, %r550, %r338;
	add.s32 	%r340, %r535, 256;
	mul.wide.u32 	%rd70, %r340, 4;
	add.s64 	%rd71, %rd1, %rd70;
	ld.global.u32 	%r341, [%rd71];
	max.s32 	%r342, %r339, %r341;
	add.s32 	%r343, %r535, 512;
	mul.wide.u32 	%rd72, %r343, 4;
	add.s64 	%rd73, %rd1, %rd72;
	ld.global.u32 	%r344, [%rd73];
	max.s32 	%r345, %r342, %r344;
	add.s32 	%r346, %r535, 768;
	mul.wide.u32 	%rd74, %r346, 4;
	add.s64 	%rd75, %rd1, %rd74;
	ld.global.u32 	%r347, [%rd75];
	max.s32 	%r348, %r345, %r347;
	add.s32 	%r349, %r535, 1024;
	mul.wide.u32 	%rd76, %r349, 4;
	add.s64 	%rd77, %rd1, %rd76;
	ld.global.u32 	%r350, [%rd77];
	max.s32 	%r351, %r348, %r350;
	add.s32 	%r352, %r535, 1280;
	mul.wide.u32 	%rd78, %r352, 4;
	add.s64 	%rd79, %rd1, %rd78;
	ld.global.u32 	%r353, [%rd79];
	max.s32 	%r354, %r351, %r353;
	add.s32 	%r355, %r535, 1536;
	mul.wide.u32 	%rd80, %r355, 4;
	add.s64 	%rd81, %rd1, %rd80;
	ld.global.u32 	%r356, [%rd81];
	max.s32 	%r357, %r354, %r356;
	add.s32 	%r358, %r535, 1792;
	mul.wide.u32 	%rd82, %r358, 4;
	add.s64 	%rd83, %rd1, %rd82;
	ld.global.u32 	%r359, [%rd83];
	max.s32 	%r360, %r357, %r359;
	add.s32 	%r361, %r535, 2048;
	mul.wide.u32 	%rd84, %r361, 4;
	add.s64 	%rd85, %rd1, %rd84;
	ld.global.u32 	%r362, [%rd85];
	max.s32 	%r363, %r360, %r362;
	add.s32 	%r364, %r535, 2304;
	mul.wide.u32 	%rd86, %r364, 4;
	add.s64 	%rd87, %rd1, %rd86;
	ld.global.u32 	%r365, [%rd87];
	max.s32 	%r366, %r363, %r365;
	add.s32 	%r367, %r535, 2560;
	mul.wide.u32 	%rd88, %r367, 4;
	add.s64 	%rd89, %rd1, %rd88;
	ld.global.u32 	%r368, [%rd89];
	max.s32 	%r369, %r366, %r368;
	add.s32 	%r370, %r535, 2816;
	mul.wide.u32 	%rd90, %r370, 4;
	add.s64 	%rd91, %rd1, %rd90;
	ld.global.u32 	%r371, [%rd91];
	max.s32 	%r372, %r369, %r371;
	add.s32 	%r373, %r535, 3072;
	mul.wide.u32 	%rd92, %r373, 4;
	add.s64 	%rd93, %rd1, %rd92;
	ld.global.u32 	%r374, [%rd93];
	max.s32 	%r375, %r372, %r374;
	add.s32 	%r376, %r535, 3328;
	mul.wide.u32 	%rd94, %r376, 4;
	add.s64 	%rd95, %rd1, %rd94;
	ld.global.u32 	%r377, [%rd95];
	max.s32 	%r378, %r375, %r377;
	add.s32 	%r379, %r535, 3584;
	mul.wide.u32 	%rd96, %r379, 4;
	add.s64 	%rd97, %rd1, %rd96;
	ld.global.u32 	%r380, [%rd97];
	max.s32 	%r381, %r378, %r380;
	add.s32 	%r382, %r535, 3840;
	mul.wide.u32 	%rd98, %r382, 4;
	add.s64 	%rd99, %rd1, %rd98;
	ld.global.u32 	%r383, [%rd99];
	max.s32 	%r550, %r381, %r383;
	add.s32 	%r536, %r536, 4096;
	add.s32 	%r535, %r535, 4096;
	add.s32 	%r534, %r534, 16;
	setp.ne.s32 	%p26, %r534, 0;
	@%p26 bra 	$L__BB7_6;
	add.s32 	%r539, %r536, -2048;
$L__BB7_8:
	setp.eq.s32 	%p27, %r13, 0;
	@%p27 bra 	$L__BB7_17;
	and.b32  	%r29, %r12, 7;
	setp.lt.u32 	%p28, %r13, 8;
	@%p28 bra 	$L__BB7_11;
	add.s32 	%r385, %r556, %r539;
	mul.wide.u32 	%rd100, %r385, 4;
	add.s64 	%rd101, %rd1, %rd100;
	ld.global.u32 	%r386, [%rd101];
	max.s32 	%r387, %r550, %r386;
	add.s32 	%r388, %r385, 256;
	mul.wide.u32 	%rd102, %r388, 4;
	add.s64 	%rd103, %rd1, %rd102;
	ld.global.u32 	%r389, [%rd103];
	max.s32 	%r390, %r387, %r389;
	add.s32 	%r391, %r385, 512;
	mul.wide.u32 	%rd104, %r391, 4;
	add.s64 	%rd105, %rd1, %rd104;
	ld.global.u32 	%r392, [%rd105];
	max.s32 	%r393, %r390, %r392;
	add.s32 	%r394, %r385, 768;
	mul.wide.u32 	%rd106, %r394, 4;
	add.s64 	%rd107, %rd1, %rd106;
	ld.global.u32 	%r395, [%rd107];
	max.s32 	%r396, %r393, %r395;
	add.s32 	%r397, %r385, 1024;
	mul.wide.u32 	%rd108, %r397, 4;
	add.s64 	%rd109, %rd1, %rd108;
	ld.global.u32 	%r398, [%rd109];
	max.s32 	%r399, %r396, %r398;
	add.s32 	%r400, %r385, 1280;
	mul.wide.u32 	%rd110, %r400, 4;
	add.s64 	%rd111, %rd1, %rd110;
	ld.global.u32 	%r401, [%rd111];
	max.s32 	%r402, %r399, %r401;
	add.s32 	%r403, %r385, 1536;
	mul.wide.u32 	%rd112, %r403, 4;
	add.s64 	%rd113, %rd1, %rd112;
	ld.global.u32 	%r404, [%rd113];
	max.s32 	%r405, %r402, %r404;
	add.s32 	%r406, %r385, 1792;
	mul.wide.u32 	%rd114, %r406, 4;
	add.s64 	%rd115, %rd1, %rd114;
	ld.global.u32 	%r407, [%rd115];
	max.s32 	%r550, %r405, %r407;
	add.s32 	%r539, %r539, 2048;
$L__BB7_11:
	setp.eq.s32 	%p29, %r29, 0;
	@%p29 bra 	$L__BB7_17;
	and.b32  	%r35, %r12, 3;
	setp.lt.u32 	%p30, %r29, 4;
	@%p30 bra 	$L__BB7_14;
	add.s32 	%r409, %r556, %r539;
	mul.wide.u32 	%rd116, %r409, 4;
	add.s64 	%rd117, %rd1, %rd116;
	ld.global.u32 	%r410, [%rd117];
	max.s32 	%r411, %r550, %r410;
	add.s32 	%r412, %r409, 256;
	mul.wide.u32 	%rd118, %r412, 4;
	add.s64 	%rd119, %rd1, %rd118;
	ld.global.u32 	%r413, [%rd119];
	max.s32 	%r414, %r411, %r413;
	add.s32 	%r415, %r409, 512;
	mul.wide.u32 	%rd120, %r415, 4;
	add.s64 	%rd121, %rd1, %rd120;
	ld.global.u32 	%r416, [%rd121];
	max.s32 	%r417, %r414, %r416;
	add.s32 	%r418, %r409, 768;
	mul.wide.u32 	%rd122, %r418, 4;
	add.s64 	%rd123, %rd1, %rd122;
	ld.global.u32 	%r419, [%rd123];
	max.s32 	%r550, %r417, %r419;
	add.s32 	%r539, %r539, 1024;
$L__BB7_14:
	setp.eq.s32 	%p31, %r35, 0;
	@%p31 bra 	$L__BB7_17;
	add.s32 	%r548, %r539, %r556;
	neg.s32 	%r547, %r35;
$L__BB7_16:
	.pragma "nounroll";
	mul.wide.u32 	%rd124, %r548, 4;
	add.s64 	%rd125, %rd1, %rd124;
	ld.global.u32 	%r420, [%rd125];
	max.s32 	%r550, %r550, %r420;
	add.s32 	%r548, %r548, 256;
	add.s32 	%r547, %r547, 1;
	setp.ne.s32 	%p32, %r547, 0;
	@%p32 bra 	$L__BB7_16;
$L__BB7_17:
	setp.lt.u32 	%p33, %r6, 256;
	@%p33 bra 	$L__BB7_22;
	// begin inline asm
	mov.u32 %r484, %laneid;
	// end inline asm
	mov.b32 	%r487, 1;
	mov.b32 	%r508, 31;
	mov.b32 	%r509, -1;
	// begin inline asm
	shfl.sync.down.b32 %r485, %r550, %r487, %r508, %r509;
	// end inline asm
	setp.gt.s32 	%p49, %r484, 30;
	max.s32 	%r510, %r550, %r485;
	selp.b32 	%r491, %r550, %r510, %p49;
	mov.b32 	%r492, 2;
	// begin inline asm
	shfl.sync.down.b32 %r490, %r491, %r492, %r508, %r509;
	// end inline asm
	setp.gt.s32 	%p50, %r484, 29;
	max.s32 	%r511, %r491, %r490;
	selp.b32 	%r496, %r491, %r511, %p50;
	mov.b32 	%r497, 4;
	// begin inline asm
	shfl.sync.down.b32 %r495, %r496, %r497, %r508, %r509;
	// end inline asm
	setp.gt.s32 	%p51, %r484, 27;
	max.s32 	%r512, %r496, %r495;
	selp.b32 	%r501, %r496, %r512, %p51;
	mov.b32 	%r502, 8;
	// begin inline asm
	shfl.sync.down.b32 %r500, %r501, %r502, %r508, %r509;
	// end inline asm
	setp.gt.s32 	%p52, %r484, 23;
	max.s32 	%r513, %r501, %r500;
	selp.b32 	%r506, %r501, %r513, %p52;
	mov.b32 	%r507, 16;
	// begin inline asm
	shfl.sync.down.b32 %r505, %r506, %r507, %r508, %r509;
	// end inline asm
	setp.gt.s32 	%p53, %r484, 15;
	max.s32 	%r50, %r506, %r505;
	selp.b32 	%r574, %r506, %r50, %p53;
	setp.ne.s32 	%p54, %r484, 0;
	@%p54 bra 	$L__BB7_20;
	shr.u32 	%r514, %r7, 3;
	and.b32  	%r515, %r514, 124;
	mov.u32 	%r516, _ZZN3cub18CUB_300001_SM_10006detail6reduce18DeviceReduceKernelINS2_10policy_hubIijN4cuda3__47maximumIiEEE10Policy1000EN6thrust24THRUST_300001_SM_1000_NS6detail15normal_iteratorINSC_10device_ptrIiEEEEjS8_iNS5_3std3__410__identityEEEvT0_PT3_T1_NS0_13GridEvenShareISO_EET2_T4_E12temp_storage;
	add.s32 	%r517, %r516, %r515;
	st.shared.u32 	[%r517+8], %r50;
$L__BB7_20:
	bar.sync 	0;
	setp.ne.s32 	%p55, %r7, 0;
	@%p55 bra 	$L__BB7_48;
	ld.shared.u32 	%r518, [_ZZN3cub18CUB_300001_SM_10006detail6reduce18DeviceReduceKernelINS2_10policy_hubIijN4cuda3__47maximumIiEEE10Policy1000EN6thrust24THRUST_300001_SM_1000_NS6detail15normal_iteratorINSC_10device_ptrIiEEEEjS8_iNS5_3std3__410__identityEEEvT0_PT3_T1_NS0_13GridEvenShareISO_EET2_T4_E12temp_storage+12];
	max.s32 	%r519, %r574, %r518;
	ld.shared.u32 	%r520, [_ZZN3cub18CUB_300001_SM_10006detail6reduce18DeviceReduceKernelINS2_10policy_hubIijN4cuda3__47maximumIiEEE10Policy1000EN6thrust24THRUST_300001_SM_1000_NS6detail15normal_iteratorINSC_10device_ptrIiEEEEjS8_iNS5_3std3__410__identityEEEvT0_PT3_T1_NS0_13GridEvenShareISO_EET2_T4_E12temp_storage+16];
	max.s32 	%r521, %r519, %r520;
	ld.shared.u32 	%r522, [_ZZN3cub18CUB_300001_SM_10006detail6reduce18DeviceReduceKernelINS2_10policy_hubIijN4cuda3__47maximumIiEEE10Policy1000EN6thrust24THRUST_300001_SM_1000_NS6detail15normal_iteratorINSC_10device_ptrIiEEEEjS8_iNS5_3std3__410__identityEEEvT0_PT3_T1_NS0_13GridEvenShareISO_EET2_T4_E12temp_storage+20];
	max.s32 	%r523, %r521, %r522;
	ld.shared.u32 	%r524, [_ZZN3cub18CUB_300001_SM_10006detail6reduce18DeviceReduceKernelINS2_10policy_hubIijN4cuda3__47maximumIiEEE10Policy1000EN6thrust24THRUST_300001_SM_1000_NS6detail15normal_iteratorINSC_10device_ptrIiEEEEjS8_iNS5_3std3__410__identityEEEvT0_PT3_T1_NS0_13GridEvenShareISO_EET2_T4_E12temp_storage+24];
	max.s32 	%r525, %r523, %r524;
	ld.shared.u32 	%r526, [_ZZN3cub18CUB_300001_SM_10006detail6reduce18DeviceReduceKernelINS2_10policy_hubIijN4cuda3__47maximumIiEEE10Policy1000EN6thrust24THRUST_300001_SM_1000_NS6detail15normal_iteratorINSC_10device_ptrIiEEEEjS8_iNS5_3std3__410__identityEEEvT0_PT3_T1_NS0_13GridEvenShareISO_EET2_T4_E12temp_storage+28];
	max.s32 	%r527, %r525, %r526;
	ld.shared.u32 	%r528, [_ZZN3cub18CUB_300001_SM_10006detail6reduce18DeviceReduceKernelINS2_10policy_hubIijN4cuda3__47maximumIiEEE10Policy1000EN6thrust24THRUST_300001_SM_1000_NS6detail15normal_iteratorINSC_10device_ptrIiEEEEjS8_iNS5_3std3__410__identityEEEvT0_PT3_T1_NS0_13GridEvenShareISO_EET2_T4_E12temp_storage+32];
	max.s32 	%r529, %r527, %r528;
	ld.shared.u32 	%r530, [_ZZN3cub18CUB_300001_SM_10006detail6reduce18DeviceReduceKernelINS2_10policy_hubIijN4cuda3__47maximumIiEEE10Policy1000EN6thrust24THRUST_300001_SM_1000_NS6detail15normal_iteratorINSC_10device_ptrIiEEEEjS8_iNS5_3std3__410__identityEEEvT0_PT3_T1_NS0_13GridEvenShareISO_EET2_T4_E12temp_storage+36];
	max.s32 	%r574, %r529, %r530;
	bra.uni 	$L__BB7_48;
$L__BB7_22:
	// begin inline asm
	mov.u32 %r421, %laneid;
	// end inline asm
	and.b32  	%r447, %r7, 992;
	add.s32 	%r448, %r447, 32;
	setp.gt.u32 	%p34, %r448, %r6;
	not.b32 	%r449, %r447;
	add.s32 	%r450, %r6, %r449;
	selp.b32 	%r445, %r450, 31, %p34;
	mov.b32 	%r424, 1;
	mov.b32 	%r446, -1;
	// begin inline asm
	shfl.sync.down.b32 %r422, %r550, %r424, %r445, %r446;
	// end inline asm
	setp.lt.s32 	%p35, %r421, %r445;
	max.s32 	%r451, %r550, %r422;
	selp.b32 	%r428, %r451, %r550, %p35;
	mov.b32 	%r429, 2;
	// begin inline asm
	shfl.sync.down.b32 %r427, %r428, %r429, %r445, %r446;
	// end inline asm
	add.s32 	%r452, %r421, 2;
	setp.gt.s32 	%p36, %r452, %r445;
	max.s32 	%r453, %r428, %r427;
	selp.b32 	%r433, %r428, %r453, %p36;
	mov.b32 	%r434, 4;
	// begin inline asm
	shfl.sync.down.b32 %r432, %r433, %r434, %r445, %r446;
	// end inline asm
	add.s32 	%r454, %r421, 4;
	setp.gt.s32 	%p37, %r454, %r445;
	max.s32 	%r455, %r433, %r432;
	selp.b32 	%r438, %r433, %r455, %p37;
	mov.b32 	%r439, 8;
	// begin inline asm
	shfl.sync.down.b32 %r437, %r438, %r439, %r445, %r446;
	// end inline asm
	add.s32 	%r456, %r421, 8;
	setp.gt.s32 	%p38, %r456, %r445;
	max.s32 	%r457, %r438, %r437;
	selp.b32 	%r443, %r438, %r457, %p38;
	mov.b32 	%r444, 16;
	// begin inline asm
	shfl.sync.down.b32 %r442, %r443, %r444, %r445, %r446;
	// end inline asm
	add.s32 	%r458, %r421, 16;
	setp.gt.s32 	%p39, %r458, %r445;
	max.s32 	%r459, %r443, %r442;
	selp.b32 	%r574, %r443, %r459, %p39;
	setp.ne.s32 	%p40, %r421, 0;
	@%p40 bra 	$L__BB7_24;
	shr.u32 	%r460, %r7, 3;
	and.b32  	%r461, %r460, 124;
	mov.u32 	%r462, _ZZN3cub18CUB_300001_SM_10006detail6reduce18DeviceReduceKernelINS2_10policy_hubIijN4cuda3__47maximumIiEEE10Policy1000EN6thrust24THRUST_300001_SM_1000_NS6detail15normal_iteratorINSC_10device_ptrIiEEEEjS8_iNS5_3std3__410__identityEEEvT0_PT3_T1_NS0_13GridEvenShareISO_EET2_T4_E12temp_storage;
	add.s32 	%r463, %r462, %r461;
	st.shared.u32 	[%r463+8], %r574;
$L__BB7_24:
	bar.sync 	0;
	setp.ne.s32 	%p41, %r7, 0;
	@%p41 bra 	$L__BB7_48;
	setp.gt.u32 	%p42, %r6, 32;
	ld.shared.u32 	%r464, [_ZZN3cub18CUB_300001_SM_10006detail6reduce18DeviceReduceKernelINS2_10policy_hubIijN4cuda3__47maximumIiEEE10Policy1000EN6thrust24THRUST_300001_SM_1000_NS6detail15normal_iteratorINSC_10device_ptrIiEEEEjS8_iNS5_3std3__410__identityEEEvT0_PT3_T1_NS0_13GridEvenShareISO_EET2_T4_E12temp_storage+12];
	max.s32 	%r465, %r574, %r464;
	selp.b32 	%r466, %r465, %r574, %p42;
	setp.gt.u32 	%p43, %r6, 64;
	ld.shared.u32 	%r467, [_ZZN3cub18CUB_300001_SM_10006detail6reduce18DeviceReduceKernelINS2_10policy_hubIijN4cuda3__47maximumIiEEE10Policy1000EN6thrust24THRUST_300001_SM_1000_NS6detail15normal_iteratorINSC_10device_ptrIiEEEEjS8_iNS5_3std3__410__identityEEEvT0_PT3_T1_NS0_13GridEvenShareISO_EET2_T4_E12temp_storage+16];
	max.s32 	%r468, %r466, %r467;
	selp.b32 	%r469, %r468, %r466, %p43;
	setp.gt.u32 	%p44, %r6, 96;
	ld.shared.u32 	%r470, [_ZZN3cub18CUB_300001_SM_10006detail6reduce18DeviceReduceKernelINS2_10policy_hubIijN4cuda3__47maximumIiEEE10Policy1000EN6thrust24THRUST_300001_SM_1000_NS6detail15normal_iteratorINSC_10device_ptrIiEEEEjS8_iNS5_3std3__410__identityEEEvT0_PT3_T1_NS0_13GridEvenShareISO_EET2_T4_E12temp_storage+20];
	max.s32 	%r471, %r469, %r470;
	selp.b32 	%r472, %r471, %r469, %p44;
	setp.gt.u32 	%p45, %r6, 128;
	ld.shared.u32 	%r473, [_ZZN3cub18CUB_300001_SM_10006detail6reduce18DeviceReduceKernelINS2_10policy_hubIijN4cuda3__47maximumIiEEE10Policy1000EN6thrust24THRUST_300001_SM_1000_NS6detail15normal_iteratorINSC_10device_ptrIiEEEEjS8_iNS5_3std3__410__identityEEEvT0_PT3_T1_NS0_13GridEvenShareISO_EET2_T4_E12temp_storage+24];
	max.s32 	%r474, %r472, %r473;
	selp.b32 	%r475, %r474, %r472, %p45;
	setp.gt.u32 	%p46, %r6, 160;
	ld.shared.u32 	%r476, [_ZZN3cub18CUB_300001_SM_10006detail6reduce18DeviceReduceKernelINS2_10policy_hubIijN4cuda3__47maximumIiEEE10Policy1000EN6thrust24THRUST_300001_SM_1000_NS6detail15normal_iteratorINSC_10device_ptrIiEEEEjS8_iNS5_3std3__410__identityEEEvT0_PT3_T1_NS0_13GridEvenShareISO_EET2_T4_E12temp_storage+28];
	max.s32 	%r477, %r475, %r476;
	selp.b32 	%r478, %r477, %r475, %p46;
	setp.gt.u32 	%p47, %r6, 192;
	ld.shared.u32 	%r479, [_ZZN3cub18CUB_300001_SM_10006detail6reduce18DeviceReduceKernelINS2_10policy_hubIijN4cuda3__47maximumIiEEE10Policy1000EN6thrust24THRUST_300001_SM_1000_NS6detail15normal_iteratorINSC_10device_ptrIiEEEEjS8_iNS5_3std3__410__identityEEEvT0_PT3_T1_NS0_13GridEvenShareISO_EET2_T4_E12temp_storage+32];
	max.s32 	%r480, %r478, %r479;
	selp.b32 	%r481, %r480, %r478, %p47;
	setp.gt.u32 	%p48, %r6, 224;
	ld.shared.u32 	%r482, [_ZZN3cub18CUB_300001_SM_10006detail6reduce18DeviceReduceKernelINS2_10policy_hubIijN4cuda3__47maximumIiEEE10Policy1000EN6thrust24THRUST_300001_SM_1000_NS6detail15normal_iteratorINSC_10device_ptrIiEEEEjS8_iNS5_3std3__410__identityEEEvT0_PT3_T1_NS0_13GridEvenShareISO_EET2_T4_E12temp_storage+36];
	max.s32 	%r483, %r481, %r482;
	selp.b32 	%r574, %r483, %r481, %p48;
	bra.uni 	$L__BB7_48;
$L__BB7_26:
	mov.u32 	%r55, %tid.x;
	add.s32 	%r112, %r55, %r556;
	mul.wide.u32 	%rd4, %r112, 4;
	add.s64 	%rd5, %rd1, %rd4;
	ld.global.u32 	%r113, [%rd5];
	ld.global.u32 	%r114, [%rd5+1024];
	ld.global.u32 	%r115, [%rd5+2048];
	ld.global.u32 	%r116, [%rd5+3072];
	ld.global.u32 	%r117, [%rd5+4096];
	ld.global.u32 	%r118, [%rd5+5120];
	ld.global.u32 	%r119, [%rd5+6144];
	ld.global.u32 	%r120, [%rd5+7168];
	ld.global.u32 	%r121, [%rd5+8192];
	ld.global.u32 	%r122, [%rd5+9216];
	ld.global.u32 	%r123, [%rd5+10240];
	ld.global.u32 	%r124, [%rd5+11264];
	ld.global.u32 	%r125, [%rd5+12288];
	ld.global.u32 	%r126, [%rd5+13312];
	ld.global.u32 	%r127, [%rd5+14336];
	ld.global.u32 	%r128, [%rd5+15360];
	max.s32 	%r129, %r113, %r114;
	max.s32 	%r130, %r129, %r115;
	max.s32 	%r131, %r116, %r117;
	max.s32 	%r132, %r131, %r118;
	max.s32 	%r133, %r119, %r120;
	max.s32 	%r134, %r133, %r121;
	max.s32 	%r135, %r122, %r123;
	max.s32 	%r136, %r135, %r124;
	max.s32 	%r137, %r125, %r126;
	max.s32 	%r138, %r137, %r127;
	max.s32 	%r139, %r130, %r132;
	max.s32 	%r140, %r139, %r134;
	max.s32 	%r141, %r136, %r138;
	max.s32 	%r142, %r141, %r128;
	max.s32 	%r573, %r140, %r142;
	setp.lt.u32 	%p2, %r6, %r4;
	@%p2 bra 	$L__BB7_44;
	add.s32 	%r57, %r4, %r556;
	not.b32 	%r144, %r55;
	add.s32 	%r145, %r144, %r1;
	sub.s32 	%r146, %r145, %r4;
	sub.s32 	%r552, %r146, %r556;
	add.s32 	%r147, %r57, %r55;
	add.s32 	%r551, %r147, 2048;
	mov.b32 	%r554, 0;
	mov.u32 	%r553, %r57;
$L__BB7_28:
	add.s32 	%r556, %r556, %r4;
	add.s32 	%r149, %r1, -4096;
	setp.gt.u32 	%p3, %r556, %r149;
	@%p3 bra 	$L__BB7_30;
	add.s32 	%r150, %r55, %r556;
	mul.wide.u32 	%rd6, %r150, 4;
	add.s64 	%rd7, %rd1, %rd6;
	ld.global.u32 	%r151, [%rd7];
	ld.global.u32 	%r152, [%rd7+1024];
	ld.global.u32 	%r153, [%rd7+2048];
	ld.global.u32 	%r154, [%rd7+3072];
	ld.global.u32 	%r155, [%rd7+4096];
	ld.global.u32 	%r156, [%rd7+5120];
	ld.global.u32 	%r157, [%rd7+6144];
	ld.global.u32 	%r158, [%rd7+7168];
	ld.global.u32 	%r159, [%rd7+8192];
	ld.global.u32 	%r160, [%rd7+9216];
	ld.global.u32 	%r161, [%rd7+10240];
	ld.global.u32 	%r162, [%rd7+11264];
	ld.global.u32 	%r163, [%rd7+12288];
	ld.global.u32 	%r164, [%rd7+13312];
	ld.global.u32 	%r165, [%rd7+14336];
	ld.global.u32 	%r166, [%rd7+15360];
	max.s32 	%r167, %r573, %r151;
	max.s32 	%r168, %r167, %r152;
	max.s32 	%r169, %r153, %r154;
	max.s32 	%r170, %r169, %r155;
	max.s32 	%r171, %r156, %r157;
	max.s32 	%r172, %r171, %r158;
	max.s32 	%r173, %r159, %r160;
	max.s32 	%r174, %r173, %r161;
	max.s32 	%r175, %r162, %r163;
	max.s32 	%r176, %r175, %r164;
	max.s32 	%r177, %r165, %r166;
	max.s32 	%r178, %r168, %r170;
	max.s32 	%r179, %r178, %r172;
	max.s32 	%r180, %r174, %r176;
	max.s32 	%r181, %r180, %r177;
	max.s32 	%r573, %r179, %r181;
	sub.s32 	%r182, %r1, %r556;
	setp.lt.u32 	%p4, %r182, %r4;
	add.s32 	%r554, %r554, 1;
	add.s32 	%r553, %r553, %r4;
	sub.s32 	%r552, %r552, %r4;
	add.s32 	%r551, %r551, %r4;
	@%p4 bra 	$L__BB7_44;
	bra.uni 	$L__BB7_28;
$L__BB7_30:
	setp.le.u32 	%p5, %r1, %r556;
	sub.s32 	%r184, %r1, %r556;
	setp.ge.s32 	%p6, %r55, %r184;
	or.pred  	%p7, %p5, %p6;
	@%p7 bra 	$L__BB7_44;
	not.b32 	%r187, %r55;
	add.s32 	%r188, %r1, %r187;
	sub.s32 	%r189, %r188, %r57;
	mul.lo.s32 	%r190, %r2, %r554;
	shl.b32 	%r191, %r190, 12;
	sub.s32 	%r192, %r189, %r191;
	shr.u32 	%r193, %r192, 8;
	add.s32 	%r72, %r193, 1;
	and.b32  	%r73, %r72, 15;
	setp.lt.u32 	%p8, %r192, 3840;
	mov.u32 	%r565, %r55;
	@%p8 bra 	$L__BB7_35;
	or.b32  	%r559, %r55, 2048;
	shr.u32 	%r194, %r552, 8;
	add.s32 	%r195, %r194, 1;
	and.b32  	%r196, %r195, 33554416;
	neg.s32 	%r557, %r196;
$L__BB7_33:
	.pragma "nounroll";
	add.s32 	%r197, %r551, -2048;
	mul.wide.u32 	%rd8, %r197, 4;
	add.s64 	%rd9, %rd1, %rd8;
	ld.global.u32 	%r198, [%rd9];
	max.s32 	%r199, %r573, %r198;
	add.s32 	%r200, %r551, -1792;
	mul.wide.u32 	%rd10, %r200, 4;
	add.s64 	%rd11, %rd1, %rd10;
	ld.global.u32 	%r201, [%rd11];
	max.s32 	%r202, %r199, %r201;
	add.s32 	%r203, %r551, -1536;
	mul.wide.u32 	%rd12, %r203, 4;
	add.s64 	%rd13, %rd1, %rd12;
	ld.global.u32 	%r204, [%rd13];
	max.s32 	%r205, %r202, %r204;
	add.s32 	%r206, %r551, -1280;
	mul.wide.u32 	%rd14, %r206, 4;
	add.s64 	%rd15, %rd1, %rd14;
	ld.global.u32 	%r207, [%rd15];
	max.s32 	%r208, %r205, %r207;
	add.s32 	%r209, %r551, -1024;
	mul.wide.u32 	%rd16, %r209, 4;
	add.s64 	%rd17, %rd1, %rd16;
	ld.global.u32 	%r210, [%rd17];
	max.s32 	%r211, %r208, %r210;
	add.s32 	%r212, %r551, -768;
	mul.wide.u32 	%rd18, %r212, 4;
	add.s64 	%rd19, %rd1, %rd18;
	ld.global.u32 	%r213, [%rd19];
	max.s32 	%r214, %r211, %r213;
	add.s32 	%r215, %r551, -512;
	mul.wide.u32 	%rd20, %r215, 4;
	add.s64 	%rd21, %rd1, %rd20;
	ld.global.u32 	%r216, [%rd21];
	max.s32 	%r217, %r214, %r216;
	add.s32 	%r218, %r551, 1792;
	add.s32 	%r219, %r551, -256;
	mul.wide.u32 	%rd22, %r219, 4;
	add.s64 	%rd23, %rd1, %rd22;
	ld.global.u32 	%r220, [%rd23];
	max.s32 	%r221, %r217, %r220;
	mul.wide.u32 	%rd24, %r551, 4;
	add.s64 	%rd25, %rd1, %rd24;
	ld.global.u32 	%r222, [%rd25];
	max.s32 	%r223, %r221, %r222;
	add.s32 	%r224, %r551, 256;
	mul.wide.u32 	%rd26, %r224, 4;
	add.s64 	%rd27, %rd1, %rd26;
	ld.global.u32 	%r225, [%rd27];
	max.s32 	%r226, %r223, %r225;
	add.s32 	%r227, %r551, 512;
	mul.wide.u32 	%rd28, %r227, 4;
	add.s64 	%rd29, %rd1, %rd28;
	ld.global.u32 	%r228, [%rd29];
	max.s32 	%r229, %r226, %r228;
	add.s32 	%r230, %r551, 768;
	mul.wide.u32 	%rd30, %r230, 4;
	add.s64 	%rd31, %rd1, %rd30;
	ld.global.u32 	%r231, [%rd31];
	max.s32 	%r232, %r229, %r231;
	add.s32 	%r233, %r551, 1024;
	mul.wide.u32 	%rd32, %r233, 4;
	add.s64 	%rd33, %rd1, %rd32;
	ld.global.u32 	%r234, [%rd33];
	max.s32 	%r235, %r232, %r234;
	add.s32 	%r236, %r551, 1280;
	mul.wide.u32 	%rd34, %r236, 4;
	add.s64 	%rd35, %rd1, %rd34;
	ld.global.u32 	%r237, [%rd35];
	max.s32 	%r238, %r235, %r237;
	add.s32 	%r239, %r551, 1536;
	mul.wide.u32 	%rd36, %r239, 4;
	add.s64 	%rd37, %rd1, %rd36;
	ld.global.u32 	%r240, [%rd37];
	max.s32 	%r241, %r238, %r240;
	mul.wide.u32 	%rd38, %r218, 4;
	add.s64 	%rd39, %rd1, %rd38;
	ld.global.u32 	%r242, [%rd39];
	max.s32 	%r573, %r241, %r242;
	add.s32 	%r559, %r559, 4096;
	add.s32 	%r551, %r551, 4096;
	add.s32 	%r557, %r557, 16;
	setp.ne.s32 	%p9, %r557, 0;
	@%p9 bra 	$L__BB7_33;
	add.s32 	%r565, %r559, -2048;
$L__BB7_35:
	setp.eq.s32 	%p10, %r73, 0;
	@%p10 bra 	$L__BB7_44;
	and.b32  	%r88, %r72, 7;
	setp.lt.u32 	%p11, %r73, 8;
	@%p11 bra 	$L__BB7_38;
	add.s32 	%r244, %r565, %r556;
	mul.wide.u32 	%rd40, %r244, 4;
	add.s64 	%rd41, %rd1, %rd40;
	ld.global.u32 	%r245, [%rd41];
	max.s32 	%r246, %r573, %r245;
	add.s32 	%r247, %r244, 256;
	mul.wide.u32 	%rd42, %r247, 4;
	add.s64 	%rd43, %rd1, %rd42;
	ld.global.u32 	%r248, [%rd43];
	max.s32 	%r249, %r246, %r248;
	add.s32 	%r250, %r244, 512;
	mul.wide.u32 	%rd44, %r250, 4;
	add.s64 	%rd45, %rd1, %rd44;
	ld.global.u32 	%r251, [%rd45];
	max.s32 	%r252, %r249, %r251;
	add.s32 	%r253, %r244, 768;
	mul.wide.u32 	%rd46, %r253, 4;
	add.s64 	%rd47, %rd1, %rd46;
	ld.global.u32 	%r254, [%rd47];
	max.s32 	%r255, %r252, %r254;
	add.s32 	%r256, %r244, 1024;
	mul.wide.u32 	%rd48, %r256, 4;
	add.s64 	%rd49, %rd1, %rd48;
	ld.global.u32 	%r257, [%rd49];
	max.s32 	%r258, %r255, %r257;
	add.s32 	%r259, %r244, 1280;
	mul.wide.u32 	%rd50, %r259, 4;
	add.s64 	%rd51, %rd1, %rd50;
	ld.global.u32 	%r260, [%rd51];
	max.s32 	%r261, %r258, %r260;
	add.s32 	%r262, %r244, 1536;
	mul.wide.u32 	%rd52, %r262, 4;
	add.s64 	%rd53, %rd1, %rd52;
	ld.global.u32 	%r263, [%rd53];
	max.s32 	%r264, %r261, %r263;
	add.s32 	%r265, %r244, 1792;
	mul.wide.u32 	%rd54, %r265, 4;
	add.s64 	%rd55, %rd1, %rd54;
	ld.global.u32 	%r266, [%rd55];
	max.s32 	%r573, %r264, %r266;
	add.s32 	%r565, %r565, 2048;
$L__BB7_38:
	setp.eq.s32 	%p12, %r88, 0;
	@%p12 bra 	$L__BB7_44;
	setp.lt.u32 	%p13, %r88, 4;
	@%p13 bra 	$L__BB7_41;
	add.s32 	%r268, %r565, %r556;
	mul.wide.u32 	%rd56, %r268, 4;
	add.s64 	%rd57, %rd1, %rd56;
	ld.global.u32 	%r269, [%rd57];
	max.s32 	%r270, %r573, %r269;
	add.s32 	%r271, %r268, 256;
	mul.wide.u32 	%rd58, %r271, 4;
	add.s64 	%rd59, %rd1, %rd58;
	ld.global.u32 	%r272, [%rd59];
	max.s32 	%r273, %r270, %r272;
	add.s32 	%r274, %r268, 512;
	mul.wide.u32 	%rd60, %r274, 4;
	add.s64 	%rd61, %rd1, %rd60;
	ld.global.u32 	%r275, [%rd61];
	max.s32 	%r276, %r273, %r275;
	add.s32 	%r277, %r268, 768;
	mul.wide.u32 	%rd62, %r277, 4;
	add.s64 	%rd63, %rd1, %rd62;
	ld.global.u32 	%r278, [%rd63];
	max.s32 	%r573, %r276, %r278;
	add.s32 	%r565, %r565, 1024;
$L__BB7_41:
	and.b32  	%r279, %r72, 3;
	setp.eq.s32 	%p14, %r279, 0;
	@%p14 bra 	$L__BB7_44;
	add.s32 	%r571, %r565, %r553;
	cvt.u16.u32 	%rs1, %r552;
	shr.u16 	%rs2, %rs1, 8;
	add.s16 	%rs3, %rs2, 1;
	cvt.u32.u16 	%r280, %rs3;
	and.b32  	%r281, %r280, 3;
	neg.s32 	%r570, %r281;
$L__BB7_43:
	.pragma "nounroll";
	mul.wide.u32 	%rd64, %r571, 4;
	add.s64 	%rd65, %rd1, %rd64;
	ld.global.u32 	%r282, [%rd65];
	max.s32 	%r573, %r573, %r282;
	add.s32 	%r571, %r571, 256;
	add.s32 	%r570, %r570, 1;
	setp.ne.s32 	%p15, %r570, 0;
	@%p15 bra 	$L__BB7_43;
$L__BB7_44:
	// begin inline asm
	mov.u32 %r283, %laneid;
	// end inline asm
	mov.b32 	%r286, 1;
	mov.b32 	%r307, 31;
	mov.b32 	%r308, -1;
	// begin inline asm
	shfl.sync.down.b32 %r284, %r573, %r286, %r307, %r308;
	// end inline asm
	setp.gt.s32 	%p16, %r283, 30;
	max.s32 	%r309, %r573, %r284;
	selp.b32 	%r290, %r573, %r309, %p16;
	mov.b32 	%r291, 2;
	// begin inline asm
	shfl.sync.down.b32 %r289, %r290, %r291, %r307, %r308;
	// end inline asm
	setp.gt.s32 	%p17, %r283, 29;
	max.s32 	%r310, %r290, %r289;
	selp.b32 	%r295, %r290, %r310, %p17;
	mov.b32 	%r296, 4;
	// begin inline asm
	shfl.sync.down.b32 %r294, %r295, %r296, %r307, %r308;
	// end inline asm
	setp.gt.s32 	%p18, %r283, 27;
	max.s32 	%r311, %r295, %r294;
	selp.b32 	%r300, %r295, %r311, %p18;
	mov.b32 	%r301, 8;
	// begin inline asm
	shfl.sync.down.b32 %r299, %r300, %r301, %r307, %r308;
	// end inline asm
	setp.gt.s32 	%p19, %r283, 23;
	max.s32 	%r312, %r300, %r299;
	selp.b32 	%r305, %r300, %r312, %p19;
	mov.b32 	%r306, 16;
	// begin inline asm
	shfl.sync.down.b32 %r304, %r305, %r306, %r307, %r308;
	// end inline asm
	setp.gt.s32 	%p20, %r283, 15;
	max.s32 	%r108, %r305, %r304;
	selp.b32 	%r574, %r305, %r108, %p20;
	setp.ne.s32 	%p21, %r283, 0;
	@%p21 bra 	$L__BB7_46;
	shr.u32 	%r313, %r55, 3;
	and.b32  	%r314, %r313, 124;
	mov.u32 	%r315, _ZZN3cub18CUB_300001_SM_10006detail6reduce18DeviceReduceKernelINS2_10policy_hubIijN4cuda3__47maximumIiEEE10Policy1000EN6thrust24THRUST_300001_SM_1000_NS6detail15normal_iteratorINSC_10device_ptrIiEEEEjS8_iNS5_3std3__410__identityEEEvT0_PT3_T1_NS0_13GridEvenShareISO_EET2_T4_E12temp_storage;
	add.s32 	%r316, %r315, %r314;
	st.shared.u32 	[%r316+8], %r108;
$L__BB7_46:
	bar.sync 	0;
	setp.ne.s32 	%p22, %r55, 0;
	@%p22 bra 	$L__BB7_48;
	ld.shared.u32 	%r317, [_ZZN3cub18CUB_300001_SM_10006detail6reduce18DeviceReduceKernelINS2_10policy_hubIijN4cuda3__47maximumIiEEE10Policy1000EN6thrust24THRUST_300001_SM_1000_NS6detail15normal_iteratorINSC_10device_ptrIiEEEEjS8_iNS5_3std3__410__identityEEEvT0_PT3_T1_NS0_13GridEvenShareISO_EET2_T4_E12temp_storage+12];
	max.s32 	%r318, %r574, %r317;
	ld.shared.u32 	%r319, [_ZZN3cub18CUB_300001_SM_10006detail6reduce18DeviceReduceKernelINS2_10policy_hubIijN4cuda3__47maximumIiEEE10Policy1000EN6thrust24THRUST_300001_SM_1000_NS6detail15normal_iteratorINSC_10device_ptrIiEEEEjS8_iNS5_3std3__410__identityEEEvT0_PT3_T1_NS0_13GridEvenShareISO_EET2_T4_E12temp_storage+16];
	max.s32 	%r320, %r318, %r319;
	ld.shared.u32 	%r321, [_ZZN3cub18CUB_300001_SM_10006detail6reduce18DeviceReduceKernelINS2_10policy_hubIijN4cuda3__47maximumIiEEE10Policy1000EN6thrust24THRUST_300001_SM_1000_NS6detail15normal_iteratorINSC_10device_ptrIiEEEEjS8_iNS5_3std3__410__identityEEEvT0_PT3_T1_NS0_13GridEvenShareISO_EET2_T4_E12temp_storage+20];
	max.s32 	%r322, %r320, %r321;
	ld.shared.u32 	%r323, [_ZZN3cub18CUB_300001_SM_10006detail6reduce18DeviceReduceKernelINS2_10policy_hubIijN4cuda3__47maximumIiEEE10Policy1000EN6thrust24THRUST_300001_SM_1000_NS6detail15normal_iteratorINSC_10device_ptrIiEEEEjS8_iNS5_3std3__410__identityEEEvT0_PT3_T1_NS0_13GridEvenShareISO_EET2_T4_E12temp_storage+24];
	max.s32 	%r324, %r322, %r323;
	ld.shared.u32 	%r325, [_ZZN3cub18CUB_300001_SM_10006detail6reduce18DeviceReduceKernelINS2_10policy_hubIijN4cuda3__47maximumIiEEE10Policy1000EN6thrust24THRUST_300001_SM_1000_NS6detail15normal_iteratorINSC_10device_ptrIiEEEEjS8_iNS5_3std3__410__identityEEEvT0_PT3_T1_NS0_13GridEvenShareISO_EET2_T4_E12temp_storage+28];
	max.s32 	%r326, %r324, %r325;
	ld.shared.u32 	%r327, [_ZZN3cub18CUB_300001_SM_10006detail6reduce18DeviceReduceKernelINS2_10policy_hubIijN4cuda3__47maximumIiEEE10Policy1000EN6thrust24THRUST_300001_SM_1000_NS6detail15normal_iteratorINSC_10device_ptrIiEEEEjS8_iNS5_3std3__410__identityEEEvT0_PT3_T1_NS0_13GridEvenShareISO_EET2_T4_E12temp_storage+32];
	max.s32 	%r328, %r326, %r327;
	ld.shared.u32 	%r329, [_ZZN3cub18CUB_300001_SM_10006detail6reduce18DeviceReduceKernelINS2_10policy_hubIijN4cuda3__47maximumIiEEE10Policy1000EN6thrust24THRUST_300001_SM_1000_NS6detail15normal_iteratorINSC_10device_ptrIiEEEEjS8_iNS5_3std3__410__identityEEEvT0_PT3_T1_NS0_13GridEvenShareISO_EET2_T4_E12temp_storage+36];
	max.s32 	%r574, %r328, %r329;
$L__BB7_48:
	mov.u32 	%r531, %tid.x;
	setp.ne.s32 	%p56, %r531, 0;
	@%p56 bra 	$L__BB7_50;
	ld.param.u64 	%rd129, [_ZN3cub18CUB_300001_SM_10006detail6reduce18DeviceReduceKernelINS2_10policy_hubIijN4cuda3__47maximumIiEEE10Policy1000EN6thrust24THRUST_300001_SM_1000_NS6detail15normal_iteratorINSC_10device_ptrIiEEEEjS8_iNS5_3std3__410__identityEEEvT0_PT3_T1_NS0_13GridEvenShareISO_EET2_T4__param_1];
	cvta.to.global.u64 	%rd126, %rd129;
	mul.wide.u32 	%rd127, %r3, 4;
	add.s64 	%rd128, %rd126, %rd127;
	st.global.u32 	[%rd128], %r574;
$L__BB7_50:
	ret;

}
	// .globl	_ZN3cub18CUB_300001_SM_10006detail6reduce28DeviceReduceSingleTileKernelINS2_10policy_hubIijN4cuda3__47maximumIiEEE10Policy1000EPiSB_iS8_iiNS5_3std3__410__identityEEEvT0_T1_T2_T3_T4_T6_
.visible .entry _ZN3cub18CUB_300001_SM_10006detail6reduce28DeviceReduceSingleTileKernelINS2_10policy_hubIijN4cuda3__47maximumIiEEE10Policy1000EPiSB_iS8_iiNS5_3std3__410__identityEEEvT0_T1_T2_T3_T4_T6_(
	.param .u64 .ptr .align 1 _ZN3cub18CUB_300001_SM_10006detail6reduce28DeviceReduceSingleTileKernelINS2_10policy_hubIijN4cuda3__47maximumIiEEE10Policy1000EPiSB_iS8_iiNS5_3std3__410__identityEEEvT0_T1_T2_T3_T4_T6__param_0,
	.param .u64 .ptr .align 1 _ZN3cub18CUB_300001_SM_10006detail6reduce28DeviceReduceSingleTileKernelINS2_10policy_hubIijN4cuda3__47maximumIiEEE10Policy1000EPiSB_iS8_iiNS5_3std3__410__identityEEEvT0_T1_T2_T3_T4_T6__param_1,
	.param .u32 _ZN3cub18CUB_300001_SM_10006detail6reduce28DeviceReduceSingleTileKernelINS2_10policy_hubIijN4cuda3__47maximumIiEEE10Policy1000EPiSB_iS8_iiNS5_3std3__410__identityEEEvT0_T1_T2_T3_T4_T6__param_2,
	.param .align 1 .b8 _ZN3cub18CUB_300001_SM_10006detail6reduce28DeviceReduceSingleTileKernelINS2_10policy_hubIijN4cuda3__47maximumIiEEE10Policy1000EPiSB_iS8_iiNS5_3std3__410__identityEEEvT0_T1_T2_T3_T4_T6__param_3[1],
	.param .u32 _ZN3cub18CUB_300001_SM_10006detail6reduce28DeviceReduceSingleTileKernelINS2_10policy_hubIijN4cuda3__47maximumIiEEE10Policy1000EPiSB_iS8_iiNS5_3std3__410__identityEEEvT0_T1_T2_T3_T4_T6__param_4,
	.param .align 1 .b8 _ZN3cub18CUB_300001_SM_10006detail6reduce28DeviceReduceSingleTileKernelINS2_10policy_hubIijN4cuda3__47maximumIiEEE10Policy1000EPiSB_iS8_iiNS5_3std3__410__identityEEEvT0_T1_T2_T3_T4_T6__param_5[1]
)
.maxntid 256
.minnctapersm 1
{
	.reg .pred 	%p<97>;
	.reg .b32 	%r<687>;
	.reg .b64 	%rd<125>;
	// demoted variable
	.shared .align 4 .b8 _ZZN3cub18CUB_300001_SM_10006detail6reduce28DeviceReduceSingleTileKernelINS2_10policy_hubIijN4cuda3__47maximumIiEEE10Policy1000EPiSB_iS8_iiNS5_3std3__410__identityEEEvT0_T1_T2_T3_T4_T6_E12temp_storage[44];
	ld.param.u64 	%rd16, [_ZN3cub18CUB_300001_SM_10006detail6reduce28DeviceReduceSingleTileKernelINS2_10policy_hubIijN4cuda3__47maximumIiEEE10Policy1000EPiSB_iS8_iiNS5_3std3__410__identityEEEvT0_T1_T2_T3_T4_T6__param_0];
	ld.param.u64 	%rd17, [_ZN3cub18CUB_300001_SM_10006detail6reduce28DeviceReduceSingleTileKernelINS2_10policy_hubIijN4cuda3__47maximumIiEEE10Policy1000EPiSB_iS8_iiNS5_3std3__410__identityEEEvT0_T1_T2_T3_T4_T6__param_1];
	ld.param.u32 	%r124, [_ZN3cub18CUB_300001_SM_10006detail6reduce28DeviceReduceSingleTileKernelINS2_10policy_hubIijN4cuda3__47maximumIiEEE10Policy1000EPiSB_iS8_iiNS5_3std3__410__identityEEEvT0_T1_T2_T3_T4_T6__param_2];
	ld.param.u32 	%r125, [_ZN3cub18CUB_300001_SM_10006detail6reduce28DeviceReduceSingleTileKernelINS2_10policy_hubIijN4cuda3__47maximumIiEEE10Policy1000EPiSB_iS8_iiNS5_3std3__410__identityEEEvT0_T1_T2_T3_T4_T6__param_4];
	cvta.to.global.u64 	%rd1, %rd17;
	setp.ne.s32 	%p1, %r124, 0;
	@%p1 bra 	$L__BB8_3;
	mov.u32 	%r633, %tid.x;
	setp.ne.s32 	%p96, %r633, 0;
	@%p96 bra 	$L__BB8_74;
	st.global.u32 	[%rd1], %r125;
	bra.uni 	$L__BB8_74;
$L__BB8_3:
	and.b64  	%rd18, %rd16, 15;
	setp.ne.s64 	%p2, %rd18, 0;
	@%p2 bra 	$L__BB8_38;
	setp.gt.s32 	%p49, %r124, 4095;
	@%p49 bra 	$L__BB8_22;
	mov.u32 	%r1, %tid.x;
	setp.ge.s32 	%p66, %r1, %r124;
	mov.b32 	%r644, 0;
	mov.u32 	%r639, %r1;
	@%p66 bra 	$L__BB8_7;
	mul.wide.u32 	%rd113, %r1, 4;
	add.s64 	%rd112, %rd16, %rd113;
	// begin inline asm
	ld.global.nc.u32 %r644, [%rd112];
	// end inline asm
	add.s32 	%r639, %r1, 256;
$L__BB8_7:
	setp.ge.s32 	%p67, %r639, %r124;
	@%p67 bra 	$L__BB8_13;
	not.b32 	%r508, %r639;
	add.s32 	%r6, %r124, %r508;
	and.b32  	%r509, %r6, 768;
	setp.eq.s32 	%p68, %r509, 768;
	@%p68 bra 	$L__BB8_11;
	mul.wide.u32 	%rd114, %r639, 4;
	add.s64 	%rd121, %rd16, %rd114;
	shr.u32 	%r510, %r6, 8;
	add.s32 	%r511, %r510, 1;
	and.b32  	%r512, %r511, 3;
	neg.s32 	%r636, %r512;
$L__BB8_10:
	.pragma "nounroll";
	// begin inline asm
	ld.global.nc.u32 %r513, [%rd121];
	// end inline asm
	max.s32 	%r644, %r644, %r513;
	add.s32 	%r639, %r639, 256;
	add.s64 	%rd121, %rd121, 1024;
	add.s32 	%r636, %r636, 1;
	setp.ne.s32 	%p69, %r636, 0;
	@%p69 bra 	$L__BB8_10;
$L__BB8_11:
	setp.lt.u32 	%p70, %r6, 768;
	@%p70 bra 	$L__BB8_13;
$L__BB8_12:
	mul.wide.s32 	%rd120, %r639, 4;
	add.s64 	%rd116, %rd16, %rd120;
	// begin inline asm
	ld.global.nc.u32 %r514, [%rd116];
	// end inline asm
	max.s32 	%r518, %r644, %r514;
	add.s64 	%rd117, %rd116, 1024;
	// begin inline asm
	ld.global.nc.u32 %r515, [%rd117];
	// end inline asm
	max.s32 	%r519, %r518, %r515;
	add.s64 	%rd118, %rd116, 2048;
	// begin inline asm
	ld.global.nc.u32 %r516, [%rd118];
	// end inline asm
	max.s32 	%r520, %r519, %r516;
	add.s64 	%rd119, %rd116, 3072;
	// begin inline asm
	ld.global.nc.u32 %r517, [%rd119];
	// end inline asm
	max.s32 	%r644, %r520, %r517;
	add.s32 	%r639, %r639, 1024;
	setp.lt.s32 	%p71, %r639, %r124;
	@%p71 bra 	$L__BB8_12;
$L__BB8_13:
	setp.lt.s32 	%p72, %r124, 256;
	@%p72 bra 	$L__BB8_18;
	// begin inline asm
	mov.u32 %r584, %laneid;
	// end inline asm
	mov.b32 	%r587, 1;
	mov.b32 	%r608, 31;
	mov.b32 	%r609, -1;
	// begin inline asm
	shfl.sync.down.b32 %r585, %r644, %r587, %r608, %r609;
	// end inline asm
	setp.gt.s32 	%p88, %r584, 30;
	max.s32 	%r610, %r644, %r585;
	selp.b32 	%r591, %r644, %r610, %p88;
	mov.b32 	%r592, 2;
	// begin inline asm
	shfl.sync.down.b32 %r590, %r591, %r592, %r608, %r609;
	// end inline asm
	setp.gt.s32 	%p89, %r584, 29;
	max.s32 	%r611, %r591, %r590;
	selp.b32 	%r596, %r591, %r611, %p89;
	mov.b32 	%r597, 4;
	// begin inline asm
	shfl.sync.down.b32 %r595, %r596, %r597, %r608, %r609;
	// end inline asm
	setp.gt.s32 	%p90, %r584, 27;
	max.s32 	%r612, %r596, %r595;
	selp.b32 	%r601, %r596, %r612, %p90;
	mov.b32 	%r602, 8;
	// begin inline asm
	shfl.sync.down.b32 %r600, %r601, %r602, %r608, %r609;
	// end inline asm
	setp.gt.s32 	%p91, %r584, 23;
	max.s32 	%r613, %r601, %r600;
	selp.b32 	%r606, %r601, %r613, %p91;
	mov.b32 	%r607, 16;
	// begin inline asm
	shfl.sync.down.b32 %r605, %r606, %r607, %r608, %r609;
	// end inline asm
	setp.gt.s32 	%p92, %r584, 15;
	max.s32 	%r22, %r606, %r605;
	selp.b32 	%r686, %r606, %r22, %p92;
	setp.ne.s32 	%p93, %r584, 0;
	@%p93 bra 	$L__BB8_16;
	shr.u32 	%r614, %r1, 3;
	and.b32  	%r615, %r614, 124;
	mov.u32 	%r616, _ZZN3cub18CUB_300001_SM_10006detail6reduce28DeviceReduceSingleTileKernelINS2_10policy_hubIijN4cuda3__47maximumIiEEE10Policy1000EPiSB_iS8_iiNS5_3std3__410__identityEEEvT0_T1_T2_T3_T4_T6_E12temp_storage;
	add.s32 	%r617, %r616, %r615;
	st.shared.u32 	[%r617+8], %r22;
$L__BB8_16:
	bar.sync 	0;
	setp.ne.s32 	%p94, %r1, 0;
	@%p94 bra 	$L__BB8_72;
	ld.shared.u32 	%r618, [_ZZN3cub18CUB_300001_SM_10006detail6reduce28DeviceReduceSingleTileKernelINS2_10policy_hubIijN4cuda3__47maximumIiEEE10Policy1000EPiSB_iS8_iiNS5_3std3__410__identityEEEvT0_T1_T2_T3_T4_T6_E12temp_storage+12];
	max.s32 	%r619, %r686, %r618;
	ld.shared.u32 	%r620, [_ZZN3cub18CUB_300001_SM_10006detail6reduce28DeviceReduceSingleTileKernelINS2_10policy_hubIijN4cuda3__47maximumIiEEE10Policy1000EPiSB_iS8_iiNS5_3std3__410__identityEEEvT0_T1_T2_T3_T4_T6_E12temp_storage+16];
	max.s32 	%r621, %r619, %r620;
	ld.shared.u32 	%r622, [_ZZN3cub18CUB_300001_SM_10006detail6reduce28DeviceReduceSingleTileKernelINS2_10policy_hubIijN4cuda3__47maximumIiEEE10Policy1000EPiSB_iS8_iiNS5_3std3__410__identityEEEvT0_T1_T2_T3_T4_T6_E12temp_storage+20];
	max.s32 	%r623, %r621, %r622;
	ld.shared.u32 	%r624, [_ZZN3cub18CUB_300001_SM_10006detail6reduce28DeviceReduceSingleTileKernelINS2_10policy_hubIijN4cuda3__47maximumIiEEE10Policy1000EPiSB_iS8_iiNS5_3std3__410__identityEEEvT0_T1_T2_T3_T4_T6_E12temp_storage+24];
	max.s32 	%r625, %r623, %r624;
	ld.shared.u32 	%r626, [_ZZN3cub18CUB_300001_SM_10006detail6reduce28DeviceReduceSingleTileKernelINS2_10policy_hubIijN4cuda3__47maximumIiEEE10Policy1000EPiSB_iS8_iiNS5_3std3__410__identityEEEvT0_T1_T2_T3_T4_T6_E12temp_storage+28];
	max.s32 	%r627, %r625, %r626;
	ld.shared.u32 	%r628, [_ZZN3cub18CUB_300001_SM_10006detail6reduce28DeviceReduceSingleTileKernelINS2_10policy_hubIijN4cuda3__47maximumIiEEE10Policy1000EPiSB_iS8_iiNS5_3std3__410__identityEEEvT0_T1_T2_T3_T4_T6_E12temp_storage+32];
	max.s32 	%r629, %r627, %r628;
	ld.shared.u32 	%r630, [_ZZN3cub18CUB_300001_SM_10006detail6reduce28DeviceReduceSingleTileKernelINS2_10policy_hubIijN4cuda3__47maximumIiEEE10Policy1000EPiSB_iS8_iiNS5_3std3__410__identityEEEvT0_T1_T2_T3_T4_T6_E12temp_storage+36];
	max.s32 	%r686, %r629, %r630;
	bra.uni 	$L__BB8_72;
$L__BB8_18:
	// begin inline asm
	mov.u32 %r521, %laneid;
	// end inline asm
	and.b32  	%r547, %r1, 992;
	add.s32 	%r548, %r547, 32;
	setp.gt.s32 	%p73, %r548, %r124;
	not.b32 	%r549, %r547;
	add.s32 	%r550, %r124, %r549;
	selp.b32 	%r545, %r550, 31, %p73;
	mov.b32 	%r524, 1;
	mov.b32 	%r546, -1;
	// begin inline asm
	shfl.sync.down.b32 %r522, %r644, %r524, %r545, %r546;
	// end inline asm
	setp.lt.s32 	%p74, %r521, %r545;
	max.s32 	%r551, %r644, %r522;
	selp.b32 	%r528, %r551, %r644, %p74;
	mov.b32 	%r529, 2;
	// begin inline asm
	shfl.sync.down.b32 %r527, %r528, %r529, %r545, %r546;
	// end inline asm
	add.s32 	%r552, %r521, 2;
	setp.gt.s32 	%p75, %r552, %r545;
	max.s32 	%r553, %r528, %r527;
	selp.b32 	%r533, %r528, %r553, %p75;
	mov.b32 	%r534, 4;
	// begin inline asm
	shfl.sync.down.b32 %r532, %r533, %r534, %r545, %r546;
	// end inline asm
	add.s32 	%r554, %r521, 4;
	setp.gt.s32 	%p76, %r554, %r545;
	max.s32 	%r555, %r533, %r532;
	selp.b32 	%r538, %r533, %r555, %p76;
	mov.b32 	%r539, 8;
	// begin inline asm
	shfl.sync.down.b32 %r537, %r538, %r539, %r545, %r546;
	// end inline asm
	add.s32 	%r556, %r521, 8;
	setp.gt.s32 	%p77, %r556, %r545;
	max.s32 	%r557, %r538, %r537;
	selp.b32 	%r543, %r538, %r557, %p77;
	mov.b32 	%r544, 16;
	// begin inline asm
	shfl.sync.down.b32 %r542, %r543, %r544, %r545, %r546;
	// end inline asm
	add.s32 	%r558, %r521, 16;
	setp.gt.s32 	%p78, %r558, %r545;
	max.s32 	%r559, %r543, %r542;
	selp.b32 	%r686, %r543, %r559, %p78;
	setp.ne.s32 	%p79, %r521, 0;
	@%p79 bra 	$L__BB8_20;
	shr.u32 	%r560, %r1, 3;
	and.b32  	%r561, %r560, 124;
	mov.u32 	%r562, _ZZN3cub18CUB_300001_SM_10006detail6reduce28DeviceReduceSingleTileKernelINS2_10policy_hubIijN4cuda3__47maximumIiEEE10Policy1000EPiSB_iS8_iiNS5_3std3__410__identityEEEvT0_T1_T2_T3_T4_T6_E12temp_storage;
	add.s32 	%r563, %r562, %r561;
	st.shared.u32 	[%r563+8], %r686;
$L__BB8_20:
	bar.sync 	0;
	setp.ne.s32 	%p80, %r1, 0;
	@%p80 bra 	$L__BB8_72;
	setp.gt.s32 	%p81, %r124, 32;
	ld.shared.u32 	%r564, [_ZZN3cub18CUB_300001_SM_10006detail6reduce28DeviceReduceSingleTileKernelINS2_10policy_hubIijN4cuda3__47maximumIiEEE10Policy1000EPiSB_iS8_iiNS5_3std3__410__identityEEEvT0_T1_T2_T3_T4_T6_E12temp_storage+12];
	max.s32 	%r565, %r686, %r564;
	selp.b32 	%r566, %r565, %r686, %p81;
	setp.gt.s32 	%p82, %r124, 64;
	ld.shared.u32 	%r567, [_ZZN3cub18CUB_300001_SM_10006detail6reduce28DeviceReduceSingleTileKernelINS2_10policy_hubIijN4cuda3__47maximumIiEEE10Policy1000EPiSB_iS8_iiNS5_3std3__410__identityEEEvT0_T1_T2_T3_T4_T6_E12temp_storage+16];
	max.s32 	%r568, %r566, %r567;
	selp.b32 	%r569, %r568, %r566, %p82;
	setp.gt.s32 	%p83, %r124, 96;
	ld.shared.u32 	%r570, [_ZZN3cub18CUB_300001_SM_10006detail6reduce28DeviceReduceSingleTileKernelINS2_10policy_hubIijN4cuda3__47maximumIiEEE10Policy1000EPiSB_iS8_iiNS5_3std3__410__identityEEEvT0_T1_T2_T3_T4_T6_E12temp_storage+20];
	max.s32 	%r571, %r569, %r570;
	selp.b32 	%r572, %r571, %r569, %p83;
	setp.gt.s32 	%p84, %r124, 128;
	ld.shared.u32 	%r573, [_ZZN3cub18CUB_300001_SM_10006detail6reduce28DeviceReduceSingleTileKernelINS2_10policy_hubIijN4cuda3__47maximumIiEEE10Policy1000EPiSB_iS8_iiNS5_3std3__410__identityEEEvT0_T1_T2_T3_T4_T6_E12temp_storage+24];
	max.s32 	%r574, %r572, %r573;
	selp.b32 	%r575, %r574, %r572, %p84;
	setp.gt.s32 	%p85, %r124, 160;
	ld.shared.u32 	%r576, [_ZZN3cub18CUB_300001_SM_10006detail6reduce28DeviceReduceSingleTileKernelINS2_10policy_hubIijN4cuda3__47maximumIiEEE10Policy1000EPiSB_iS8_iiNS5_3std3__410__identityEEEvT0_T1_T2_T3_T4_T6_E12temp_storage+28];
	max.s32 	%r577, %r575, %r576;
	selp.b32 	%r578, %r577, %r575, %p85;
	setp.gt.s32 	%p86, %r124, 192;
	ld.shared.u32 	%r579, [_ZZN3cub18CUB_300001_SM_10006detail6reduce28DeviceReduceSingleTileKernelINS2_10policy_hubIijN4cuda3__47maximumIiEEE10Policy1000EPiSB_iS8_iiNS5_3std3__410__identityEEEvT0_T1_T2_T3_T4_T6_E12temp_storage+32];
	max.s32 	%r580, %r578, %r579;
	selp.b32 	%r581, %r580, %r578, %p86;
	setp.gt.s32 	%p87, %r124, 224;
	ld.shared.u32 	%r582, [_ZZN3cub18CUB_300001_SM_10006detail6reduce28DeviceReduceSingleTileKernelINS2_10policy_hubIijN4cuda3__47maximumIiEEE10Policy1000EPiSB_iS8_iiNS5_3std3__410__identityEEEvT0_T1_T2_T3_T4_T6_E12temp_storage+36];
	max.s32 	%r583, %r581, %r582;
	selp.b32 	%r686, %r583, %r581, %p87;
	bra.uni 	$L__BB8_72;
$L__BB8_22:
	mov.u32 	%r27, %tid.x;
	shl.b32 	%r379, %r27, 2;
	mul.wide.u32 	%rd86, %r379, 4;
	add.s64 	%rd76, %rd16, %rd86;
	// begin inline asm
	ld.global.nc.v2.u64 {%rd74, %rd75}, [%rd76];
	// end inline asm
	mov.b64 	{%r380, %r381}, %rd75;
	mov.b64 	{%r382, %r383}, %rd74;
	add.s64 	%rd79, %rd76, 4096;
	// begin inline asm
	ld.global.nc.v2.u64 {%rd77, %rd78}, [%rd79];
	// end inline asm
	mov.b64 	{%r384, %r385}, %rd78;
	mov.b64 	{%r386, %r387}, %rd77;
	add.s64 	%rd82, %rd76, 8192;
	// begin inline asm
	ld.global.nc.v2.u64 {%rd80, %rd81}, [%rd82];
	// end inline asm
	mov.b64 	{%r388, %r389}, %rd81;
	mov.b64 	{%r390, %r391}, %rd80;
	add.s64 	%rd85, %rd76, 12288;
	// begin inline asm
	ld.global.nc.v2.u64 {%rd83, %rd84}, [%rd85];
	// end inline asm
	mov.b64 	{%r392, %r393}, %rd84;
	mov.b64 	{%r394, %r395}, %rd83;
	max.s32 	%r396, %r382, %r383;
	max.s32 	%r397, %r396, %r380;
	max.s32 	%r398, %r381, %r386;
	max.s32 	%r399, %r398, %r387;
	max.s32 	%r400, %r384, %r385;
	max.s32 	%r401, %r400, %r390;
	max.s32 	%r402, %r391, %r388;
	max.s32 	%r403, %r402, %r389;
	max.s32 	%r404, %r394, %r395;
	max.s32 	%r405, %r404, %r392;
	max.s32 	%r406, %r397, %r399;
	max.s32 	%r407, %r406, %r401;
	max.s32 	%r408, %r403, %r405;
	max.s32 	%r409, %r408, %r393;
	max.s32 	%r659, %r407, %r409;
	setp.lt.u32 	%p50, %r124, 8192;
	mov.b32 	%r648, 4096;
	@%p50 bra 	$L__BB8_26;
	add.s32 	%r29, %r124, -4096;
	mov.b32 	%r648, 4096;
$L__BB8_24:
	mul.wide.s32 	%rd99, %r648, 4;
	add.s64 	%rd89, %rd76, %rd99;
	// begin inline asm
	ld.global.nc.v2.u64 {%rd87, %rd88}, [%rd89];
	// end inline asm
	mov.b64 	{%r411, %r412}, %rd88;
	mov.b64 	{%r413, %r414}, %rd87;
	add.s64 	%rd92, %rd89, 4096;
	// begin inline asm
	ld.global.nc.v2.u64 {%rd90, %rd91}, [%rd92];
	// end inline asm
	mov.b64 	{%r415, %r416}, %rd91;
	mov.b64 	{%r417, %r418}, %rd90;
	add.s64 	%rd95, %rd89, 8192;
	// begin inline asm
	ld.global.nc.v2.u64 {%rd93, %rd94}, [%rd95];
	// end inline asm
	mov.b64 	{%r419, %r420}, %rd94;
	mov.b64 	{%r421, %r422}, %rd93;
	add.s64 	%rd98, %rd89, 12288;
	// begin inline asm
	ld.global.nc.v2.u64 {%rd96, %rd97}, [%rd98];
	// end inline asm
	mov.b64 	{%r423, %r424}, %rd97;
	mov.b64 	{%r425, %r426}, %rd96;
	max.s32 	%r427, %r659, %r413;
	max.s32 	%r428, %r427, %r414;
	max.s32 	%r429, %r411, %r412;
	max.s32 	%r430, %r429, %r417;
	max.s32 	%r431, %r418, %r415;
	max.s32 	%r432, %r431, %r416;
	max.s32 	%r433, %r421, %r422;
	max.s32 	%r434, %r433, %r419;
	max.s32 	%r435, %r420, %r425;
	max.s32 	%r436, %r435, %r426;
	max.s32 	%r437, %r423, %r424;
	max.s32 	%r438, %r428, %r430;
	max.s32 	%r439, %r438, %r432;
	max.s32 	%r440, %r434, %r436;
	max.s32 	%r441, %r440, %r437;
	max.s32 	%r659, %r439, %r441;
	sub.s32 	%r442, %r124, %r648;
	setp.lt.s32 	%p51, %r442, 4096;
	@%p51 bra 	$L__BB8_34;
	add.s32 	%r648, %r648, 4096;
	setp.le.s32 	%p52, %r648, %r29;
	@%p52 bra 	$L__BB8_24;
$L__BB8_26:
	setp.le.s32 	%p53, %r124, %r648;
	@%p53 bra 	$L__BB8_34;
	sub.s32 	%r36, %r124, %r648;
	setp.ge.s32 	%p54, %r27, %r36;
	@%p54 bra 	$L__BB8_34;
	not.b32 	%r444, %r27;
	add.s32 	%r445, %r124, %r444;
	sub.s32 	%r37, %r445, %r648;
	and.b32  	%r446, %r37, 768;
	setp.eq.s32 	%p55, %r446, 768;
	mov.u32 	%r653, %r27;
	@%p55 bra 	$L__BB8_31;
	add.s32 	%r650, %r27, %r648;
	shr.u32 	%r447, %r37, 8;
	add.s32 	%r448, %r447, 1;
	and.b32  	%r449, %r448, 3;
	neg.s32 	%r649, %r449;
	mov.u32 	%r653, %r27;
$L__BB8_30:
	.pragma "nounroll";
	mul.wide.u32 	%rd101, %r650, 4;
	add.s64 	%rd100, %rd16, %rd101;
	// begin inline asm
	ld.global.nc.u32 %r450, [%rd100];
	// end inline asm
	max.s32 	%r659, %r659, %r450;
	add.s32 	%r653, %r653, 256;
	add.s32 	%r650, %r650, 256;
	add.s32 	%r649, %r649, 1;
	setp.ne.s32 	%p56, %r649, 0;
	@%p56 bra 	$L__BB8_30;
$L__BB8_31:
	setp.lt.u32 	%p57, %r37, 768;
	@%p57 bra 	$L__BB8_34;
	cvt.u64.u32 	%rd102, %r653;
	cvt.u64.u32 	%rd103, %r648;
	add.s64 	%rd104, %rd102, %rd103;
	shl.b64 	%rd105, %rd104, 2;
	add.s64 	%rd106, %rd105, %rd16;
	add.s64 	%rd122, %rd106, 2048;
	add.s32 	%r656, %r653, %r648;
$L__BB8_33:
	mul.wide.u32 	%rd111, %r656, 4;
	add.s64 	%rd107, %rd16, %rd111;
	// begin inline asm
	ld.global.nc.u32 %r451, [%rd107];
	// end inline asm
	max.s32 	%r455, %r659, %r451;
	add.s64 	%rd108, %rd122, -1024;
	// begin inline asm
	ld.global.nc.u32 %r452, [%rd108];
	// end inline asm
	max.s32 	%r456, %r455, %r452;
	// begin inline asm
	ld.global.nc.u32 %r453, [%rd122];
	// end inline asm
	max.s32 	%r457, %r456, %r453;
	add.s64 	%rd110, %rd122, 1024;
	// begin inline asm
	ld.global.nc.u32 %r454, [%rd110];
	// end inline asm
	max.s32 	%r659, %r457, %r454;
	add.s32 	%r653, %r653, 1024;
	add.s64 	%rd122, %rd122, 4096;
	add.s32 	%r656, %r656, 1024;
	setp.lt.s32 	%p58, %r653, %r36;
	@%p58 bra 	$L__BB8_33;
$L__BB8_34:
	// begin inline asm
	mov.u32 %r458, %laneid;
	// end inline asm
	mov.b32 	%r461, 1;
	mov.b32 	%r482, 31;
	mov.b32 	%r483, -1;
	// begin inline asm
	shfl.sync.down.b32 %r459, %r659, %r461, %r482, %r483;
	// end inline asm
	setp.gt.s32 	%p59, %r458, 30;
	max.s32 	%r484, %r659, %r459;
	selp.b32 	%r465, %r659, %r484, %p59;
	mov.b32 	%r466, 2;
	// begin inline asm
	shfl.sync.down.b32 %r464, %r465, %r466, %r482, %r483;
	// end inline asm
	setp.gt.s32 	%p60, %r458, 29;
	max.s32 	%r485, %r465, %r464;
	selp.b32 	%r470, %r465, %r485, %p60;
	mov.b32 	%r471, 4;
	// begin inline asm
	shfl.sync.down.b32 %r469, %r470, %r471, %r482, %r483;
	// end inline asm
	setp.gt.s32 	%p61, %r458, 27;
	max.s32 	%r486, %r470, %r469;
	selp.b32 	%r475, %r470, %r486, %p61;
	mov.b32 	%r476, 8;
	// begin inline asm
	shfl.sync.down.b32 %r474, %r475, %r476, %r482, %r483;
	// end inline asm
	setp.gt.s32 	%p62, %r458, 23;
	max.s32 	%r487, %r475, %r474;
	selp.b32 	%r480, %r475, %r487, %p62;
	mov.b32 	%r481, 16;
	// begin inline asm
	shfl.sync.down.b32 %r479, %r480, %r481, %r482, %r483;
	// end inline asm
	setp.gt.s32 	%p63, %r458, 15;
	max.s32 	%r59, %r480, %r479;
	selp.b32 	%r686, %r480, %r59, %p63;
	setp.ne.s32 	%p64, %r458, 0;
	@%p64 bra 	$L__BB8_36;
	shr.u32 	%r488, %r27, 3;
	and.b32  	%r489, %r488, 124;
	mov.u32 	%r490, _ZZN3cub18CUB_300001_SM_10006detail6reduce28DeviceReduceSingleTileKernelINS2_10policy_hubIijN4cuda3__47maximumIiEEE10Policy1000EPiSB_iS8_iiNS5_3std3__410__identityEEEvT0_T1_T2_T3_T4_T6_E12temp_storage;
	add.s32 	%r491, %r490, %r489;
	st.shared.u32 	[%r491+8], %r59;
$L__BB8_36:
	bar.sync 	0;
	setp.ne.s32 	%p65, %r27, 0;
	@%p65 bra 	$L__BB8_72;
	ld.shared.u32 	%r492, [_ZZN3cub18CUB_300001_SM_10006detail6reduce28DeviceReduceSingleTileKernelINS2_10policy_hubIijN4cuda3__47maximumIiEEE10Policy1000EPiSB_iS8_iiNS5_3std3__410__identityEEEvT0_T1_T2_T3_T4_T6_E12temp_storage+12];
	max.s32 	%r493, %r686, %r492;
	ld.shared.u32 	%r494, [_ZZN3cub18CUB_300001_SM_10006detail6reduce28DeviceReduceSingleTileKernelINS2_10policy_hubIijN4cuda3__47maximumIiEEE10Policy1000EPiSB_iS8_iiNS5_3std3__410__identityEEEvT0_T1_T2_T3_T4_T6_E12temp_storage+16];
	max.s32 	%r495, %r493, %r494;
	ld.shared.u32 	%r496, [_ZZN3cub18CUB_300001_SM_10006detail6reduce28DeviceReduceSingleTileKernelINS2_10policy_hubIijN4cuda3__47maximumIiEEE10Policy1000EPiSB_iS8_iiNS5_3std3__410__identityEEEvT0_T1_T2_T3_T4_T6_E12temp_storage+20];
	max.s32 	%r497, %r495, %r496;
	ld.shared.u32 	%r498, [_ZZN3cub18CUB_300001_SM_10006detail6reduce28DeviceReduceSingleTileKernelINS2_10policy_hubIijN4cuda3__47maximumIiEEE10Policy1000EPiSB_iS8_iiNS5_3std3__410__identityEEEvT0_T1_T2_T3_T4_T6_E12temp_storage+24];
	max.s32 	%r499, %r497, %r498;
	ld.shared.u32 	%r500, [_ZZN3cub18CUB_300001_SM_10006detail6reduce28DeviceReduceSingleTileKernelINS2_10policy_hubIijN4cuda3__47maximumIiEEE10Policy1000EPiSB_iS8_iiNS5_3std3__410__identityEEEvT0_T1_T2_T3_T4_T6_E12temp_storage+28];
	max.s32 	%r501, %r499, %r500;
	ld.shared.u32 	%r502, [_ZZN3cub18CUB_300001_SM_10006detail6reduce28DeviceReduceSingleTileKernelINS2_10policy_hubIijN4cuda3__47maximumIiEEE10Policy1000EPiSB_iS8_iiNS5_3std3__410__identityEEEvT0_T1_T2_T3_T4_T6_E12temp_storage+32];
	max.s32 	%r503, %r501, %r502;
	ld.shared.u32 	%r504, [_ZZN3cub18CUB_300001_SM_10006detail6reduce28DeviceReduceSingleTileKernelINS2_10policy_hubIijN4cuda3__47maximumIiEEE10Policy1000EPiSB_iS8_iiNS5_3std3__410__identityEEEvT0_T1_T2_T3_T4_T6_E12temp_storage+36];
	max.s32 	%r686, %r503, %r504;
	bra.uni 	$L__BB8_72;
$L__BB8_38:
	setp.gt.s32 	%p3, %r124, 4095;
	@%p3 bra 	$L__BB8_56;
	mov.u32 	%r62, %tid.x;
	setp.ge.s32 	%p20, %r62, %r124;
	mov.b32 	%r670, 0;
	mov.u32 	%r665, %r62;
	@%p20 bra 	$L__BB8_41;
	mul.wide.u32 	%rd66, %r62, 4;
	add.s64 	%rd65, %rd16, %rd66;
	// begin inline asm
	ld.global.nc.u32 %r670, [%rd65];
	// end inline asm
	add.s32 	%r665, %r62, 256;
$L__BB8_41:
	setp.ge.s32 	%p21, %r665, %r124;
	@%p21 bra 	$L__BB8_47;
	not.b32 	%r255, %r665;
	add.s32 	%r67, %r124, %r255;
	and.b32  	%r256, %r67, 768;
	setp.eq.s32 	%p22, %r256, 768;
	@%p22 bra 	$L__BB8_45;
	mul.wide.u32 	%rd67, %r665, 4;
	add.s64 	%rd123, %rd16, %rd67;
	shr.u32 	%r257, %r67, 8;
	add.s32 	%r258, %r257, 1;
	and.b32  	%r259, %r258, 3;
	neg.s32 	%r662, %r259;
$L__BB8_44:
	.pragma "nounroll";
	// begin inline asm
	ld.global.nc.u32 %r260, [%rd123];
	// end inline asm
	max.s32 	%r670, %r670, %r260;
	add.s32 	%r665, %r665, 256;
	add.s64 	%rd123, %rd123, 1024;
	add.s32 	%r662, %r662, 1;
	setp.ne.s32 	%p23, %r662, 0;
	@%p23 bra 	$L__BB8_44;
$L__BB8_45:
	setp.lt.u32 	%p24, %r67, 768;
	@%p24 bra 	$L__BB8_47;
$L__BB8_46:
	mul.wide.s32 	%rd73, %r665, 4;
	add.s64 	%rd69, %rd16, %rd73;
	// begin inline asm
	ld.global.nc.u32 %r261, [%rd69];
	// end inline asm
	max.s32 	%r265, %r670, %r261;
	add.s64 	%rd70, %rd69, 1024;
	// begin inline asm
	ld.global.nc.u32 %r262, [%rd70];
	// end inline asm
	max.s32 	%r266, %r265, %r262;
	add.s64 	%rd71, %rd69, 2048;
	// begin inline asm
	ld.global.nc.u32 %r263, [%rd71];
	// end inline asm
	max.s32 	%r267, %r266, %r263;
	add.s64 	%rd72, %rd69, 3072;
	// begin inline asm
	ld.global.nc.u32 %r264, [%rd72];
	// end inline asm
	max.s32 	%r670, %r267, %r264;
	add.s32 	%r665, %r665, 1024;
	setp.lt.s32 	%p25, %r665, %r124;
	@%p25 bra 	$L__BB8_46;
$L__BB8_47:
	setp.lt.s32 	%p26, %r124, 256;
	@%p26 bra 	$L__BB8_52;
	// begin inline asm
	mov.u32 %r331, %laneid;
	// end inline asm
	mov.b32 	%r334, 1;
	mov.b32 	%r355, 31;
	mov.b32 	%r356, -1;
	// begin inline asm
	shfl.sync.down.b32 %r332, %r670, %r334, %r355, %r356;
	// end inline asm
	setp.gt.s32 	%p42, %r331, 30;
	max.s32 	%r357, %r670, %r332;
	selp.b32 	%r338, %r670, %r357, %p42;
	mov.b32 	%r339, 2;
	// begin inline asm
	shfl.sync.down.b32 %r337, %r338, %r339, %r355, %r356;
	// end inline asm
	setp.gt.s32 	%p43, %r331, 29;
	max.s32 	%r358, %r338, %r337;
	selp.b32 	%r343, %r338, %r358, %p43;
	mov.b32 	%r344, 4;
	// begin inline asm
	shfl.sync.down.b32 %r342, %r343, %r344, %r355, %r356;
	// end inline asm
	setp.gt.s32 	%p44, %r331, 27;
	max.s32 	%r359, %r343, %r342;
	selp.b32 	%r348, %r343, %r359, %p44;
	mov.b32 	%r349, 8;
	// begin inline asm
	shfl.sync.down.b32 %r347, %r348, %r349, %r355, %r356;
	// end inline asm
	setp.gt.s32 	%p45, %r331, 23;
	max.s32 	%r360, %r348, %r347;
	selp.b32 	%r353, %r348, %r360, %p45;
	mov.b32 	%r354, 16;
	// begin inline asm
	shfl.sync.down.b32 %r352, %r353, %r354, %r355, %r356;
	// end inline asm
	setp.gt.s32 	%p46, %r331, 15;
	max.s32 	%r83, %r353, %r352;
	selp.b32 	%r686, %r353, %r83, %p46;
	setp.ne.s32 	%p47, %r331, 0;
	@%p47 bra 	$L__BB8_50;
	shr.u32 	%r361, %r62, 3;
	and.b32  	%r362, %r361, 124;
	mov.u32 	%r363, _ZZN3cub18CUB_300001_SM_10006detail6reduce28DeviceReduceSingleTileKernelINS2_10policy_hubIijN4cuda3__47maximumIiEEE10Policy1000EPiSB_iS8_iiNS5_3std3__410__identityEEEvT0_T1_T2_T3_T4_T6_E12temp_storage;
	add.s32 	%r364, %r363, %r362;
	st.shared.u32 	[%r364+8], %r83;
$L__BB8_50:
	bar.sync 	0;
	setp.ne.s32 	%p48, %r62, 0;
	@%p48 bra 	$L__BB8_72;
	ld.shared.u32 	%r365, [_ZZN3cub18CUB_300001_SM_10006detail6reduce28DeviceReduceSingleTileKernelINS2_10policy_hubIijN4cuda3__47maximumIiEEE10Policy1000EPiSB_iS8_iiNS5_3std3__410__identityEEEvT0_T1_T2_T3_T4_T6_E12temp_storage+12];
	max.s32 	%r366, %r686, %r365;
	ld.shared.u32 	%r367, [_ZZN3cub18CUB_300001_SM_10006detail6reduce28DeviceReduceSingleTileKernelINS2_10policy_hubIijN4cuda3__47maximumIiEEE10Policy1000EPiSB_iS8_iiNS5_3std3__410__identityEEEvT0_T1_T2_T3_T4_T6_E12temp_storage+16];
	max.s32 	%r368, %r366, %r367;
	ld.shared.u32 	%r369, [_ZZN3cub18CUB_300001_SM_10006detail6reduce28DeviceReduceSingleTileKernelINS2_10policy_hubIijN4cuda3__47maximumIiEEE10Policy1000EPiSB_iS8_iiNS5_3std3__410__identityEEEvT0_T1_T2_T3_T4_T6_E12temp_storage+20];
	max.s32 	%r370, %r368, %r369;
	ld.shared.u32 	%r371, [_ZZN3cub18CUB_300001_SM_10006detail6reduce28DeviceReduceSingleTileKernelINS2_10policy_hubIijN4cuda3__47maximumIiEEE10Policy1000EPiSB_iS8_iiNS5_3std3__410__identityEEEvT0_T1_T2_T3_T4_T6_E12temp_storage+24];
	max.s32 	%r372, %r370, %r371;
	ld.shared.u32 	%r373, [_ZZN3cub18CUB_300001_SM_10006detail6reduce28DeviceReduceSingleTileKernelINS2_10policy_hubIijN4cuda3__47maximumIiEEE10Policy1000EPiSB_iS8_iiNS5_3std3__410__identityEEEvT0_T1_T2_T3_T4_T6_E12temp_storage+28];
	max.s32 	%r374, %r372, %r373;
	ld.shared.u32 	%r375, [_ZZN3cub18CUB_300001_SM_10006detail6reduce28DeviceReduceSingleTileKernelINS2_10policy_hubIijN4cuda3__47maximumIiEEE10Policy1000EPiSB_iS8_iiNS5_3std3__410__identityEEEvT0_T1_T2_T3_T4_T6_E12temp_storage+32];
	max.s32 	%r376, %r374, %r375;
	ld.shared.u32 	%r377, [_ZZN3cub18CUB_300001_SM_10006detail6reduce28DeviceReduceSingleTileKernelINS2_10policy_hubIijN4cuda3__47maximumIiEEE10Policy1000EPiSB_iS8_iiNS5_3std3__410__identityEEEvT0_T1_T2_T3_T4_T6_E12temp_storage+36];
	max.s32 	%r686, %r376, %r377;
	bra.uni 	$L__BB8_72;
$L__BB8_52:
	// begin inline asm
	mov.u32 %r268, %laneid;
	// end inline asm
	and.b32  	%r294, %r62, 992;
	add.s32 	%r295, %r294, 32;
	setp.gt.s32 	%p27, %r295, %r124;
	not.b32 	%r296, %r294;
	add.s32 	%r297, %r124, %r296;
	selp.b32 	%r292, %r297, 31, %p27;
	mov.b32 	%r271, 1;
	mov.b32 	%r293, -1;
	// begin inline asm
	shfl.sync.down.b32 %r269, %r670, %r271, %r292, %r293;
	// end inline asm
	setp.lt.s32 	%p28, %r268, %r292;
	max.s32 	%r298, %r670, %r269;
	selp.b32 	%r275, %r298, %r670, %p28;
	mov.b32 	%r276, 2;
	// begin inline asm
	shfl.sync.down.b32 %r274, %r275, %r276, %r292, %r293;
	// end inline asm
	add.s32 	%r299, %r268, 2;
	setp.gt.s32 	%p29, %r299, %r292;
	max.s32 	%r300, %r275, %r274;
	selp.b32 	%r280, %r275, %r300, %p29;
	mov.b32 	%r281, 4;
	// begin inline asm
	shfl.sync.down.b32 %r279, %r280, %r281, %r292, %r293;
	// end inline asm
	add.s32 	%r301, %r268, 4;
	setp.gt.s32 	%p30, %r301, %r292;
	max.s32 	%r302, %r280, %r279;
	selp.b32 	%r285, %r280, %r302, %p30;
	mov.b32 	%r286, 8;
	// begin inline asm
	shfl.sync.down.b32 %r284, %r285, %r286, %r292, %r293;
	// end inline asm
	add.s32 	%r303, %r268, 8;
	setp.gt.s32 	%p31, %r303, %r292;
	max.s32 	%r304, %r285, %r284;
	selp.b32 	%r290, %r285, %r304, %p31;
	mov.b32 	%r291, 16;
	// begin inline asm
	shfl.sync.down.b32 %r289, %r290, %r291, %r292, %r293;
	// end inline asm
	add.s32 	%r305, %r268, 16;
	setp.gt.s32 	%p32, %r305, %r292;
	max.s32 	%r306, %r290, %r289;
	selp.b32 	%r686, %r290, %r306, %p32;
	setp.ne.s32 	%p33, %r268, 0;
	@%p33 bra 	$L__BB8_54;
	shr.u32 	%r307, %r62, 3;
	and.b32  	%r308, %r307, 124;
	mov.u32 	%r309, _ZZN3cub18CUB_300001_SM_10006detail6reduce28DeviceReduceSingleTileKernelINS2_10policy_hubIijN4cuda3__47maximumIiEEE10Policy1000EPiSB_iS8_iiNS5_3std3__410__identityEEEvT0_T1_T2_T3_T4_T6_E12temp_storage;
	add.s32 	%r310, %r309, %r308;
	st.shared.u32 	[%r310+8], %r686;
$L__BB8_54:
	bar.sync 	0;
	setp.ne.s32 	%p34, %r62, 0;
	@%p34 bra 	$L__BB8_72;
	setp.gt.s32 	%p35, %r124, 32;
	ld.shared.u32 	%r311, [_ZZN3cub18CUB_300001_SM_10006detail6reduce28DeviceReduceSingleTileKernelINS2_10policy_hubIijN4cuda3__47maximumIiEEE10Policy1000EPiSB_iS8_iiNS5_3std3__410__identityEEEvT0_T1_T2_T3_T4_T6_E12temp_storage+12];
	max.s32 	%r312, %r686, %r311;
	selp.b32 	%r313, %r312, %r686, %p35;
	setp.gt.s32 	%p36, %r124, 64;
	ld.shared.u32 	%r314, [_ZZN3cub18CUB_300001_SM_10006detail6reduce28DeviceReduceSingleTileKernelINS2_10policy_hubIijN4cuda3__47maximumIiEEE10Policy1000EPiSB_iS8_iiNS5_3std3__410__identityEEEvT0_T1_T2_T3_T4_T6_E12temp_storage+16];
	max.s32 	%r315, %r313, %r314;
	selp.b32 	%r316, %r315, %r313, %p36;
	setp.gt.s32 	%p37, %r124, 96;
	ld.shared.u32 	%r317, [_ZZN3cub18CUB_300001_SM_10006detail6reduce28DeviceReduceSingleTileKernelINS2_10policy_hubIijN4cuda3__47maximumIiEEE10Policy1000EPiSB_iS8_iiNS5_3std3__410__identityEEEvT0_T1_T2_T3_T4_T6_E12temp_storage+20];
	max.s32 	%r318, %r316, %r317;
	selp.b32 	%r319, %r318, %r316, %p37;
	setp.gt.s32 	%p38, %r124, 128;
	ld.shared.u32 	%r320, [_ZZN3cub18CUB_300001_SM_10006detail6reduce28DeviceReduceSingleTileKernelINS2_10policy_hubIijN4cuda3__47maximumIiEEE10Policy1000EPiSB_iS8_iiNS5_3std3__410__identityEEEvT0_T1_T2_T3_T4_T6_E12temp_storage+24];
	max.s32 	%r321, %r319, %r320;
	selp.b32 	%r322, %r321, %r319, %p38;
	setp.gt.s32 	%p39, %r124, 160;
	ld.shared.u32 	%r323, [_ZZN3cub18CUB_300001_SM_10006detail6reduce28DeviceReduceSingleTileKernelINS2_10policy_hubIijN4cuda3__47maximumIiEEE10Policy1000EPiSB_iS8_iiNS5_3std3__410__identityEEEvT0_T1_T2_T3_T4_T6_E12temp_storage+28];
	max.s32 	%r324, %r322, %r323;
	selp.b32 	%r325, %r324, %r322, %p39;
	setp.gt.s32 	%p40, %r124, 192;
	ld.shared.u32 	%r326, [_ZZN3cub18CUB_300001_SM_10006detail6reduce28DeviceReduceSingleTileKernelINS2_10policy_hubIijN4cuda3__47maximumIiEEE10Policy1000EPiSB_iS8_iiNS5_3std3__410__identityEEEvT0_T1_T2_T3_T4_T6_E12temp_storage+32];
	max.s32 	%r327, %r325, %r326;
	selp.b32 	%r328, %r327, %r325, %p40;
	setp.gt.s32 	%p41, %r124, 224;
	ld.shared.u32 	%r329, [_ZZN3cub18CUB_300001_SM_10006detail6reduce28DeviceReduceSingleTileKernelINS2_10policy_hubIijN4cuda3__47maximumIiEEE10Policy1000EPiSB_iS8_iiNS5_3std3__410__identityEEEvT0_T1_T2_T3_T4_T6_E12temp_storage+36];
	max.s32 	%r330, %r328, %r329;
	selp.b32 	%r686, %r330, %r328, %p41;
	bra.uni 	$L__BB8_72;
$L__BB8_56:
	mov.u32 	%r88, %tid.x;
	mul.wide.u32 	%rd35, %r88, 4;
	add.s64 	%rd19, %rd16, %rd35;
	// begin inline asm
	ld.global.nc.u32 %r126, [%rd19];
	// end inline asm
	add.s64 	%rd20, %rd19, 1024;
	// begin inline asm
	ld.global.nc.u32 %r127, [%rd20];
	// end inline asm
	add.s64 	%rd21, %rd19, 2048;
	// begin inline asm
	ld.global.nc.u32 %r128, [%rd21];
	// end inline asm
	add.s64 	%rd22, %rd19, 3072;
	// begin inline asm
	ld.global.nc.u32 %r129, [%rd22];
	// end inline asm
	add.s64 	%rd23, %rd19, 4096;
	// begin inline asm
	ld.global.nc.u32 %r130, [%rd23];
	// end inline asm
	add.s64 	%rd24, %rd19, 5120;
	// begin inline asm
	ld.global.nc.u32 %r131, [%rd24];
	// end inline asm
	add.s64 	%rd25, %rd19, 6144;
	// begin inline asm
	ld.global.nc.u32 %r132, [%rd25];
	// end inline asm
	add.s64 	%rd26, %rd19, 7168;
	// begin inline asm
	ld.global.nc.u32 %r133, [%rd26];
	// end inline asm
	add.s64 	%rd27, %rd19, 8192;
	// begin inline asm
	ld.global.nc.u32 %r134, [%rd27];
	// end inline asm
	add.s64 	%rd28, %rd19, 9216;
	// begin inline asm
	ld.global.nc.u32 %r135, [%rd28];
	// end inline asm
	add.s64 	%rd29, %rd19, 10240;
	// begin inline asm
	ld.global.nc.u32 %r136, [%rd29];
	// end inline asm
	add.s64 	%rd30, %rd19, 11264;
	// begin inline asm
	ld.global.nc.u32 %r137, [%rd30];
	// end inline asm
	add.s64 	%rd31, %rd19, 12288;
	// begin inline asm
	ld.global.nc.u32 %r138, [%rd31];
	// end inline asm
	add.s64 	%rd32, %rd19, 13312;
	// begin inline asm
	ld.global.nc.u32 %r139, [%rd32];
	// end inline asm
	add.s64 	%rd33, %rd19, 14336;
	// begin inline asm
	ld.global.nc.u32 %r140, [%rd33];
	// end inline asm
	add.s64 	%rd34, %rd19, 15360;
	// begin inline asm
	ld.global.nc.u32 %r141, [%rd34];
	// end inline asm
	max.s32 	%r143, %r126, %r127;
	max.s32 	%r144, %r143, %r128;
	max.s32 	%r145, %r129, %r130;
	max.s32 	%r146, %r145, %r131;
	max.s32 	%r147, %r132, %r133;
	max.s32 	%r148, %r147, %r134;
	max.s32 	%r149, %r135, %r136;
	max.s32 	%r150, %r149, %r137;
	max.s32 	%r151, %r138, %r139;
	max.s32 	%r152, %r151, %r140;
	max.s32 	%r153, %r144, %r146;
	max.s32 	%r154, %r153, %r148;
	max.s32 	%r155, %r150, %r152;
	max.s32 	%r156, %r155, %r141;
	max.s32 	%r685, %r154, %r156;
	setp.lt.u32 	%p4, %r124, 8192;
	mov.b32 	%r674, 4096;
	@%p4 bra 	$L__BB8_60;
	add.s32 	%r90, %r124, -4096;
	mov.b32 	%r674, 4096;
$L__BB8_58:
	mul.wide.s32 	%rd52, %r674, 4;
	add.s64 	%rd36, %rd19, %rd52;
	// begin inline asm
	ld.global.nc.u32 %r158, [%rd36];
	// end inline asm
	add.s64 	%rd37, %rd36, 1024;
	// begin inline asm
	ld.global.nc.u32 %r159, [%rd37];
	// end inline asm
	add.s64 	%rd38, %rd36, 2048;
	// begin inline asm
	ld.global.nc.u32 %r160, [%rd38];
	// end inline asm
	add.s64 	%rd39, %rd36, 3072;
	// begin inline asm
	ld.global.nc.u32 %r161, [%rd39];
	// end inline asm
	add.s64 	%rd40, %rd36, 4096;
	// begin inline asm
	ld.global.nc.u32 %r162, [%rd40];
	// end inline asm
	add.s64 	%rd41, %rd36, 5120;
	// begin inline asm
	ld.global.nc.u32 %r163, [%rd41];
	// end inline asm
	add.s64 	%rd42, %rd36, 6144;
	// begin inline asm
	ld.global.nc.u32 %r164, [%rd42];
	// end inline asm
	add.s64 	%rd43, %rd36, 7168;
	// begin inline asm
	ld.global.nc.u32 %r165, [%rd43];
	// end inline asm
	add.s64 	%rd44, %rd36, 8192;
	// begin inline asm
	ld.global.nc.u32 %r166, [%rd44];
	// end inline asm
	add.s64 	%rd45, %rd36, 9216;
	// begin inline asm
	ld.global.nc.u32 %r167, [%rd45];
	// end inline asm
	add.s64 	%rd46, %rd36, 10240;
	// begin inline asm
	ld.global.nc.u32 %r168, [%rd46];
	// end inline asm
	add.s64 	%rd47, %rd36, 11264;
	// begin inline asm
	ld.global.nc.u32 %r169, [%rd47];
	// end inline asm
	add.s64 	%rd48, %rd36, 12288;
	// begin inline asm
	ld.global.nc.u32 %r170, [%rd48];
	// end inline asm
	add.s64 	%rd49, %rd36, 13312;
	// begin inline asm
	ld.global.nc.u32 %r171, [%rd49];
	// end inline asm
	add.s64 	%rd50, %rd36, 14336;
	// begin inline asm
	ld.global.nc.u32 %r172, [%rd50];
	// end inline asm
	add.s64 	%rd51, %rd36, 15360;
	// begin inline asm
	ld.global.nc.u32 %r173, [%rd51];
	// end inline asm
	max.s32 	%r174, %r685, %r158;
	max.s32 	%r175, %r174, %r159;
	max.s32 	%r176, %r160, %r161;
	max.s32 	%r177, %r176, %r162;
	max.s32 	%r178, %r163, %r164;
	max.s32 	%r179, %r178, %r165;
	max.s32 	%r180, %r166, %r167;
	max.s32 	%r181, %r180, %r168;
	max.s32 	%r182, %r169, %r170;
	max.s32 	%r183, %r182, %r171;
	max.s32 	%r184, %r172, %r173;
	max.s32 	%r185, %r175, %r177;
	max.s32 	%r186, %r185, %r179;
	max.s32 	%r187, %r181, %r183;
	max.s32 	%r188, %r187, %r184;
	max.s32 	%r685, %r186, %r188;
	sub.s32 	%r189, %r124, %r674;
	setp.lt.s32 	%p5, %r189, 4096;
	@%p5 bra 	$L__BB8_68;
	add.s32 	%r674, %r674, 4096;
	setp.le.s32 	%p6, %r674, %r90;
	@%p6 bra 	$L__BB8_58;
$L__BB8_60:
	setp.le.s32 	%p7, %r124, %r674;
	@%p7 bra 	$L__BB8_68;
	sub.s32 	%r97, %r124, %r674;
	setp.ge.s32 	%p8, %r88, %r97;
	@%p8 bra 	$L__BB8_68;
	not.b32 	%r191, %r88;
	add.s32 	%r192, %r124, %r191;
	sub.s32 	%r98, %r192, %r674;
	and.b32  	%r193, %r98, 768;
	setp.eq.s32 	%p9, %r193, 768;
	mov.u32 	%r679, %r88;
	@%p9 bra 	$L__BB8_65;
	add.s32 	%r676, %r88, %r674;
	shr.u32 	%r194, %r98, 8;
	add.s32 	%r195, %r194, 1;
	and.b32  	%r196, %r195, 3;
	neg.s32 	%r675, %r196;
	mov.u32 	%r679, %r88;
$L__BB8_64:
	.pragma "nounroll";
	mul.wide.u32 	%rd54, %r676, 4;
	add.s64 	%rd53, %rd16, %rd54;
	// begin inline asm
	ld.global.nc.u32 %r197, [%rd53];
	// end inline asm
	max.s32 	%r685, %r685, %r197;
	add.s32 	%r679, %r679, 256;
	add.s32 	%r676, %r676, 256;
	add.s32 	%r675, %r675, 1;
	setp.ne.s32 	%p10, %r675, 0;
	@%p10 bra 	$L__BB8_64;
$L__BB8_65:
	setp.lt.u32 	%p11, %r98, 768;
	@%p11 bra 	$L__BB8_68;
	cvt.u64.u32 	%rd55, %r679;
	cvt.u64.u32 	%rd56, %r674;
	add.s64 	%rd57, %rd55, %rd56;
	shl.b64 	%rd58, %rd57, 2;
	add.s64 	%rd59, %rd58, %rd16;
	add.s64 	%rd124, %rd59, 2048;
	add.s32 	%r682, %r679, %r674;
$L__BB8_67:
	mul.wide.u32 	%rd64, %r682, 4;
	add.s64 	%rd60, %rd16, %rd64;
	// begin inline asm
	ld.global.nc.u32 %r198, [%rd60];
	// end inline asm
	max.s32 	%r202, %r685, %r198;
	add.s64 	%rd61, %rd124, -1024;
	// begin inline asm
	ld.global.nc.u32 %r199, [%rd61];
	// end inline asm
	max.s32 	%r203, %r202, %r199;
	// begin inline asm
	ld.global.nc.u32 %r200, [%rd124];
	// end inline asm
	max.s32 	%r204, %r203, %r200;
	add.s64 	%rd63, %rd124, 1024;
	// begin inline asm
	ld.global.nc.u32 %r201, [%rd63];
	// end inline asm
	max.s32 	%r685, %r204, %r201;
	add.s32 	%r679, %r679, 1024;
	add.s64 	%rd124, %rd124, 4096;
	add.s32 	%r682, %r682, 1024;
	setp.lt.s32 	%p12, %r679, %r97;
	@%p12 bra 	$L__BB8_67;
$L__BB8_68:
	// begin inline asm
	mov.u32 %r205, %laneid;
	// end inline asm
	mov.b32 	%r208, 1;
	mov.b32 	%r229, 31;
	mov.b32 	%r230, -1;
	// begin inline asm
	shfl.sync.down.b32 %r206, %r685, %r208, %r229, %r230;
	// end inline asm
	setp.gt.s32 	%p13, %r205, 30;
	max.s32 	%r231, %r685, %r206;
	selp.b32 	%r212, %r685, %r231, %p13;
	mov.b32 	%r213, 2;
	// begin inline asm
	shfl.sync.down.b32 %r211, %r212, %r213, %r229, %r230;
	// end inline asm
	setp.gt.s32 	%p14, %r205, 29;
	max.s32 	%r232, %r212, %r211;
	selp.b32 	%r217, %r212, %r232, %p14;
	mov.b32 	%r218, 4;
	// begin inline asm
	shfl.sync.down.b32 %r216, %r217, %r218, %r229, %r230;
	// end inline asm
	setp.gt.s32 	%p15, %r205, 27;
	max.s32 	%r233, %r217, %r216;
	selp.b32 	%r222, %r217, %r233, %p15;
	mov.b32 	%r223, 8;
	// begin inline asm
	shfl.sync.down.b32 %r221, %r222, %r223, %r229, %r230;
	// end inline asm
	setp.gt.s32 	%p16, %r205, 23;
	max.s32 	%r234, %r222, %r221;
	selp.b32 	%r227, %r222, %r234, %p16;
	mov.b32 	%r228, 16;
	// begin inline asm
	shfl.sync.down.b32 %r226, %r227, %r228, %r229, %r230;
	// end inline asm
	setp.gt.s32 	%p17, %r205, 15;
	max.s32 	%r120, %r227, %r226;
	selp.b32 	%r686, %r227, %r120, %p17;
	setp.ne.s32 	%p18, %r205, 0;
	@%p18 bra 	$L__BB8_70;
	shr.u32 	%r235, %r88, 3;
	and.b32  	%r236, %r235, 124;
	mov.u32 	%r237, _ZZN3cub18CUB_300001_SM_10006detail6reduce28DeviceReduceSingleTileKernelINS2_10policy_hubIijN4cuda3__47maximumIiEEE10Policy1000EPiSB_iS8_iiNS5_3std3__410__identityEEEvT0_T1_T2_T3_T4_T6_E12temp_storage;
	add.s32 	%r238, %r237, %r236;
	st.shared.u32 	[%r238+8], %r120;
$L__BB8_70:
	bar.sync 	0;
	setp.ne.s32 	%p19, %r88, 0;
	@%p19 bra 	$L__BB8_72;
	ld.shared.u32 	%r239, [_ZZN3cub18CUB_300001_SM_10006detail6reduce28DeviceReduceSingleTileKernelINS2_10policy_hubIijN4cuda3__47maximumIiEEE10Policy1000EPiSB_iS8_iiNS5_3std3__410__identityEEEvT0_T1_T2_T3_T4_T6_E12temp_storage+12];
	max.s32 	%r240, %r686, %r239;
	ld.shared.u32 	%r241, [_ZZN3cub18CUB_300001_SM_10006detail6reduce28DeviceReduceSingleTileKernelINS2_10policy_hubIijN4cuda3__47maximumIiEEE10Policy1000EPiSB_iS8_iiNS5_3std3__410__identityEEEvT0_T1_T2_T3_T4_T6_E12temp_storage+16];
	max.s32 	%r242, %r240, %r241;
	ld.shared.u32 	%r243, [_ZZN3cub18CUB_300001_SM_10006detail6reduce28DeviceReduceSingleTileKernelINS2_10policy_hubIijN4cuda3__47maximumIiEEE10Policy1000EPiSB_iS8_iiNS5_3std3__410__identityEEEvT0_T1_T2_T3_T4_T6_E12temp_storage+20];
	max.s32 	%r244, %r242, %r243;
	ld.shared.u32 	%r245, [_ZZN3cub18CUB_300001_SM_10006detail6reduce28DeviceReduceSingleTileKernelINS2_10policy_hubIijN4cuda3__47maximumIiEEE10Policy1000EPiSB_iS8_iiNS5_3std3__410__identityEEEvT0_T1_T2_T3_T4_T6_E12temp_storage+24];
	max.s32 	%r246, %r244, %r245;
	ld.shared.u32 	%r247, [_ZZN3cub18CUB_300001_SM_10006detail6reduce28DeviceReduceSingleTileKernelINS2_10policy_hubIijN4cuda3__47maximumIiEEE10Policy1000EPiSB_iS8_iiNS5_3std3__410__identityEEEvT0_T1_T2_T3_T4_T6_E12temp_storage+28];
	max.s32 	%r248, %r246, %r247;
	ld.shared.u32 	%r249, [_ZZN3cub18CUB_300001_SM_10006detail6reduce28DeviceReduceSingleTileKernelINS2_10policy_hubIijN4cuda3__47maximumIiEEE10Policy1000EPiSB_iS8_iiNS5_3std3__410__identityEEEvT0_T1_T2_T3_T4_T6_E12temp_storage+32];
	max.s32 	%r250, %r248, %r249;
	ld.shared.u32 	%r251, [_ZZN3cub18CUB_300001_SM_10006detail6reduce28DeviceReduceSingleTileKernelINS2_10policy_hubIijN4cuda3__47maximumIiEEE10Policy1000EPiSB_iS8_iiNS5_3std3__410__identityEEEvT0_T1_T2_T3_T4_T6_E12temp_storage+36];
	max.s32 	%r686, %r250, %r251;
$L__BB8_72:
	mov.u32 	%r631, %tid.x;
	setp.ne.s32 	%p95, %r631, 0;
	@%p95 bra 	$L__BB8_74;
	max.s32 	%r632, %r125, %r686;
	st.global.u32 	[%rd1], %r632;
$L__BB8_74:
	ret;

}
	// .globl	_ZN3cub18CUB_300001_SM_10006detail6reduce28DeviceReduceSingleTileKernelINS2_10policy_hubIiyN4cuda3__47maximumIiEEE10Policy1000EN6thrust24THRUST_300001_SM_1000_NS6detail15normal_iteratorINSC_10device_ptrIiEEEEPiyS8_iiNS5_3std3__410__identityEEEvT0_T1_T2_T3_T4_T6_
.visible .entry _ZN3cub18CUB_300001_SM_10006detail6reduce28DeviceReduceSingleTileKernelINS2_10policy_hubIiyN4cuda3__47maximumIiEEE10Policy1000EN6thrust24THRUST_300001_SM_1000_NS6detail15normal_iteratorINSC_10device_ptrIiEEEEPiyS8_iiNS5_3std3__410__identityEEEvT0_T1_T2_T3_T4_T6_(
	.param .align 8 .b8 _ZN3cub18CUB_300001_SM_10006detail6reduce28DeviceReduceSingleTileKernelINS2_10policy_hubIiyN4cuda3__47maximumIiEEE10Policy1000EN6thrust24THRUST_300001_SM_1000_NS6detail15normal_iteratorINSC_10device_ptrIiEEEEPiyS8_iiNS5_3std3__410__identityEEEvT0_T1_T2_T3_T4_T6__param_0[8],
	.param .u64 .ptr .align 1 _ZN3cub18CUB_300001_SM_10006detail6reduce28DeviceReduceSingleTileKernelINS2_10policy_hubIiyN4cuda3__47maximumIiEEE10Policy1000EN6thrust24THRUST_300001_SM_1000_NS6detail15normal_iteratorINSC_10device_ptrIiEEEEPiyS8_iiNS5_3std3__410__identityEEEvT0_T1_T2_T3_T4_T6__param_1,
	.param .u64 _ZN3cub18CUB_300001_SM_10006detail6reduce28DeviceReduceSingleTileKernelINS2_10policy_hubIiyN4cuda3__47maximumIiEEE10Policy1000EN6thrust24THRUST_300001_SM_1000_NS6detail15normal_iteratorINSC_10device_ptrIiEEEEPiyS8_iiNS5_3std3__410__identityEEEvT0_T1_T2_T3_T4_T6__param_2,
	.param .align 1 .b8 _ZN3cub18CUB_300001_SM_10006detail6reduce28DeviceReduceSingleTileKernelINS2_10policy_hubIiyN4cuda3__47maximumIiEEE10Policy1000EN6thrust24THRUST_300001_SM_1000_NS6detail15normal_iteratorINSC_10device_ptrIiEEEEPiyS8_iiNS5_3std3__410__identityEEEvT0_T1_T2_T3_T4_T6__param_3[1],
	.param .u32 _ZN3cub18CUB_300001_SM_10006detail6reduce28DeviceReduceSingleTileKernelINS2_10policy_hubIiyN4cuda3__47maximumIiEEE10Policy1000EN6thrust24THRUST_300001_SM_1000_NS6detail15normal_iteratorINSC_10device_ptrIiEEEEPiyS8_iiNS5_3std3__410__identityEEEvT0_T1_T2_T3_T4_T6__param_4,
	.param .align 1 .b8 _ZN3cub18CUB_300001_SM_10006detail6reduce28DeviceReduceSingleTileKernelINS2_10policy_hubIiyN4cuda3__47maximumIiEEE10Policy1000EN6thrust24THRUST_300001_SM_1000_NS6detail15normal_iteratorINSC_10device_ptrIiEEEEPiyS8_iiNS5_3std3__410__identityEEEvT0_T1_T2_T3_T4_T6__param_5[1]
)
.maxntid 256
.minnctapersm 1
{
	.reg .pred 	%p<59>;
	.reg .b32 	%r<471>;
	.reg .b64 	%rd<56>;
	// demoted variable
	.shared .align 4 .b8 _ZZN3cub18CUB_300001_SM_10006detail6reduce28DeviceReduceSingleTileKernelINS2_10policy_hubIiyN4cuda3__47maximumIiEEE10Policy1000EN6thrust24THRUST_300001_SM_1000_NS6detail15normal_iteratorINSC_10device_ptrIiEEEEPiyS8_iiNS5_3std3__410__identityEEEvT0_T1_T2_T3_T4_T6_E12temp_storage[44];
	ld.param.u64 	%rd18, [_ZN3cub18CUB_300001_SM_10006detail6reduce28DeviceReduceSingleTileKernelINS2_10policy_hubIiyN4cuda3__47maximumIiEEE10Policy1000EN6thrust24THRUST_300001_SM_1000_NS6detail15normal_iteratorINSC_10device_ptrIiEEEEPiyS8_iiNS5_3std3__410__identityEEEvT0_T1_T2_T3_T4_T6__param_0];
	ld.param.u64 	%rd20, [_ZN3cub18CUB_300001_SM_10006detail6reduce28DeviceReduceSingleTileKernelINS2_10policy_hubIiyN4cuda3__47maximumIiEEE10Policy1000EN6thrust24THRUST_300001_SM_1000_NS6detail15normal_iteratorINSC_10device_ptrIiEEEEPiyS8_iiNS5_3std3__410__identityEEEvT0_T1_T2_T3_T4_T6__param_1];
	ld.param.u64 	%rd19, [_ZN3cub18CUB_300001_SM_10006detail6reduce28DeviceReduceSingleTileKernelINS2_10policy_hubIiyN4cuda3__47maximumIiEEE10Policy1000EN6thrust24THRUST_300001_SM_1000_NS6detail15normal_iteratorINSC_10device_ptrIiEEEEPiyS8_iiNS5_3std3__410__identityEEEvT0_T1_T2_T3_T4_T6__param_2];
	ld.param.u32 	%r83, [_ZN3cub18CUB_300001_SM_10006detail6reduce28DeviceReduceSingleTileKernelINS2_10policy_hubIiyN4cuda3__47maximumIiEEE10Policy1000EN6thrust24THRUST_300001_SM_1000_NS6detail15normal_iteratorINSC_10device_ptrIiEEEEPiyS8_iiNS5_3std3__410__identityEEEvT0_T1_T2_T3_T4_T6__param_4];
	cvta.to.global.u64 	%rd1, %rd20;
	setp.ne.s64 	%p1, %rd19, 0;
	@%p1 bra 	$L__BB9_3;
	mov.u32 	%r434, %tid.x;
	setp.ne.s32 	%p58, %r434, 0;
	@%p58 bra 	$L__BB9_51;
	st.global.u32 	[%rd1], %r83;
	bra.uni 	$L__BB9_51;
$L__BB9_3:
	cvta.to.global.u64 	%rd2, %rd18;
	setp.gt.u64 	%p2, %rd19, 4095;
	@%p2 bra 	$L__BB9_28;
	cvt.u32.u64 	%r1, %rd19;
	mov.u32 	%r2, %tid.x;
	setp.ge.u32 	%p24, %r2, %r1;
	mov.b32 	%r452, 0;
	mov.u32 	%r441, %r2;
	@%p24 bra 	$L__BB9_6;
	mul.wide.u32 	%rd41, %r2, 4;
	add.s64 	%rd42, %rd2, %rd41;
	ld.global.u32 	%r452, [%rd42];
	add.s32 	%r441, %r2, 256;
$L__BB9_6:
	setp.ge.u32 	%p25, %r441, %r1;
	@%p25 bra 	$L__BB9_19;
	not.b32 	%r262, %r441;
	add.s32 	%r263, %r262, %r1;
	shr.u32 	%r264, %r263, 8;
	add.s32 	%r7, %r264, 1;
	and.b32  	%r8, %r7, 15;
	setp.lt.u32 	%p26, %r263, 3840;
	@%p26 bra 	$L__BB9_10;
	and.b32  	%r265, %r7, 33554416;
	neg.s32 	%r437, %r265;
	mul.wide.u32 	%rd43, %r441, 4;
	add.s64 	%rd44, %rd43, %rd2;
	add.s64 	%rd51, %rd44, 8192;
$L__BB9_9:
	.pragma "nounroll";
	ld.global.u32 	%r266, [%rd51+-8192];
	max.s32 	%r267, %r452, %r266;
	ld.global.u32 	%r268, [%rd51+-7168];
	max.s32 	%r269, %r267, %r268;
	ld.global.u32 	%r270, [%rd51+-6144];
	max.s32 	%r271, %r269, %r270;
	ld.global.u32 	%r272, [%rd51+-5120];
	max.s32 	%r273, %r271, %r272;
	ld.global.u32 	%r274, [%rd51+-4096];
	max.s32 	%r275, %r273, %r274;
	ld.global.u32 	%r276, [%rd51+-3072];
	max.s32 	%r277, %r275, %r276;
	ld.global.u32 	%r278, [%rd51+-2048];
	max.s32 	%r279, %r277, %r278;
	ld.global.u32 	%r280, [%rd51+-1024];
	max.s32 	%r281, %r279, %r280;
	ld.global.u32 	%r282, [%rd51];
	max.s32 	%r283, %r281, %r282;
	ld.global.u32 	%r284, [%rd51+1024];
	max.s32 	%r285, %r283, %r284;
	ld.global.u32 	%r286, [%rd51+2048];
	max.s32 	%r287, %r285, %r286;
	ld.global.u32 	%r288, [%rd51+3072];
	max.s32 	%r289, %r287, %r288;
	ld.global.u32 	%r290, [%rd51+4096];
	max.s32 	%r291, %r289, %r290;
	ld.global.u32 	%r292, [%rd51+5120];
	max.s32 	%r293, %r291, %r292;
	ld.global.u32 	%r294, [%rd51+6144];
	max.s32 	%r295, %r293, %r294;
	ld.global.u32 	%r296, [%rd51+7168];
	max.s32 	%r452, %r295, %r296;
	add.s32 	%r441, %r441, 4096;
	add.s32 	%r437, %r437, 16;
	add.s64 	%rd51, %rd51, 16384;
	setp.ne.s32 	%p27, %r437, 0;
	@%p27 bra 	$L__BB9_9;
$L__BB9_10:
	setp.eq.s32 	%p28, %r8, 0;
	@%p28 bra 	$L__BB9_19;
	and.b32  	%r19, %r7, 7;
	setp.lt.u32 	%p29, %r8, 8;
	@%p29 bra 	$L__BB9_13;
	mul.wide.s32 	%rd45, %r441, 4;
	add.s64 	%rd46, %rd2, %rd45;
	ld.global.u32 	%r298, [%rd46];
	max.s32 	%r299, %r452, %r298;
	ld.global.u32 	%r300, [%rd46+1024];
	max.s32 	%r301, %r299, %r300;
	ld.global.u32 	%r302, [%rd46+2048];
	max.s32 	%r303, %r301, %r302;
	ld.global.u32 	%r304, [%rd46+3072];
	max.s32 	%r305, %r303, %r304;
	ld.global.u32 	%r306, [%rd46+4096];
	max.s32 	%r307, %r305, %r306;
	ld.global.u32 	%r308, [%rd46+5120];
	max.s32 	%r309, %r307, %r308;
	ld.global.u32 	%r310, [%rd46+6144];
	max.s32 	%r311, %r309, %r310;
	ld.global.u32 	%r312, [%rd46+7168];
	max.s32 	%r452, %r311, %r312;
	add.s32 	%r441, %r441, 2048;
$L__BB9_13:
	setp.eq.s32 	%p30, %r19, 0;
	@%p30 bra 	$L__BB9_19;
	and.b32  	%r25, %r7, 3;
	setp.lt.u32 	%p31, %r19, 4;
	@%p31 bra 	$L__BB9_16;
	mul.wide.s32 	%rd47, %r441, 4;
	add.s64 	%rd48, %rd2, %rd47;
	ld.global.u32 	%r314, [%rd48];
	max.s32 	%r315, %r452, %r314;
	ld.global.u32 	%r316, [%rd48+1024];
	max.s32 	%r317, %r315, %r316;
	ld.global.u32 	%r318, [%rd48+2048];
	max.s32 	%r319, %r317, %r318;
	ld.global.u32 	%r320, [%rd48+3072];
	max.s32 	%r452, %r319, %r320;
	add.s32 	%r441, %r441, 1024;
$L__BB9_16:
	setp.eq.s32 	%p32, %r25, 0;
	@%p32 bra 	$L__BB9_19;
	neg.s32 	%r449, %r25;
$L__BB9_18:
	.pragma "nounroll";
	mul.wide.s32 	%rd49, %r441, 4;
	add.s64 	%rd50, %rd2, %rd49;
	ld.global.u32 	%r321, [%rd50];
	max.s32 	%r452, %r452, %r321;
	add.s32 	%r441, %r441, 256;
	add.s32 	%r449, %r449, 1;
	setp.ne.s32 	%p33, %r449, 0;
	@%p33 bra 	$L__BB9_18;
$L__BB9_19:
	setp.lt.u64 	%p34, %rd19, 256;
	@%p34 bra 	$L__BB9_24;
	// begin inline asm
	mov.u32 %r385, %laneid;
	// end inline asm
	mov.b32 	%r388, 1;
	mov.b32 	%r409, 31;
	mov.b32 	%r410, -1;
	// begin inline asm
	shfl.sync.down.b32 %r386, %r452, %r388, %r409, %r410;
	// end inline asm
	setp.gt.s32 	%p50, %r385, 30;
	max.s32 	%r411, %r452, %r386;
	selp.b32 	%r392, %r452, %r411, %p50;
	mov.b32 	%r393, 2;
	// begin inline asm
	shfl.sync.down.b32 %r391, %r392, %r393, %r409, %r410;
	// end inline asm
	setp.gt.s32 	%p51, %r385, 29;
	max.s32 	%r412, %r392, %r391;
	selp.b32 	%r397, %r392, %r412, %p51;
	mov.b32 	%r398, 4;
	// begin inline asm
	shfl.sync.down.b32 %r396, %r397, %r398, %r409, %r410;
	// end inline asm
	setp.gt.s32 	%p52, %r385, 27;
	max.s32 	%r413, %r397, %r396;
	selp.b32 	%r402, %r397, %r413, %p52;
	mov.b32 	%r403, 8;
	// begin inline asm
	shfl.sync.down.b32 %r401, %r402, %r403, %r409, %r410;
	// end inline asm
	setp.gt.s32 	%p53, %r385, 23;
	max.s32 	%r414, %r402, %r401;
	selp.b32 	%r407, %r402, %r414, %p53;
	mov.b32 	%r408, 16;
	// begin inline asm
	shfl.sync.down.b32 %r406, %r407, %r408, %r409, %r410;
	// end inline asm
	setp.gt.s32 	%p54, %r385, 15;
	max.s32 	%r39, %r407, %r406;
	selp.b32 	%r470, %r407, %r39, %p54;
	setp.ne.s32 	%p55, %r385, 0;
	@%p55 bra 	$L__BB9_22;
	shr.u32 	%r415, %r2, 3;
	and.b32  	%r416, %r415, 124;
	mov.u32 	%r417, _ZZN3cub18CUB_300001_SM_10006detail6reduce28DeviceReduceSingleTileKernelINS2_10policy_hubIiyN4cuda3__47maximumIiEEE10Policy1000EN6thrust24THRUST_300001_SM_1000_NS6detail15normal_iteratorINSC_10device_ptrIiEEEEPiyS8_iiNS5_3std3__410__identityEEEvT0_T1_T2_T3_T4_T6_E12temp_storage;
	add.s32 	%r418, %r417, %r416;
	st.shared.u32 	[%r418+8], %r39;
$L__BB9_22:
	bar.sync 	0;
	setp.ne.s32 	%p56, %r2, 0;
	@%p56 bra 	$L__BB9_49;
	ld.shared.u32 	%r419, [_ZZN3cub18CUB_300001_SM_10006detail6reduce28DeviceReduceSingleTileKernelINS2_10policy_hubIiyN4cuda3__47maximumIiEEE10Policy1000EN6thrust24THRUST_300001_SM_1000_NS6detail15normal_iteratorINSC_10device_ptrIiEEEEPiyS8_iiNS5_3std3__410__identityEEEvT0_T1_T2_T3_T4_T6_E12temp_storage+12];
	max.s32 	%r420, %r470, %r419;
	ld.shared.u32 	%r421, [_ZZN3cub18CUB_300001_SM_10006detail6reduce28DeviceReduceSingleTileKernelINS2_10policy_hubIiyN4cuda3__47maximumIiEEE10Policy1000EN6thrust24THRUST_300001_SM_1000_NS6detail15normal_iteratorINSC_10device_ptrIiEEEEPiyS8_iiNS5_3std3__410__identityEEEvT0_T1_T2_T3_T4_T6_E12temp_storage+16];
	max.s32 	%r422, %r420, %r421;
	ld.shared.u32 	%r423, [_ZZN3cub18CUB_300001_SM_10006detail6reduce28DeviceReduceSingleTileKernelINS2_10policy_hubIiyN4cuda3__47maximumIiEEE10Policy1000EN6thrust24THRUST_300001_SM_1000_NS6detail15normal_iteratorINSC_10device_ptrIiEEEEPiyS8_iiNS5_3std3__410__identityEEEvT0_T1_T2_T3_T4_T6_E12temp_storage+20];
	max.s32 	%r424, %r422, %r423;
	ld.shared.u32 	%r425, [_ZZN3cub18CUB_300001_SM_10006detail6reduce28DeviceReduceSingleTileKernelINS2_10policy_hubIiyN4cuda3__47maximumIiEEE10Policy1000EN6thrust24THRUST_300001_SM_1000_NS6detail15normal_iteratorINSC_10device_ptrIiEEEEPiyS8_iiNS5_3std3__410__identityEEEvT0_T1_T2_T3_T4_T6_E12temp_storage+24];
	max.s32 	%r426, %r424, %r425;
	ld.shared.u32 	%r427, [_ZZN3cub18CUB_300001_SM_10006detail6reduce28DeviceReduceSingleTileKernelINS2_10policy_hubIiyN4cuda3__47maximumIiEEE10Policy1000EN6thrust24THRUST_300001_SM_1000_NS6detail15normal_iteratorINSC_10device_ptrIiEEEEPiyS8_iiNS5_3std3__410__identityEEEvT0_T1_T2_T3_T4_T6_E12temp_storage+28];
	max.s32 	%r428, %r426, %r427;
	ld.shared.u32 	%r429, [_ZZN3cub18CUB_300001_SM_10006detail6reduce28DeviceReduceSingleTileKernelINS2_10policy_hubIiyN4cuda3__47maximumIiEEE10Policy1000EN6thrust24THRUST_300001_SM_1000_NS6detail15normal_iteratorINSC_10device_ptrIiEEEEPiyS8_iiNS5_3std3__410__identityEEEvT0_T1_T2_T3_T4_T6_E12temp_storage+32];
	max.s32 	%r430, %r428, %r429;
	ld.shared.u32 	%r431, [_ZZN3cub18CUB_300001_SM_10006detail6reduce28DeviceReduceSingleTileKernelINS2_10policy_hubIiyN4cuda3__47maximumIiEEE10Policy1000EN6thrust24THRUST_300001_SM_1000_NS6detail15normal_iteratorINSC_10device_ptrIiEEEEPiyS8_iiNS5_3std3__410__identityEEEvT0_T1_T2_T3_T4_T6_E12temp_storage+36];
	max.s32 	%r470, %r430, %r431;
	bra.uni 	$L__BB9_49;
$L__BB9_24:
	// begin inline asm
	mov.u32 %r322, %laneid;
	// end inline asm
	and.b32  	%r348, %r2, 992;
	add.s32 	%r349, %r348, 32;
	setp.gt.u32 	%p35, %r349, %r1;
	not.b32 	%r350, %r348;
	add.s32 	%r351, %r1, %r350;
	selp.b32 	%r346, %r351, 31, %p35;
	mov.b32 	%r325, 1;
	mov.b32 	%r347, -1;
	// begin inline asm
	shfl.sync.down.b32 %r323, %r452, %r325, %r346, %r347;
	// end inline asm
	setp.lt.s32 	%p36, %r322, %r346;
	max.s32 	%r352, %r452, %r323;
	selp.b32 	%r329, %r352, %r452, %p36;
	mov.b32 	%r330, 2;
	// begin inline asm
	shfl.sync.down.b32 %r328, %r329, %r330, %r346, %r347;
	// end inline asm
	add.s32 	%r353, %r322, 2;
	setp.gt.s32 	%p37, %r353, %r346;
	max.s32 	%r354, %r329, %r328;
	selp.b32 	%r334, %r329, %r354, %p37;
	mov.b32 	%r335, 4;
	// begin inline asm
	shfl.sync.down.b32 %r333, %r334, %r335, %r346, %r347;
	// end inline asm
	add.s32 	%r355, %r322, 4;
	setp.gt.s32 	%p38, %r355, %r346;
	max.s32 	%r356, %r334, %r333;
	selp.b32 	%r339, %r334, %r356, %p38;
	mov.b32 	%r340, 8;
	// begin inline asm
	shfl.sync.down.b32 %r338, %r339, %r340, %r346, %r347;
	// end inline asm
	add.s32 	%r357, %r322, 8;
	setp.gt.s32 	%p39, %r357, %r346;
	max.s32 	%r358, %r339, %r338;
	selp.b32 	%r344, %r339, %r358, %p39;
	mov.b32 	%r345, 16;
	// begin inline asm
	shfl.sync.down.b32 %r343, %r344, %r345, %r346, %r347;
	// end inline asm
	add.s32 	%r359, %r322, 16;
	setp.gt.s32 	%p40, %r359, %r346;
	max.s32 	%r360, %r344, %r343;
	selp.b32 	%r470, %r344, %r360, %p40;
	setp.ne.s32 	%p41, %r322, 0;
	@%p41 bra 	$L__BB9_26;
	shr.u32 	%r361, %r2, 3;
	and.b32  	%r362, %r361, 124;
	mov.u32 	%r363, _ZZN3cub18CUB_300001_SM_10006detail6reduce28DeviceReduceSingleTileKernelINS2_10policy_hubIiyN4cuda3__47maximumIiEEE10Policy1000EN6thrust24THRUST_300001_SM_1000_NS6detail15normal_iteratorINSC_10device_ptrIiEEEEPiyS8_iiNS5_3std3__410__identityEEEvT0_T1_T2_T3_T4_T6_E12temp_storage;
	add.s32 	%r364, %r363, %r362;
	st.shared.u32 	[%r364+8], %r470;
$L__BB9_26:
	bar.sync 	0;
	setp.ne.s32 	%p42, %r2, 0;
	@%p42 bra 	$L__BB9_49;
	setp.gt.u64 	%p43, %rd19, 32;
	ld.shared.u32 	%r365, [_ZZN3cub18CUB_300001_SM_10006detail6reduce28DeviceReduceSingleTileKernelINS2_10policy_hubIiyN4cuda3__47maximumIiEEE10Policy1000EN6thrust24THRUST_300001_SM_1000_NS6detail15normal_iteratorINSC_10device_ptrIiEEEEPiyS8_iiNS5_3std3__410__identityEEEvT0_T1_T2_T3_T4_T6_E12temp_storage+12];
	max.s32 	%r366, %r470, %r365;
	selp.b32 	%r367, %r366, %r470, %p43;
	setp.gt.u64 	%p44, %rd19, 64;
	ld.shared.u32 	%r368, [_ZZN3cub18CUB_300001_SM_10006detail6reduce28DeviceReduceSingleTileKernelINS2_10policy_hubIiyN4cuda3__47maximumIiEEE10Policy1000EN6thrust24THRUST_300001_SM_1000_NS6detail15normal_iteratorINSC_10device_ptrIiEEEEPiyS8_iiNS5_3std3__410__identityEEEvT0_T1_T2_T3_T4_T6_E12temp_storage+16];
	max.s32 	%r369, %r367, %r368;
	selp.b32 	%r370, %r369, %r367, %p44;
	setp.gt.u64 	%p45, %rd19, 96;
	ld.shared.u32 	%r371, [_ZZN3cub18CUB_300001_SM_10006detail6reduce28DeviceReduceSingleTileKernelINS2_10policy_hubIiyN4cuda3__47maximumIiEEE10Policy1000EN6thrust24THRUST_300001_SM_1000_NS6detail15normal_iteratorINSC_10device_ptrIiEEEEPiyS8_iiNS5_3std3__410__identityEEEvT0_T1_T2_T3_T4_T6_E12temp_storage+20];
	max.s32 	%r372, %r370, %r371;
	selp.b32 	%r373, %r372, %r370, %p45;
	setp.gt.u64 	%p46, %rd19, 128;
	ld.shared.u32 	%r374, [_ZZN3cub18CUB_300001_SM_10006detail6reduce28DeviceReduceSingleTileKernelINS2_10policy_hubIiyN4cuda3__47maximumIiEEE10Policy1000EN6thrust24THRUST_300001_SM_1000_NS6detail15normal_iteratorINSC_10device_ptrIiEEEEPiyS8_iiNS5_3std3__410__identityEEEvT0_T1_T2_T3_T4_T6_E12temp_storage+24];
	max.s32 	%r375, %r373, %r374;
	selp.b32 	%r376, %r375, %r373, %p46;
	setp.gt.u64 	%p47, %rd19, 160;
	ld.shared.u32 	%r377, [_ZZN3cub18CUB_300001_SM_10006detail6reduce28DeviceReduceSingleTileKernelINS2_10policy_hubIiyN4cuda3__47maximumIiEEE10Policy1000EN6thrust24THRUST_300001_SM_1000_NS6detail15normal_iteratorINSC_10device_ptrIiEEEEPiyS8_iiNS5_3std3__410__identityEEEvT0_T1_T2_T3_T4_T6_E12temp_storage+28];
	max.s32 	%r378, %r376, %r377;
	selp.b32 	%r379, %r378, %r376, %p47;
	setp.gt.u64 	%p48, %rd19, 192;
	ld.shared.u32 	%r380, [_ZZN3cub18CUB_300001_SM_10006detail6reduce28DeviceReduceSingleTileKernelINS2_10policy_hubIiyN4cuda3__47maximumIiEEE10Policy1000EN6thrust24THRUST_300001_SM_1000_NS6detail15normal_iteratorINSC_10device_ptrIiEEEEPiyS8_iiNS5_3std3__410__identityEEEvT0_T1_T2_T3_T4_T6_E12temp_storage+32];
	max.s32 	%r381, %r379, %r380;
	selp.b32 	%r382, %r381, %r379, %p48;
	setp.gt.u64 	%p49, %rd19, 224;
	ld.shared.u32 	%r383, [_ZZN3cub18CUB_300001_SM_10006detail6reduce28DeviceReduceSingleTileKernelINS2_10policy_hubIiyN4cuda3__47maximumIiEEE10Policy1000EN6thrust24THRUST_300001_SM_1000_NS6detail15normal_iteratorINSC_10device_ptrIiEEEEPiyS8_iiNS5_3std3__410__identityEEEvT0_T1_T2_T3_T4_T6_E12temp_storage+36];
	max.s32 	%r384, %r382, %r383;
	selp.b32 	%r470, %r384, %r382, %p49;
	bra.uni 	$L__BB9_49;
$L__BB9_28:
	mov.u32 	%r44, %tid.x;
	cvt.u64.u32 	%rd6, %r44;
	mul.wide.u32 	%rd22, %r44, 4;
	add.s64 	%rd7, %rd2, %rd22;
	ld.global.u32 	%r84, [%rd7];
	ld.global.u32 	%r85, [%rd7+1024];
	ld.global.u32 	%r86, [%rd7+2048];
	ld.global.u32 	%r87, [%rd7+3072];
	ld.global.u32 	%r88, [%rd7+4096];
	ld.global.u32 	%r89, [%rd7+5120];
	ld.global.u32 	%r90, [%rd7+6144];
	ld.global.u32 	%r91, [%rd7+7168];
	ld.global.u32 	%r92, [%rd7+8192];
	ld.global.u32 	%r93, [%rd7+9216];
	ld.global.u32 	%r94, [%rd7+10240];
	ld.global.u32 	%r95, [%rd7+11264];
	ld.global.u32 	%r96, [%rd7+12288];
	ld.global.u32 	%r97, [%rd7+13312];
	ld.global.u32 	%r98, [%rd7+14336];
	ld.global.u32 	%r99, [%rd7+15360];
	max.s32 	%r100, %r84, %r85;
	max.s32 	%r101, %r100, %r86;
	max.s32 	%r102, %r87, %r88;
	max.s32 	%r103, %r102, %r89;
	max.s32 	%r104, %r90, %r91;
	max.s32 	%r105, %r104, %r92;
	max.s32 	%r106, %r93, %r94;
	max.s32 	%r107, %r106, %r95;
	max.s32 	%r108, %r96, %r97;
	max.s32 	%r109, %r108, %r98;
	max.s32 	%r110, %r101, %r103;
	max.s32 	%r111, %r110, %r105;
	max.s32 	%r112, %r107, %r109;
	max.s32 	%r113, %r112, %r99;
	max.s32 	%r469, %r111, %r113;
	add.s64 	%rd8, %rd19, -4096;
	setp.lt.u64 	%p3, %rd8, 4096;
	mov.b64 	%rd53, 4096;
	@%p3 bra 	$L__BB9_32;
	mov.b64 	%rd53, 4096;
$L__BB9_30:
	shl.b64 	%rd24, %rd53, 2;
	add.s64 	%rd25, %rd7, %rd24;
	ld.global.u32 	%r114, [%rd25];
	ld.global.u32 	%r115, [%rd25+1024];
	ld.global.u32 	%r116, [%rd25+2048];
	ld.global.u32 	%r117, [%rd25+3072];
	ld.global.u32 	%r118, [%rd25+4096];
	ld.global.u32 	%r119, [%rd25+5120];
	ld.global.u32 	%r120, [%rd25+6144];
	ld.global.u32 	%r121, [%rd25+7168];
	ld.global.u32 	%r122, [%rd25+8192];
	ld.global.u32 	%r123, [%rd25+9216];
	ld.global.u32 	%r124, [%rd25+10240];
	ld.global.u32 	%r125, [%rd25+11264];
	ld.global.u32 	%r126, [%rd25+12288];
	ld.global.u32 	%r127, [%rd25+13312];
	ld.global.u32 	%r128, [%rd25+14336];
	ld.global.u32 	%r129, [%rd25+15360];
	max.s32 	%r130, %r469, %r114;
	max.s32 	%r131, %r130, %r115;
	max.s32 	%r132, %r116, %r117;
	max.s32 	%r133, %r132, %r118;
	max.s32 	%r134, %r119, %r120;
	max.s32 	%r135, %r134, %r121;
	max.s32 	%r136, %r122, %r123;
	max.s32 	%r137, %r136, %r124;
	max.s32 	%r138, %r125, %r126;
	max.s32 	%r139, %r138, %r127;
	max.s32 	%r140, %r128, %r129;
	max.s32 	%r141, %r131, %r133;
	max.s32 	%r142, %r141, %r135;
	max.s32 	%r143, %r137, %r139;
	max.s32 	%r144, %r143, %r140;
	max.s32 	%r469, %r142, %r144;
	sub.s64 	%rd26, %rd19, %rd53;
	setp.lt.u64 	%p4, %rd26, 4096;
	@%p4 bra 	$L__BB9_45;
	add.s64 	%rd53, %rd53, 4096;
	setp.le.u64 	%p5, %rd53, %rd8;
	@%p5 bra 	$L__BB9_30;
$L__BB9_32:
	setp.le.u64 	%p6, %rd19, %rd53;
	cvt.u32.u64 	%r145, %rd53;
	cvt.u32.u64 	%r146, %rd19;
	sub.s32 	%r147, %r146, %r145;
	setp.ge.s32 	%p7, %r44, %r147;
	or.pred  	%p8, %p6, %p7;
	@%p8 bra 	$L__BB9_45;
	not.b32 	%r151, %r44;
	add.s32 	%r152, %r151, %r146;
	sub.s32 	%r154, %r152, %r145;
	shr.u32 	%r155, %r154, 8;
	add.s32 	%r49, %r155, 1;
	and.b32  	%r50, %r49, 15;
	setp.lt.u32 	%p9, %r154, 3840;
	mov.u32 	%r459, %r44;
	@%p9 bra 	$L__BB9_36;
	and.b32  	%r156, %r49, 33554416;
	neg.s32 	%r455, %r156;
	add.s64 	%rd27, %rd53, %rd6;
	shl.b64 	%rd28, %rd27, 2;
	add.s64 	%rd29, %rd28, %rd2;
	add.s64 	%rd54, %rd29, 8192;
	mov.u32 	%r459, %r44;
$L__BB9_35:
	.pragma "nounroll";
	ld.global.u32 	%r157, [%rd54+-8192];
	max.s32 	%r158, %r469, %r157;
	ld.global.u32 	%r159, [%rd54+-7168];
	max.s32 	%r160, %r158, %r159;
	ld.global.u32 	%r161, [%rd54+-6144];
	max.s32 	%r162, %r160, %r161;
	ld.global.u32 	%r163, [%rd54+-5120];
	max.s32 	%r164, %r162, %r163;
	ld.global.u32 	%r165, [%rd54+-4096];
	max.s32 	%r166, %r164, %r165;
	ld.global.u32 	%r167, [%rd54+-3072];
	max.s32 	%r168, %r166, %r167;
	ld.global.u32 	%r169, [%rd54+-2048];
	max.s32 	%r170, %r168, %r169;
	ld.global.u32 	%r171, [%rd54+-1024];
	max.s32 	%r172, %r170, %r171;
	ld.global.u32 	%r173, [%rd54];
	max.s32 	%r174, %r172, %r173;
	ld.global.u32 	%r175, [%rd54+1024];
	max.s32 	%r176, %r174, %r175;
	ld.global.u32 	%r177, [%rd54+2048];
	max.s32 	%r178, %r176, %r177;
	ld.global.u32 	%r179, [%rd54+3072];
	max.s32 	%r180, %r178, %r179;
	ld.global.u32 	%r181, [%rd54+4096];
	max.s32 	%r182, %r180, %r181;
	ld.global.u32 	%r183, [%rd54+5120];
	max.s32 	%r184, %r182, %r183;
	ld.global.u32 	%r185, [%rd54+6144];
	max.s32 	%r186, %r184, %r185;
	ld.global.u32 	%r187, [%rd54+7168];
	max.s32 	%r469, %r186, %r187;
	add.s32 	%r459, %r459, 4096;
	add.s32 	%r455, %r455, 16;
	add.s64 	%rd54, %rd54, 16384;
	setp.ne.s32 	%p10, %r455, 0;
	@%p10 bra 	$L__BB9_35;
$L__BB9_36:
	setp.eq.s32 	%p11, %r50, 0;
	@%p11 bra 	$L__BB9_45;
	and.b32  	%r61, %r49, 7;
	setp.lt.u32 	%p12, %r50, 8;
	@%p12 bra 	$L__BB9_39;
	cvt.u64.u32 	%rd30, %r459;
	add.s64 	%rd31, %rd53, %rd30;
	shl.b64 	%rd32, %rd31, 2;
	add.s64 	%rd33, %rd2, %rd32;
	ld.global.u32 	%r189, [%rd33];
	max.s32 	%r190, %r469, %r189;
	ld.global.u32 	%r191, [%rd33+1024];
	max.s32 	%r192, %r190, %r191;
	ld.global.u32 	%r193, [%rd33+2048];
	max.s32 	%r194, %r192, %r193;
	ld.global.u32 	%r195, [%rd33+3072];
	max.s32 	%r196, %r194, %r195;
	ld.global.u32 	%r197, [%rd33+4096];
	max.s32 	%r198, %r196, %r197;
	ld.global.u32 	%r199, [%rd33+5120];
	max.s32 	%r200, %r198, %r199;
	ld.global.u32 	%r201, [%rd33+6144];
	max.s32 	%r202, %r200, %r201;
	ld.global.u32 	%r203, [%rd33+7168];
	max.s32 	%r469, %r202, %r203;
	add.s32 	%r459, %r459, 2048;
$L__BB9_39:
	setp.eq.s32 	%p13, %r61, 0;
	@%p13 bra 	$L__BB9_45;
	and.b32  	%r67, %r49, 3;
	setp.lt.u32 	%p14, %r61, 4;
	@%p14 bra 	$L__BB9_42;
	cvt.u64.u32 	%rd34, %r459;
	add.s64 	%rd35, %rd53, %rd34;
	shl.b64 	%rd36, %rd35, 2;
	add.s64 	%rd37, %rd2, %rd36;
	ld.global.u32 	%r205, [%rd37];
	max.s32 	%r206, %r469, %r205;
	ld.global.u32 	%r207, [%rd37+1024];
	max.s32 	%r208, %r206, %r207;
	ld.global.u32 	%r209, [%rd37+2048];
	max.s32 	%r210, %r208, %r209;
	ld.global.u32 	%r211, [%rd37+3072];
	max.s32 	%r469, %r210, %r211;
	add.s32 	%r459, %r459, 1024;
$L__BB9_42:
	setp.eq.s32 	%p15, %r67, 0;
	@%p15 bra 	$L__BB9_45;
	cvt.u64.u32 	%rd38, %r459;
	add.s64 	%rd39, %rd53, %rd38;
	shl.b64 	%rd40, %rd39, 2;
	add.s64 	%rd55, %rd2, %rd40;
	neg.s32 	%r467, %r67;
$L__BB9_44:
	.pragma "nounroll";
	ld.global.u32 	%r212, [%rd55];
	max.s32 	%r469, %r469, %r212;
	add.s64 	%rd55, %rd55, 1024;
	add.s32 	%r467, %r467, 1;
	setp.ne.s32 	%p16, %r467, 0;
	@%p16 bra 	$L__BB9_44;
$L__BB9_45:
	// begin inline asm
	mov.u32 %r213, %laneid;
	// end inline asm
	mov.b32 	%r216, 1;
	mov.b32 	%r237, 31;
	mov.b32 	%r238, -1;
	// begin inline asm
	shfl.sync.down.b32 %r214, %r469, %r216, %r237, %r238;
	// end inline asm
	setp.gt.s32 	%p17, %r213, 30;
	max.s32 	%r239, %r469, %r214;
	selp.b32 	%r220, %r469, %r239, %p17;
	mov.b32 	%r221, 2;
	// begin inline asm
	shfl.sync.down.b32 %r219, %r220, %r221, %r237, %r238;
	// end inline asm
	setp.gt.s32 	%p18, %r213, 29;
	max.s32 	%r240, %r220, %r219;
	selp.b32 	%r225, %r220, %r240, %p18;
	mov.b32 	%r226, 4;
	// begin inline asm
	shfl.sync.down.b32 %r224, %r225, %r226, %r237, %r238;
	// end inline asm
	setp.gt.s32 	%p19, %r213, 27;
	max.s32 	%r241, %r225, %r224;
	selp.b32 	%r230, %r225, %r241, %p19;
	mov.b32 	%r231, 8;
	// begin inline asm
	shfl.sync.down.b32 %r229, %r230, %r231, %r237, %r238;
	// end inline asm
	setp.gt.s32 	%p20, %r213, 23;
	max.s32 	%r242, %r230, %r229;
	selp.b32 	%r235, %r230, %r242, %p20;
	mov.b32 	%r236, 16;
	// begin inline asm
	shfl.sync.down.b32 %r234, %r235, %r236, %r237, %r238;
	// end inline asm
	setp.gt.s32 	%p21, %r213, 15;
	max.s32 	%r79, %r235, %r234;
	selp.b32 	%r470, %r235, %r79, %p21;
	setp.ne.s32 	%p22, %r213, 0;
	@%p22 bra 	$L__BB9_47;
	shr.u32 	%r243, %r44, 3;
	and.b32  	%r244, %r243, 124;
	mov.u32 	%r245, _ZZN3cub18CUB_300001_SM_10006detail6reduce28DeviceReduceSingleTileKernelINS2_10policy_hubIiyN4cuda3__47maximumIiEEE10Policy1000EN6thrust24THRUST_300001_SM_1000_NS6detail15normal_iteratorINSC_10device_ptrIiEEEEPiyS8_iiNS5_3std3__410__identityEEEvT0_T1_T2_T3_T4_T6_E12temp_storage;
	add.s32 	%r246, %r245, %r244;
	st.shared.u32 	[%r246+8], %r79;
$L__BB9_47:
	bar.sync 	0;
	setp.ne.s32 	%p23, %r44, 0;
	@%p23 bra 	$L__BB9_49;
	ld.shared.u32 	%r247, [_ZZN3cub18CUB_300001_SM_10006detail6reduce28DeviceReduceSingleTileKernelINS2_10policy_hubIiyN4cuda3__47maximumIiEEE10Policy1000EN6thrust24THRUST_300001_SM_1000_NS6detail15normal_iteratorINSC_10device_ptrIiEEEEPiyS8_iiNS5_3std3__410__identityEEEvT0_T1_T2_T3_T4_T6_E12temp_storage+12];
	max.s32 	%r248, %r470, %r247;
	ld.shared.u32 	%r249, [_ZZN3cub18CUB_300001_SM_10006detail6reduce28DeviceReduceSingleTileKernelINS2_10policy_hubIiyN4cuda3__47maximumIiEEE10Policy1000EN6thrust24THRUST_300001_SM_1000_NS6detail15normal_iteratorINSC_10device_ptrIiEEEEPiyS8_iiNS5_3std3__410__identityEEEvT0_T1_T2_T3_T4_T6_E12temp_storage+16];
	max.s32 	%r250, %r248, %r249;
	ld.shared.u32 	%r251, [_ZZN3cub18CUB_300001_SM_10006detail6reduce28DeviceReduceSingleTileKernelINS2_10policy_hubIiyN4cuda3__47maximumIiEEE10Policy1000EN6thrust24THRUST_300001_SM_1000_NS6detail15normal_iteratorINSC_10device_ptrIiEEEEPiyS8_iiNS5_3std3__410__identityEEEvT0_T1_T2_T3_T4_T6_E12temp_storage+20];
	max.s32 	%r252, %r250, %r251;
	ld.shared.u32 	%r253, [_ZZN3cub18CUB_300001_SM_10006detail6reduce28DeviceReduceSingleTileKernelINS2_10policy_hubIiyN4cuda3__47maximumIiEEE10Policy1000EN6thrust24THRUST_300001_SM_1000_NS6detail15normal_iteratorINSC_10device_ptrIiEEEEPiyS8_iiNS5_3std3__410__identityEEEvT0_T1_T2_T3_T4_T6_E12temp_storage+24];
	max.s32 	%r254, %r252, %r253;
	ld.shared.u32 	%r255, [_ZZN3cub18CUB_300001_SM_10006detail6reduce28DeviceReduceSingleTileKernelINS2_10policy_hubIiyN4cuda3__47maximumIiEEE10Policy1000EN6thrust24THRUST_300001_SM_1000_NS6detail15normal_iteratorINSC_10device_ptrIiEEEEPiyS8_iiNS5_3std3__410__identityEEEvT0_T1_T2_T3_T4_T6_E12temp_storage+28];
	max.s32 	%r256, %r254, %r255;
	ld.shared.u32 	%r257, [_ZZN3cub18CUB_300001_SM_10006detail6reduce28DeviceReduceSingleTileKernelINS2_10policy_hubIiyN4cuda3__47maximumIiEEE10Policy1000EN6thrust24THRUST_300001_SM_1000_NS6detail15normal_iteratorINSC_10device_ptrIiEEEEPiyS8_iiNS5_3std3__410__identityEEEvT0_T1_T2_T3_T4_T6_E12temp_storage+32];
	max.s32 	%r258, %r256, %r257;
	ld.shared.u32 	%r259, [_ZZN3cub18CUB_300001_SM_10006detail6reduce28DeviceReduceSingleTileKernelINS2_10policy_hubIiyN4cuda3__47maximumIiEEE10Policy1000EN6thrust24THRUST_300001_SM_1000_NS6detail15normal_iteratorINSC_10device_ptrIiEEEEPiyS8_iiNS5_3std3__410__identityEEEvT0_T1_T2_T3_T4_T6_E12temp_storage+36];
	max.s32 	%r470, %r258, %r259;
$L__BB9_49:
	mov.u32 	%r432, %tid.x;
	setp.ne.s32 	%p57, %r432, 0;
	@%p57 bra 	$L__BB9_51;
	max.s32 	%r433, %r83, %r470;
	st.global.u32 	[%rd1], %r433;
$L__BB9_51:
	ret;

}
	// .globl	_ZN3cub18CUB_300001_SM_10006detail6reduce18DeviceReduceKernelINS2_10policy_hubIiyN4cuda3__47maximumIiEEE10Policy1000EN6thrust24THRUST_300001_SM_1000_NS6detail15normal_iteratorINSC_10device_ptrIiEEEEyS8_iNS5_3std3__410__identityEEEvT0_PT3_T1_NS0_13GridEvenShareISO_EET2_T4_
.visible .entry _ZN3cub18CUB_300001_SM_10006detail6reduce18DeviceReduceKernelINS2_10policy_hubIiyN4cuda3__47maximumIiEEE10Policy1000EN6thrust24THRUST_300001_SM_1000_NS6detail15normal_iteratorINSC_10device_ptrIiEEEEyS8_iNS5_3std3__410__identityEEEvT0_PT3_T1_NS0_13GridEvenShareISO_EET2_T4_(
	.param .align 8 .b8 _ZN3cub18CUB_300001_SM_10006detail6reduce18DeviceReduceKernelINS2_10policy_hubIiyN4cuda3__47maximumIiEEE10Policy1000EN6thrust24THRUST_300001_SM_1000_NS6detail15normal_iteratorINSC_10device_ptrIiEEEEyS8_iNS5_3std3__410__identityEEEvT0_PT3_T1_NS0_13GridEvenShareISO_EET2_T4__param_0[8],
	.param .u64 .ptr .align 1 _ZN3cub18CUB_300001_SM_10006detail6reduce18DeviceReduceKernelINS2_10policy_hubIiyN4cuda3__47maximumIiEEE10Policy1000EN6thrust24THRUST_300001_SM_1000_NS6detail15normal_iteratorINSC_10device_ptrIiEEEEyS8_iNS5_3std3__410__identityEEEvT0_PT3_T1_NS0_13GridEvenShareISO_EET2_T4__param_1,
	.param .u64 _ZN3cub18CUB_300001_SM_10006detail6reduce18DeviceReduceKernelINS2_10policy_hubIiyN4cuda3__47maximumIiEEE10Policy1000EN6thrust24THRUST_300001_SM_1000_NS6detail15normal_iteratorINSC_10device_ptrIiEEEEyS8_iNS5_3std3__410__identityEEEvT0_PT3_T1_NS0_13GridEvenShareISO_EET2_T4__param_2,
	.param .align 8 .b8 _ZN3cub18CUB_300001_SM_10006detail6reduce18DeviceReduceKernelINS2_10policy_hubIiyN4cuda3__47maximumIiEEE10Policy1000EN6thrust24THRUST_300001_SM_1000_NS6detail15normal_iteratorINSC_10device_ptrIiEEEEyS8_iNS5_3std3__410__identityEEEvT0_PT3_T1_NS0_13GridEvenShareISO_EET2_T4__param_3[72],
	.param .align 1 .b8 _ZN3cub18CUB_300001_SM_10006detail6reduce18DeviceReduceKernelINS2_10policy_hubIiyN4cuda3__47maximumIiEEE10Policy1000EN6thrust24THRUST_300001_SM_1000_NS6detail15normal_iteratorINSC_10device_ptrIiEEEEyS8_iNS5_3std3__410__identityEEEvT0_PT3_T1_NS0_13GridEvenShareISO_EET2_T4__param_4[1],
	.param .align 1 .b8 _ZN3cub18CUB_300001_SM_10006detail6reduce18DeviceReduceKernelINS2_10policy_hubIiyN4cuda3__47maximumIiEEE10Policy1000EN6thrust24THRUST_300001_SM_1000_NS6detail15normal_iteratorINSC_10device_ptrIiEEEEyS8_iNS5_3std3__410__identityEEEvT0_PT3_T1_NS0_13GridEvenShareISO_EET2_T4__param_5[1]
)
.maxntid 256
{
	.reg .pred 	%p<57>;
	.reg .b16 	%rs<4>;
	.reg .b32 	%r<502>;
	.reg .b64 	%rd<78>;
	// demoted variable
	.shared .align 4 .b8 _ZZN3cub18CUB_300001_SM_10006detail6reduce18DeviceReduceKernelINS2_10policy_hubIiyN4cuda3__47maximumIiEEE10Policy1000EN6thrust24THRUST_300001_SM_1000_NS6detail15normal_iteratorINSC_10device_ptrIiEEEEyS8_iNS5_3std3__410__identityEEEvT0_PT3_T1_NS0_13GridEvenShareISO_EET2_T4_E12temp_storage[44];
	ld.param.u64 	%rd1, [_ZN3cub18CUB_300001_SM_10006detail6reduce18DeviceReduceKernelINS2_10policy_hubIiyN4cuda3__47maximumIiEEE10Policy1000EN6thrust24THRUST_300001_SM_1000_NS6detail15normal_iteratorINSC_10device_ptrIiEEEEyS8_iNS5_3std3__410__identityEEEvT0_PT3_T1_NS0_13GridEvenShareISO_EET2_T4__param_3+32];
	ld.param.u32 	%r1, [_ZN3cub18CUB_300001_SM_10006detail6reduce18DeviceReduceKernelINS2_10policy_hubIiyN4cuda3__47maximumIiEEE10Policy1000EN6thrust24THRUST_300001_SM_1000_NS6detail15normal_iteratorINSC_10device_ptrIiEEEEyS8_iNS5_3std3__410__identityEEEvT0_PT3_T1_NS0_13GridEvenShareISO_EET2_T4__param_3+40];
	ld.param.u64 	%rd25, [_ZN3cub18CUB_300001_SM_10006detail6reduce18DeviceReduceKernelINS2_10policy_hubIiyN4cuda3__47maximumIiEEE10Policy1000EN6thrust24THRUST_300001_SM_1000_NS6detail15normal_iteratorINSC_10device_ptrIiEEEEyS8_iNS5_3std3__410__identityEEEvT0_PT3_T1_NS0_13GridEvenShareISO_EET2_T4__param_0];
	cvta.to.global.u64 	%rd2, %rd25;
	mov.u32 	%r2, %ctaid.x;
	shl.b32 	%r90, %r1, 12;
	cvt.s64.s32 	%rd3, %r90;
	shl.b32 	%r91, %r2, 12;
	cvt.u64.u32 	%rd4, %r91;
	sub.s64 	%rd5, %rd1, %rd4;
	setp.gt.u64 	%p1, %rd5, 4095;
	@%p1 bra 	$L__BB10_25;
	cvt.u32.u64 	%r288, %rd4;
	cvt.u32.u64 	%r3, %rd1;
	sub.s32 	%r4, %r3, %r288;
	mov.u32 	%r5, %tid.x;
	setp.ge.s32 	%p23, %r5, %r4;
	mov.b32 	%r482, 0;
	mov.u32 	%r471, %r5;
	@%p23 bra 	$L__BB10_3;
	add.s32 	%r290, %r288, %r5;
	mul.wide.u32 	%rd51, %r290, 4;
	add.s64 	%rd52, %rd2, %rd51;
	ld.global.u32 	%r482, [%rd52];
	add.s32 	%r471, %r5, 256;
$L__BB10_3:
	setp.ge.s32 	%p24, %r471, %r4;
	@%p24 bra 	$L__BB10_16;
	not.b32 	%r293, %r471;
	add.s32 	%r294, %r293, %r3;
	sub.s32 	%r295, %r294, %r288;
	shr.u32 	%r296, %r295, 8;
	add.s32 	%r10, %r296, 1;
	and.b32  	%r11, %r10, 15;
	setp.lt.u32 	%p25, %r295, 3840;
	@%p25 bra 	$L__BB10_7;
	and.b32  	%r297, %r10, 33554416;
	neg.s32 	%r467, %r297;
	mul.wide.u32 	%rd53, %r2, 16384;
	mul.wide.u32 	%rd54, %r471, 4;
	or.b64  	%rd55, %rd53, %rd54;
	add.s64 	%rd56, %rd55, %rd2;
	add.s64 	%rd72, %rd56, 8192;
$L__BB10_6:
	.pragma "nounroll";
	ld.global.u32 	%r298, [%rd72+-8192];
	max.s32 	%r299, %r482, %r298;
	ld.global.u32 	%r300, [%rd72+-7168];
	max.s32 	%r301, %r299, %r300;
	ld.global.u32 	%r302, [%rd72+-6144];
	max.s32 	%r303, %r301, %r302;
	ld.global.u32 	%r304, [%rd72+-5120];
	max.s32 	%r305, %r303, %r304;
	ld.global.u32 	%r306, [%rd72+-4096];
	max.s32 	%r307, %r305, %r306;
	ld.global.u32 	%r308, [%rd72+-3072];
	max.s32 	%r309, %r307, %r308;
	ld.global.u32 	%r310, [%rd72+-2048];
	max.s32 	%r311, %r309, %r310;
	ld.global.u32 	%r312, [%rd72+-1024];
	max.s32 	%r313, %r311, %r312;
	ld.global.u32 	%r314, [%rd72];
	max.s32 	%r315, %r313, %r314;
	ld.global.u32 	%r316, [%rd72+1024];
	max.s32 	%r317, %r315, %r316;
	ld.global.u32 	%r318, [%rd72+2048];
	max.s32 	%r319, %r317, %r318;
	ld.global.u32 	%r320, [%rd72+3072];
	max.s32 	%r321, %r319, %r320;
	ld.global.u32 	%r322, [%rd72+4096];
	max.s32 	%r323, %r321, %r322;
	ld.global.u32 	%r324, [%rd72+5120];
	max.s32 	%r325, %r323, %r324;
	ld.global.u32 	%r326, [%rd72+6144];
	max.s32 	%r327, %r325, %r326;
	ld.global.u32 	%r328, [%rd72+7168];
	max.s32 	%r482, %r327, %r328;
	add.s32 	%r471, %r471, 4096;
	add.s32 	%r467, %r467, 16;
	add.s64 	%rd72, %rd72, 16384;
	setp.ne.s32 	%p26, %r467, 0;
	@%p26 bra 	$L__BB10_6;
$L__BB10_7:
	setp.eq.s32 	%p27, %r11, 0;
	@%p27 bra 	$L__BB10_16;
	and.b32  	%r22, %r10, 7;
	setp.lt.u32 	%p28, %r11, 8;
	@%p28 bra 	$L__BB10_10;
	cvt.s64.s32 	%rd57, %r471;
	add.s64 	%rd58, %rd57, %rd4;
	shl.b64 	%rd59, %rd58, 2;
	add.s64 	%rd60, %rd2, %rd59;
	ld.global.u32 	%r330, [%rd60];
	max.s32 	%r331, %r482, %r330;
	ld.global.u32 	%r332, [%rd60+1024];
	max.s32 	%r333, %r331, %r332;
	ld.global.u32 	%r334, [%rd60+2048];
	max.s32 	%r335, %r333, %r334;
	ld.global.u32 	%r336, [%rd60+3072];
	max.s32 	%r337, %r335, %r336;
	ld.global.u32 	%r338, [%rd60+4096];
	max.s32 	%r339, %r337, %r338;
	ld.global.u32 	%r340, [%rd60+5120];
	max.s32 	%r341, %r339, %r340;
	ld.global.u32 	%r342, [%rd60+6144];
	max.s32 	%r343, %r341, %r342;
	ld.global.u32 	%r344, [%rd60+7168];
	max.s32 	%r482, %r343, %r344;
	add.s32 	%r471, %r471, 2048;
$L__BB10_10:
	setp.eq.s32 	%p29, %r22, 0;
	@%p29 bra 	$L__BB10_16;
	and.b32  	%r28, %r10, 3;
	setp.lt.u32 	%p30, %r22, 4;
	@%p30 bra 	$L__BB10_13;
	cvt.s64.s32 	%rd61, %r471;
	add.s64 	%rd62, %rd61, %rd4;
	shl.b64 	%rd63, %rd62, 2;
	add.s64 	%rd64, %rd2, %rd63;
	ld.global.u32 	%r346, [%rd64];
	max.s32 	%r347, %r482, %r346;
	ld.global.u32 	%r348, [%rd64+1024];
	max.s32 	%r349, %r347, %r348;
	ld.global.u32 	%r350, [%rd64+2048];
	max.s32 	%r351, %r349, %r350;
	ld.global.u32 	%r352, [%rd64+3072];
	max.s32 	%r482, %r351, %r352;
	add.s32 	%r471, %r471, 1024;
$L__BB10_13:
	setp.eq.s32 	%p31, %r28, 0;
	@%p31 bra 	$L__BB10_16;
	mul.wide.u32 	%rd65, %r2, 16384;
	add.s64 	%rd9, %rd2, %rd65;
	neg.s32 	%r479, %r28;
$L__BB10_15:
	.pragma "nounroll";
	mul.wide.s32 	%rd66, %r471, 4;
	add.s64 	%rd67, %rd9, %rd66;
	ld.global.u32 	%r353, [%rd67];
	max.s32 	%r482, %r482, %r353;
	add.s32 	%r471, %r471, 256;
	add.s32 	%r479, %r479, 1;
	setp.ne.s32 	%p32, %r479, 0;
	@%p32 bra 	$L__BB10_15;
$L__BB10_16:
	setp.lt.s32 	%p33, %r4, 256;
	@%p33 bra 	$L__BB10_21;
	// begin inline asm
	mov.u32 %r417, %laneid;
	// end inline asm
	mov.b32 	%r420, 1;
	mov.b32 	%r441, 31;
	mov.b32 	%r442, -1;
	// begin inline asm
	shfl.sync.down.b32 %r418, %r482, %r420, %r441, %r442;
	// end inline asm
	setp.gt.s32 	%p49, %r417, 30;
	max.s32 	%r443, %r482, %r418;
	selp.b32 	%r424, %r482, %r443, %p49;
	mov.b32 	%r425, 2;
	// begin inline asm
	shfl.sync.down.b32 %r423, %r424, %r425, %r441, %r442;
	// end inline asm
	setp.gt.s32 	%p50, %r417, 29;
	max.s32 	%r444, %r424, %r423;
	selp.b32 	%r429, %r424, %r444, %p50;
	mov.b32 	%r430, 4;
	// begin inline asm
	shfl.sync.down.b32 %r428, %r429, %r430, %r441, %r442;
	// end inline asm
	setp.gt.s32 	%p51, %r417, 27;
	max.s32 	%r445, %r429, %r428;
	selp.b32 	%r434, %r429, %r445, %p51;
	mov.b32 	%r435, 8;
	// begin inline asm
	shfl.sync.down.b32 %r433, %r434, %r435, %r441, %r442;
	// end inline asm
	setp.gt.s32 	%p52, %r417, 23;
	max.s32 	%r446, %r434, %r433;
	selp.b32 	%r439, %r434, %r446, %p52;
	mov.b32 	%r440, 16;
	// begin inline asm
	shfl.sync.down.b32 %r438, %r439, %r440, %r441, %r442;
	// end inline asm
	setp.gt.s32 	%p53, %r417, 15;
	max.s32 	%r42, %r439, %r438;
	selp.b32 	%r501, %r439, %r42, %p53;
	setp.ne.s32 	%p54, %r417, 0;
	@%p54 bra 	$L__BB10_19;
	shr.u32 	%r447, %r5, 3;
	and.b32  	%r448, %r447, 124;
	mov.u32 	%r449, _ZZN3cub18CUB_300001_SM_10006detail6reduce18DeviceReduceKernelINS2_10policy_hubIiyN4cuda3__47maximumIiEEE10Policy1000EN6thrust24THRUST_300001_SM_1000_NS6detail15normal_iteratorINSC_10device_ptrIiEEEEyS8_iNS5_3std3__410__identityEEEvT0_PT3_T1_NS0_13GridEvenShareISO_EET2_T4_E12temp_storage;
	add.s32 	%r450, %r449, %r448;
	st.shared.u32 	[%r450+8], %r42;
$L__BB10_19:
	bar.sync 	0;
	setp.ne.s32 	%p55, %r5, 0;
	@%p55 bra 	$L__BB10_46;
	ld.shared.u32 	%r451, [_ZZN3cub18CUB_300001_SM_10006detail6reduce18DeviceReduceKernelINS2_10policy_hubIiyN4cuda3__47maximumIiEEE10Policy1000EN6thrust24THRUST_300001_SM_1000_NS6detail15normal_iteratorINSC_10device_ptrIiEEEEyS8_iNS5_3std3__410__identityEEEvT0_PT3_T1_NS0_13GridEvenShareISO_EET2_T4_E12temp_storage+12];
	max.s32 	%r452, %r501, %r451;
	ld.shared.u32 	%r453, [_ZZN3cub18CUB_300001_SM_10006detail6reduce18DeviceReduceKernelINS2_10policy_hubIiyN4cuda3__47maximumIiEEE10Policy1000EN6thrust24THRUST_300001_SM_1000_NS6detail15normal_iteratorINSC_10device_ptrIiEEEEyS8_iNS5_3std3__410__identityEEEvT0_PT3_T1_NS0_13GridEvenShareISO_EET2_T4_E12temp_storage+16];
	max.s32 	%r454, %r452, %r453;
	ld.shared.u32 	%r455, [_ZZN3cub18CUB_300001_SM_10006detail6reduce18DeviceReduceKernelINS2_10policy_hubIiyN4cuda3__47maximumIiEEE10Policy1000EN6thrust24THRUST_300001_SM_1000_NS6detail15normal_iteratorINSC_10device_ptrIiEEEEyS8_iNS5_3std3__410__identityEEEvT0_PT3_T1_NS0_13GridEvenShareISO_EET2_T4_E12temp_storage+20];
	max.s32 	%r456, %r454, %r455;
	ld.shared.u32 	%r457, [_ZZN3cub18CUB_300001_SM_10006detail6reduce18DeviceReduceKernelINS2_10policy_hubIiyN4cuda3__47maximumIiEEE10Policy1000EN6thrust24THRUST_300001_SM_1000_NS6detail15normal_iteratorINSC_10device_ptrIiEEEEyS8_iNS5_3std3__410__identityEEEvT0_PT3_T1_NS0_13GridEvenShareISO_EET2_T4_E12temp_storage+24];
	max.s32 	%r458, %r456, %r457;
	ld.shared.u32 	%r459, [_ZZN3cub18CUB_300001_SM_10006detail6reduce18DeviceReduceKernelINS2_10policy_hubIiyN4cuda3__47maximumIiEEE10Policy1000EN6thrust24THRUST_300001_SM_1000_NS6detail15normal_iteratorINSC_10device_ptrIiEEEEyS8_iNS5_3std3__410__identityEEEvT0_PT3_T1_NS0_13GridEvenShareISO_EET2_T4_E12temp_storage+28];
	max.s32 	%r460, %r458, %r459;
	ld.shared.u32 	%r461, [_ZZN3cub18CUB_300001_SM_10006detail6reduce18DeviceReduceKernelINS2_10policy_hubIiyN4cuda3__47maximumIiEEE10Policy1000EN6thrust24THRUST_300001_SM_1000_NS6detail15normal_iteratorINSC_10device_ptrIiEEEEyS8_iNS5_3std3__410__identityEEEvT0_PT3_T1_NS0_13GridEvenShareISO_EET2_T4_E12temp_storage+32];
	max.s32 	%r462, %r460, %r461;
	ld.shared.u32 	%r463, [_ZZN3cub18CUB_300001_SM_10006detail6reduce18DeviceReduceKernelINS2_10policy_hubIiyN4cuda3__47maximumIiEEE10Policy1000EN6thrust24THRUST_300001_SM_1000_NS6detail15normal_iteratorINSC_10device_ptrIiEEEEyS8_iNS5_3std3__410__identityEEEvT0_PT3_T1_NS0_13GridEvenShareISO_EET2_T4_E12temp_storage+36];
	max.s32 	%r501, %r462, %r463;
	bra.uni 	$L__BB10_46;
$L__BB10_21:
	// begin inline asm
	mov.u32 %r354, %laneid;
	// end inline asm
	and.b32  	%r380, %r5, 992;
	add.s32 	%r381, %r380, 32;
	setp.gt.s32 	%p34, %r381, %r4;
	not.b32 	%r382, %r380;
	add.s32 	%r383, %r4, %r382;
	selp.b32 	%r378, %r383, 31, %p34;
	mov.b32 	%r357, 1;
	mov.b32 	%r379, -1;
	// begin inline asm
	shfl.sync.down.b32 %r355, %r482, %r357, %r378, %r379;
	// end inline asm
	setp.lt.s32 	%p35, %r354, %r378;
	max.s32 	%r384, %r482, %r355;
	selp.b32 	%r361, %r384, %r482, %p35;
	mov.b32 	%r362, 2;
	// begin inline asm
	shfl.sync.down.b32 %r360, %r361, %r362, %r378, %r379;
	// end inline asm
	add.s32 	%r385, %r354, 2;
	setp.gt.s32 	%p36, %r385, %r378;
	max.s32 	%r386, %r361, %r360;
	selp.b32 	%r366, %r361, %r386, %p36;
	mov.b32 	%r367, 4;
	// begin inline asm
	shfl.sync.down.b32 %r365, %r366, %r367, %r378, %r379;
	// end inline asm
	add.s32 	%r387, %r354, 4;
	setp.gt.s32 	%p37, %r387, %r378;
	max.s32 	%r388, %r366, %r365;
	selp.b32 	%r371, %r366, %r388, %p37;
	mov.b32 	%r372, 8;
	// begin inline asm
	shfl.sync.down.b32 %r370, %r371, %r372, %r378, %r379;
	// end inline asm
	add.s32 	%r389, %r354, 8;
	setp.gt.s32 	%p38, %r389, %r378;
	max.s32 	%r390, %r371, %r370;
	selp.b32 	%r376, %r371, %r390, %p38;
	mov.b32 	%r377, 16;
	// begin inline asm
	shfl.sync.down.b32 %r375, %r376, %r377, %r378, %r379;
	// end inline asm
	add.s32 	%r391, %r354, 16;
	setp.gt.s32 	%p39, %r391, %r378;
	max.s32 	%r392, %r376, %r375;
	selp.b32 	%r501, %r376, %r392, %p39;
	setp.ne.s32 	%p40, %r354, 0;
	@%p40 bra 	$L__BB10_23;
	shr.u32 	%r393, %r5, 3;
	and.b32  	%r394, %r393, 124;
	mov.u32 	%r395, _ZZN3cub18CUB_300001_SM_10006detail6reduce18DeviceReduceKernelINS2_10policy_hubIiyN4cuda3__47maximumIiEEE10Policy1000EN6thrust24THRUST_300001_SM_1000_NS6detail15normal_iteratorINSC_10device_ptrIiEEEEyS8_iNS5_3std3__410__identityEEEvT0_PT3_T1_NS0_13GridEvenShareISO_EET2_T4_E12temp_storage;
	add.s32 	%r396, %r395, %r394;
	st.shared.u32 	[%r396+8], %r501;
$L__BB10_23:
	bar.sync 	0;
	setp.ne.s32 	%p41, %r5, 0;
	@%p41 bra 	$L__BB10_46;
	setp.gt.s32 	%p42, %r4, 32;
	ld.shared.u32 	%r397, [_ZZN3cub18CUB_300001_SM_10006detail6reduce18DeviceReduceKernelINS2_10policy_hubIiyN4cuda3__47maximumIiEEE10Policy1000EN6thrust24THRUST_300001_SM_1000_NS6detail15normal_iteratorINSC_10device_ptrIiEEEEyS8_iNS5_3std3__410__identityEEEvT0_PT3_T1_NS0_13GridEvenShareISO_EET2_T4_E12temp_storage+12];
	max.s32 	%r398, %r501, %r397;
	selp.b32 	%r399, %r398, %r501, %p42;
	setp.gt.s32 	%p43, %r4, 64;
	ld.shared.u32 	%r400, [_ZZN3cub18CUB_300001_SM_10006detail6reduce18DeviceReduceKernelINS2_10policy_hubIiyN4cuda3__47maximumIiEEE10Policy1000EN6thrust24THRUST_300001_SM_1000_NS6detail15normal_iteratorINSC_10device_ptrIiEEEEyS8_iNS5_3std3__410__identityEEEvT0_PT3_T1_NS0_13GridEvenShareISO_EET2_T4_E12temp_storage+16];
	max.s32 	%r401, %r399, %r400;
	selp.b32 	%r402, %r401, %r399, %p43;
	setp.gt.s32 	%p44, %r4, 96;
	ld.shared.u32 	%r403, [_ZZN3cub18CUB_300001_SM_10006detail6reduce18DeviceReduceKernelINS2_10policy_hubIiyN4cuda3__47maximumIiEEE10Policy1000EN6thrust24THRUST_300001_SM_1000_NS6detail15normal_iteratorINSC_10device_ptrIiEEEEyS8_iNS5_3std3__410__identityEEEvT0_PT3_T1_NS0_13GridEvenShareISO_EET2_T4_E12temp_storage+20];
	max.s32 	%r404, %r402, %r403;
	selp.b32 	%r405, %r404, %r402, %p44;
	setp.gt.s32 	%p45, %r4, 128;
	ld.shared.u32 	%r406, [_ZZN3cub18CUB_300001_SM_10006detail6reduce18DeviceReduceKernelINS2_10policy_hubIiyN4cuda3__47maximumIiEEE10Policy1000EN6thrust24THRUST_300001_SM_1000_NS6detail15normal_iteratorINSC_10device_ptrIiEEEEyS8_iNS5_3std3__410__identityEEEvT0_PT3_T1_NS0_13GridEvenShareISO_EET2_T4_E12temp_storage+24];
	max.s32 	%r407, %r405, %r406;
	selp.b32 	%r408, %r407, %r405, %p45;
	setp.gt.s32 	%p46, %r4, 160;
	ld.shared.u32 	%r409, [_ZZN3cub18CUB_300001_SM_10006detail6reduce18DeviceReduceKernelINS2_10policy_hubIiyN4cuda3__47maximumIiEEE10Policy1000EN6thrust24THRUST_300001_SM_1000_NS6detail15normal_iteratorINSC_10device_ptrIiEEEEyS8_iNS5_3std3__410__identityEEEvT0_PT3_T1_NS0_13GridEvenShareISO_EET2_T4_E12temp_storage+28];
	max.s32 	%r410, %r408, %r409;
	selp.b32 	%r411, %r410, %r408, %p46;
	setp.gt.s32 	%p47, %r4, 192;
	ld.shared.u32 	%r412, [_ZZN3cub18CUB_300001_SM_10006detail6reduce18DeviceReduceKernelINS2_10policy_hubIiyN4cuda3__47maximumIiEEE10Policy1000EN6thrust24THRUST_300001_SM_1000_NS6detail15normal_iteratorINSC_10device_ptrIiEEEEyS8_iNS5_3std3__410__identityEEEvT0_PT3_T1_NS0_13GridEvenShareISO_EET2_T4_E12temp_storage+32];
	max.s32 	%r413, %r411, %r412;
	selp.b32 	%r414, %r413, %r411, %p47;
	setp.gt.s32 	%p48, %r4, 224;
	ld.shared.u32 	%r415, [_ZZN3cub18CUB_300001_SM_10006detail6reduce18DeviceReduceKernelINS2_10policy_hubIiyN4cuda3__47maximumIiEEE10Policy1000EN6thrust24THRUST_300001_SM_1000_NS6detail15normal_iteratorINSC_10device_ptrIiEEEEyS8_iNS5_3std3__410__identityEEEvT0_PT3_T1_NS0_13GridEvenShareISO_EET2_T4_E12temp_storage+36];
	max.s32 	%r416, %r414, %r415;
	selp.b32 	%r501, %r416, %r414, %p48;
	bra.uni 	$L__BB10_46;
$L__BB10_25:
	cvt.u32.u64 	%r92, %rd4;
	mov.u32 	%r47, %tid.x;
	add.s32 	%r93, %r47, %r92;
	mul.wide.u32 	%rd26, %r93, 4;
	add.s64 	%rd27, %rd2, %rd26;
	ld.global.u32 	%r94, [%rd27];
	ld.global.u32 	%r95, [%rd27+1024];
	ld.global.u32 	%r96, [%rd27+2048];
	ld.global.u32 	%r97, [%rd27+3072];
	ld.global.u32 	%r98, [%rd27+4096];
	ld.global.u32 	%r99, [%rd27+5120];
	ld.global.u32 	%r100, [%rd27+6144];
	ld.global.u32 	%r101, [%rd27+7168];
	ld.global.u32 	%r102, [%rd27+8192];
	ld.global.u32 	%r103, [%rd27+9216];
	ld.global.u32 	%r104, [%rd27+10240];
	ld.global.u32 	%r105, [%rd27+11264];
	ld.global.u32 	%r106, [%rd27+12288];
	ld.global.u32 	%r107, [%rd27+13312];
	ld.global.u32 	%r108, [%rd27+14336];
	ld.global.u32 	%r109, [%rd27+15360];
	max.s32 	%r110, %r94, %r95;
	max.s32 	%r111, %r110, %r96;
	max.s32 	%r112, %r97, %r98;
	max.s32 	%r113, %r112, %r99;
	max.s32 	%r114, %r100, %r101;
	max.s32 	%r115, %r114, %r102;
	max.s32 	%r116, %r103, %r104;
	max.s32 	%r117, %r116, %r105;
	max.s32 	%r118, %r106, %r107;
	max.s32 	%r119, %r118, %r108;
	max.s32 	%r120, %r111, %r113;
	max.s32 	%r121, %r120, %r115;
	max.s32 	%r122, %r117, %r119;
	max.s32 	%r123, %r122, %r109;
	max.s32 	%r500, %r121, %r123;
	setp.lt.u64 	%p2, %rd5, %rd3;
	@%p2 bra 	$L__BB10_42;
	cvt.u32.u64 	%r125, %rd3;
	cvt.u64.u32 	%rd28, %r47;
	add.s64 	%rd74, %rd4, %rd3;
	cvt.u32.u64 	%r49, %rd1;
	not.b32 	%r127, %r47;
	add.s32 	%r128, %r127, %r49;
	sub.s32 	%r129, %r128, %r125;
	sub.s32 	%r483, %r129, %r92;
	add.s64 	%rd29, %rd74, %rd28;
	shl.b64 	%rd30, %rd29, 2;
	add.s64 	%rd31, %rd30, %rd2;
	add.s64 	%rd73, %rd31, 8192;
	mov.b32 	%r484, 0;
	shl.b32 	%r130, %r1, 12;
	mov.u64 	%rd75, %rd4;
$L__BB10_27:
	cvt.s64.s32 	%rd15, %r130;
	add.s64 	%rd75, %rd75, %rd15;
	add.s64 	%rd32, %rd1, -4096;
	setp.gt.u64 	%p3, %rd75, %rd32;
	@%p3 bra 	$L__BB10_29;
	shl.b32 	%r131, %r1, 12;
	cvt.s64.s32 	%rd33, %r131;
	cvt.u64.u32 	%rd34, %r47;
	add.s64 	%rd35, %rd75, %rd34;
	shl.b64 	%rd36, %rd35, 2;
	add.s64 	%rd37, %rd2, %rd36;
	ld.global.u32 	%r132, [%rd37];
	ld.global.u32 	%r133, [%rd37+1024];
	ld.global.u32 	%r134, [%rd37+2048];
	ld.global.u32 	%r135, [%rd37+3072];
	ld.global.u32 	%r136, [%rd37+4096];
	ld.global.u32 	%r137, [%rd37+5120];
	ld.global.u32 	%r138, [%rd37+6144];
	ld.global.u32 	%r139, [%rd37+7168];
	ld.global.u32 	%r140, [%rd37+8192];
	ld.global.u32 	%r141, [%rd37+9216];
	ld.global.u32 	%r142, [%rd37+10240];
	ld.global.u32 	%r143, [%rd37+11264];
	ld.global.u32 	%r144, [%rd37+12288];
	ld.global.u32 	%r145, [%rd37+13312];
	ld.global.u32 	%r146, [%rd37+14336];
	ld.global.u32 	%r147, [%rd37+15360];
	max.s32 	%r148, %r500, %r132;
	max.s32 	%r149, %r148, %r133;
	max.s32 	%r150, %r134, %r135;
	max.s32 	%r151, %r150, %r136;
	max.s32 	%r152, %r137, %r138;
	max.s32 	%r153, %r152, %r139;
	max.s32 	%r154, %r140, %r141;
	max.s32 	%r155, %r154, %r142;
	max.s32 	%r156, %r143, %r144;
	max.s32 	%r157, %r156, %r145;
	max.s32 	%r158, %r146, %r147;
	max.s32 	%r159, %r149, %r151;
	max.s32 	%r160, %r159, %r153;
	max.s32 	%r161, %r155, %r157;
	max.s32 	%r162, %r161, %r158;
	max.s32 	%r500, %r160, %r162;
	sub.s64 	%rd38, %rd1, %rd75;
	setp.lt.u64 	%p4, %rd38, %rd33;
	add.s32 	%r484, %r484, 1;
	add.s64 	%rd74, %rd74, %rd33;
	sub.s32 	%r483, %r483, %r131;
	mul.wide.s32 	%rd39, %r131, 4;
	add.s64 	%rd73, %rd73, %rd39;
	@%p4 bra 	$L__BB10_42;
	bra.uni 	$L__BB10_27;
$L__BB10_29:
	setp.le.u64 	%p5, %rd1, %rd75;
	cvt.u32.u64 	%r163, %rd75;
	cvt.u32.u64 	%r164, %rd1;
	sub.s32 	%r165, %r164, %r163;
	setp.ge.s32 	%p6, %r47, %r165;
	or.pred  	%p7, %p5, %p6;
	@%p7 bra 	$L__BB10_42;
	cvt.u32.u64 	%r168, %rd15;
	cvt.u32.u64 	%r169, %rd4;
	not.b32 	%r170, %r47;
	add.s32 	%r171, %r170, %r49;
	add.s32 	%r172, %r168, %r169;
	sub.s32 	%r173, %r171, %r172;
	mul.lo.s32 	%r174, %r1, %r484;
	shl.b32 	%r175, %r174, 12;
	sub.s32 	%r176, %r173, %r175;
	shr.u32 	%r177, %r176, 8;
	add.s32 	%r57, %r177, 1;
	and.b32  	%r58, %r57, 15;
	setp.lt.u32 	%p8, %r176, 3840;
	mov.u32 	%r490, %r47;
	@%p8 bra 	$L__BB10_33;
	shr.u32 	%r178, %r483, 8;
	add.s32 	%r179, %r178, 1;
	and.b32  	%r180, %r179, 33554416;
	neg.s32 	%r486, %r180;
	mov.u32 	%r490, %r47;
$L__BB10_32:
	.pragma "nounroll";
	ld.global.u32 	%r181, [%rd73+-8192];
	max.s32 	%r182, %r500, %r181;
	ld.global.u32 	%r183, [%rd73+-7168];
	max.s32 	%r184, %r182, %r183;
	ld.global.u32 	%r185, [%rd73+-6144];
	max.s32 	%r186, %r184, %r185;
	ld.global.u32 	%r187, [%rd73+-5120];
	max.s32 	%r188, %r186, %r187;
	ld.global.u32 	%r189, [%rd73+-4096];
	max.s32 	%r190, %r188, %r189;
	ld.global.u32 	%r191, [%rd73+-3072];
	max.s32 	%r192, %r190, %r191;
	ld.global.u32 	%r193, [%rd73+-2048];
	max.s32 	%r194, %r192, %r193;
	ld.global.u32 	%r195, [%rd73+-1024];
	max.s32 	%r196, %r194, %r195;
	ld.global.u32 	%r197, [%rd73];
	max.s32 	%r198, %r196, %r197;
	ld.global.u32 	%r199, [%rd73+1024];
	max.s32 	%r200, %r198, %r199;
	ld.global.u32 	%r201, [%rd73+2048];
	max.s32 	%r202, %r200, %r201;
	ld.global.u32 	%r203, [%rd73+3072];
	max.s32 	%r204, %r202, %r203;
	ld.global.u32 	%r205, [%rd73+4096];
	max.s32 	%r206, %r204, %r205;
	ld.global.u32 	%r207, [%rd73+5120];
	max.s32 	%r208, %r206, %r207;
	ld.global.u32 	%r209, [%rd73+6144];
	max.s32 	%r210, %r208, %r209;
	ld.global.u32 	%r211, [%rd73+7168];
	max.s32 	%r500, %r210, %r211;
	add.s32 	%r490, %r490, 4096;
	add.s32 	%r486, %r486, 16;
	add.s64 	%rd73, %rd73, 16384;
	setp.ne.s32 	%p9, %r486, 0;
	@%p9 bra 	$L__BB10_32;
$L__BB10_33:
	setp.eq.s32 	%p10, %r58, 0;
	@%p10 bra 	$L__BB10_42;
	and.b32  	%r69, %r57, 7;
	setp.lt.u32 	%p11, %r58, 8;
	@%p11 bra 	$L__BB10_36;
	cvt.u64.u32 	%rd40, %r490;
	add.s64 	%rd41, %rd75, %rd40;
	shl.b64 	%rd42, %rd41, 2;
	add.s64 	%rd43, %rd2, %rd42;
	ld.global.u32 	%r213, [%rd43];
	max.s32 	%r214, %r500, %r213;
	ld.global.u32 	%r215, [%rd43+1024];
	max.s32 	%r216, %r214, %r215;
	ld.global.u32 	%r217, [%rd43+2048];
	max.s32 	%r218, %r216, %r217;
	ld.global.u32 	%r219, [%rd43+3072];
	max.s32 	%r220, %r218, %r219;
	ld.global.u32 	%r221, [%rd43+4096];
	max.s32 	%r222, %r220, %r221;
	ld.global.u32 	%r223, [%rd43+5120];
	max.s32 	%r224, %r222, %r223;
	ld.global.u32 	%r225, [%rd43+6144];
	max.s32 	%r226, %r224, %r225;
	ld.global.u32 	%r227, [%rd43+7168];
	max.s32 	%r500, %r226, %r227;
	add.s32 	%r490, %r490, 2048;
$L__BB10_36:
	setp.eq.s32 	%p12, %r69, 0;
	@%p12 bra 	$L__BB10_42;
	setp.lt.u32 	%p13, %r69, 4;
	@%p13 bra 	$L__BB10_39;
	cvt.u64.u32 	%rd44, %r490;
	add.s64 	%rd45, %rd75, %rd44;
	shl.b64 	%rd46, %rd45, 2;
	add.s64 	%rd47, %rd2, %rd46;
	ld.global.u32 	%r229, [%rd47];
	max.s32 	%r230, %r500, %r229;
	ld.global.u32 	%r231, [%rd47+1024];
	max.s32 	%r232, %r230, %r231;
	ld.global.u32 	%r233, [%rd47+2048];
	max.s32 	%r234, %r232, %r233;
	ld.global.u32 	%r235, [%rd47+3072];
	max.s32 	%r500, %r234, %r235;
	add.s32 	%r490, %r490, 1024;
$L__BB10_39:
	and.b32  	%r236, %r57, 3;
	setp.eq.s32 	%p14, %r236, 0;
	@%p14 bra 	$L__BB10_42;
	cvt.u64.u32 	%rd48, %r490;
	add.s64 	%rd49, %rd48, %rd74;
	shl.b64 	%rd50, %rd49, 2;
	add.s64 	%rd77, %rd2, %rd50;
	cvt.u16.u32 	%rs1, %r483;
	shr.u16 	%rs2, %rs1, 8;
	add.s16 	%rs3, %rs2, 1;
	cvt.u32.u16 	%r237, %rs3;
	and.b32  	%r238, %r237, 3;
	neg.s32 	%r498, %r238;
$L__BB10_41:
	.pragma "nounroll";
	ld.global.u32 	%r239, [%rd77];
	max.s32 	%r500, %r500, %r239;
	add.s64 	%rd77, %rd77, 1024;
	add.s32 	%r498, %r498, 1;
	setp.ne.s32 	%p15, %r498, 0;
	@%p15 bra 	$L__BB10_41;
$L__BB10_42:
	// begin inline asm
	mov.u32 %r240, %laneid;
	// end inline asm
	mov.b32 	%r243, 1;
	mov.b32 	%r264, 31;
	mov.b32 	%r265, -1;
	// begin inline asm
	shfl.sync.down.b32 %r241, %r500, %r243, %r264, %r265;
	// end inline asm
	setp.gt.s32 	%p16, %r240, 30;
	max.s32 	%r266, %r500, %r241;
	selp.b32 	%r247, %r500, %r266, %p16;
	mov.b32 	%r248, 2;
	// begin inline asm
	shfl.sync.down.b32 %r246, %r247, %r248, %r264, %r265;
	// end inline asm
	setp.gt.s32 	%p17, %r240, 29;
	max.s32 	%r267, %r247, %r246;
	selp.b32 	%r252, %r247, %r267, %p17;
	mov.b32 	%r253, 4;
	// begin inline asm
	shfl.sync.down.b32 %r251, %r252, %r253, %r264, %r265;
	// end inline asm
	setp.gt.s32 	%p18, %r240, 27;
	max.s32 	%r268, %r252, %r251;
	selp.b32 	%r257, %r252, %r268, %p18;
	mov.b32 	%r258, 8;
	// begin inline asm
	shfl.sync.down.b32 %r256, %r257, %r258, %r264, %r265;
	// end inline asm
	setp.gt.s32 	%p19, %r240, 23;
	max.s32 	%r269, %r257, %r256;
	selp.b32 	%r262, %r257, %r269, %p19;
	mov.b32 	%r263, 16;
	// begin inline asm
	shfl.sync.down.b32 %r261, %r262, %r263, %r264, %r265;
	// end inline asm
	setp.gt.s32 	%p20, %r240, 15;
	max.s32 	%r86, %r262, %r261;
	selp.b32 	%r501, %r262, %r86, %p20;
	setp.ne.s32 	%p21, %r240, 0;
	@%p21 bra 	$L__BB10_44;
	shr.u32 	%r270, %r47, 3;
	and.b32  	%r271, %r270, 124;
	mov.u32 	%r272, _ZZN3cub18CUB_300001_SM_10006detail6reduce18DeviceReduceKernelINS2_10policy_hubIiyN4cuda3__47maximumIiEEE10Policy1000EN6thrust24THRUST_300001_SM_1000_NS6detail15normal_iteratorINSC_10device_ptrIiEEEEyS8_iNS5_3std3__410__identityEEEvT0_PT3_T1_NS0_13GridEvenShareISO_EET2_T4_E12temp_storage;
	add.s32 	%r273, %r272, %r271;
	st.shared.u32 	[%r273+8], %r86;
$L__BB10_44:
	bar.sync 	0;
	setp.ne.s32 	%p22, %r47, 0;
	@%p22 bra 	$L__BB10_46;
	ld.shared.u32 	%r274, [_ZZN3cub18CUB_300001_SM_10006detail6reduce18DeviceReduceKernelINS2_10policy_hubIiyN4cuda3__47maximumIiEEE10Policy1000EN6thrust24THRUST_300001_SM_1000_NS6detail15normal_iteratorINSC_10device_ptrIiEEEEyS8_iNS5_3std3__410__identityEEEvT0_PT3_T1_NS0_13GridEvenShareISO_EET2_T4_E12temp_storage+12];
	max.s32 	%r275, %r501, %r274;
	ld.shared.u32 	%r276, [_ZZN3cub18CUB_300001_SM_10006detail6reduce18DeviceReduceKernelINS2_10policy_hubIiyN4cuda3__47maximumIiEEE10Policy1000EN6thrust24THRUST_300001_SM_1000_NS6detail15normal_iteratorINSC_10device_ptrIiEEEEyS8_iNS5_3std3__410__identityEEEvT0_PT3_T1_NS0_13GridEvenShareISO_EET2_T4_E12temp_storage+16];
	max.s32 	%r277, %r275, %r276;
	ld.shared.u32 	%r278, [_ZZN3cub18CUB_300001_SM_10006detail6reduce18DeviceReduceKernelINS2_10policy_hubIiyN4cuda3__47maximumIiEEE10Policy1000EN6thrust24THRUST_300001_SM_1000_NS6detail15normal_iteratorINSC_10device_ptrIiEEEEyS8_iNS5_3std3__410__identityEEEvT0_PT3_T1_NS0_13GridEvenShareISO_EET2_T4_E12temp_storage+20];
	max.s32 	%r279, %r277, %r278;
	ld.shared.u32 	%r280, [_ZZN3cub18CUB_300001_SM_10006detail6reduce18DeviceReduceKernelINS2_10policy_hubIiyN4cuda3__47maximumIiEEE10Policy1000EN6thrust24THRUST_300001_SM_1000_NS6detail15normal_iteratorINSC_10device_ptrIiEEEEyS8_iNS5_3std3__410__identityEEEvT0_PT3_T1_NS0_13GridEvenShareISO_EET2_T4_E12temp_storage+24];
	max.s32 	%r281, %r279, %r280;
	ld.shared.u32 	%r282, [_ZZN3cub18CUB_300001_SM_10006detail6reduce18DeviceReduceKernelINS2_10policy_hubIiyN4cuda3__47maximumIiEEE10Policy1000EN6thrust24THRUST_300001_SM_1000_NS6detail15normal_iteratorINSC_10device_ptrIiEEEEyS8_iNS5_3std3__410__identityEEEvT0_PT3_T1_NS0_13GridEvenShareISO_EET2_T4_E12temp_storage+28];
	max.s32 	%r283, %r281, %r282;
	ld.shared.u32 	%r284, [_ZZN3cub18CUB_300001_SM_10006detail6reduce18DeviceReduceKernelINS2_10policy_hubIiyN4cuda3__47maximumIiEEE10Policy1000EN6thrust24THRUST_300001_SM_1000_NS6detail15normal_iteratorINSC_10device_ptrIiEEEEyS8_iNS5_3std3__410__identityEEEvT0_PT3_T1_NS0_13GridEvenShareISO_EET2_T4_E12temp_storage+32];
	max.s32 	%r285, %r283, %r284;
	ld.shared.u32 	%r286, [_ZZN3cub18CUB_300001_SM_10006detail6reduce18DeviceReduceKernelINS2_10policy_hubIiyN4cuda3__47maximumIiEEE10Policy1000EN6thrust24THRUST_300001_SM_1000_NS6detail15normal_iteratorINSC_10device_ptrIiEEEEyS8_iNS5_3std3__410__identityEEEvT0_PT3_T1_NS0_13GridEvenShareISO_EET2_T4_E12temp_storage+36];
	max.s32 	%r501, %r285, %r286;
$L__BB10_46:
	mov.u32 	%r464, %tid.x;
	setp.ne.s32 	%p56, %r464, 0;
	@%p56 bra 	$L__BB10_48;
	ld.param.u64 	%rd71, [_ZN3cub18CUB_300001_SM_10006detail6reduce18DeviceReduceKernelINS2_10policy_hubIiyN4cuda3__47maximumIiEEE10Policy1000EN6thrust24THRUST_300001_SM_1000_NS6detail15normal_iteratorINSC_10device_ptrIiEEEEyS8_iNS5_3std3__410__identityEEEvT0_PT3_T1_NS0_13GridEvenShareISO_EET2_T4__param_1];
	cvta.to.global.u64 	%rd68, %rd71;
	mul.wide.u32 	%rd69, %r2, 4;
	add.s64 	%rd70, %rd68, %rd69;
	st.global.u32 	[%rd70], %r501;
$L__BB10_48:
	ret;

}
	// .globl	_ZN3cub18CUB_300001_SM_10006detail6reduce28DeviceReduceSingleTileKernelINS2_10policy_hubIiyN4cuda3__47maximumIiEEE10Policy1000EPiSB_iS8_iiNS5_3std3__410__identityEEEvT0_T1_T2_T3_T4_T6_
.visible .entry _ZN3cub18CUB_300001_SM_10006detail6reduce28DeviceReduceSingleTileKernelINS2_10policy_hubIiyN4cuda3__47maximumIiEEE10Policy1000EPiSB_iS8_iiNS5_3std3__410__identityEEEvT0_T1_T2_T3_T4_T6_(
	.param .u64 .ptr .align 1 _ZN3cub18CUB_300001_SM_10006detail6reduce28DeviceReduceSingleTileKernelINS2_10policy_hubIiyN4cuda3__47maximumIiEEE10Policy1000EPiSB_iS8_iiNS5_3std3__410__identityEEEvT0_T1_T2_T3_T4_T6__param_0,
	.param .u64 .ptr .align 1 _ZN3cub18CUB_300001_SM_10006detail6reduce28DeviceReduceSingleTileKernelINS2_10policy_hubIiyN4cuda3__47maximumIiEEE10Policy1000EPiSB_iS8_iiNS5_3std3__410__identityEEEvT0_T1_T2_T3_T4_T6__param_1,
	.param .u32 _ZN3cub18CUB_300001_SM_10006detail6reduce28DeviceReduceSingleTileKernelINS2_10policy_hubIiyN4cuda3__47maximumIiEEE10Policy1000EPiSB_iS8_iiNS5_3std3__410__identityEEEvT0_T1_T2_T3_T4_T6__param_2,
	.param .align 1 .b8 _ZN3cub18CUB_300001_SM_10006detail6reduce28DeviceReduceSingleTileKernelINS2_10policy_hubIiyN4cuda3__47maximumIiEEE10Policy1000EPiSB_iS8_iiNS5_3std3__410__identityEEEvT0_T1_T2_T3_T4_T6__param_3[1],
	.param .u32 _ZN3cub18CUB_300001_SM_10006detail6reduce28DeviceReduceSingleTileKernelINS2_10policy_hubIiyN4cuda3__47maximumIiEEE10Policy1000EPiSB_iS8_iiNS5_3std3__410__identityEEEvT0_T1_T2_T3_T4_T6__param_4,
	.param .align 1 .b8 _ZN3cub18CUB_300001_SM_10006detail6reduce28DeviceReduceSingleTileKernelINS2_10policy_hubIiyN4cuda3__47maximumIiEEE10Policy1000EPiSB_iS8_iiNS5_3std3__410__identityEEEvT0_T1_T2_T3_T4_T6__param_5[1]
)
.maxntid 256
.minnctapersm 1
{
	.reg .pred 	%p<97>;
	.reg .b32 	%r<687>;
	.reg .b64 	%rd<125>;
	// demoted variable
	.shared .align 4 .b8 _ZZN3cub18CUB_300001_SM_10006detail6reduce28DeviceReduceSingleTileKernelINS2_10policy_hubIiyN4cuda3__47maximumIiEEE10Policy1000EPiSB_iS8_iiNS5_3std3__410__identityEEEvT0_T1_T2_T3_T4_T6_E12temp_storage[44];
	ld.param.u64 	%rd16, [_ZN3cub18CUB_300001_SM_10006detail6reduce28DeviceReduceSingleTileKernelINS2_10policy_hubIiyN4cuda3__47maximumIiEEE10Policy1000EPiSB_iS8_iiNS5_3std3__410__identityEEEvT0_T1_T2_T3_T4_T6__param_0];
	ld.param.u64 	%rd17, [_ZN3cub18CUB_300001_SM_10006detail6reduce28DeviceReduceSingleTileKernelINS2_10policy_hubIiyN4cuda3__47maximumIiEEE10Policy1000EPiSB_iS8_iiNS5_3std3__410__identityEEEvT0_T1_T2_T3_T4_T6__param_1];
	ld.param.u32 	%r124, [_ZN3cub18CUB_300001_SM_10006detail6reduce28DeviceReduceSingleTileKernelINS2_10policy_hubIiyN4cuda3__47maximumIiEEE10Policy1000EPiSB_iS8_iiNS5_3std3__410__identityEEEvT0_T1_T2_T3_T4_T6__param_2];
	ld.param.u32 	%r125, [_ZN3cub18CUB_300001_SM_10006detail6reduce28DeviceReduceSingleTileKernelINS2_10policy_hubIiyN4cuda3__47maximumIiEEE10Policy1000EPiSB_iS8_iiNS5_3std3__410__identityEEEvT0_T1_T2_T3_T4_T6__param_4];
	cvta.to.global.u64 	%rd1, %rd17;
	setp.ne.s32 	%p1, %r124, 0;
	@%p1 bra 	$L__BB11_3;
	mov.u32 	%r633, %tid.x;
	setp.ne.s32 	%p96, %r633, 0;
	@%p96 bra 	$L__BB11_74;
	st.global.u32 	[%rd1], %r125;
	bra.uni 	$L__BB11_74;
$L__BB11_3:
	and.b64  	%rd18, %rd16, 15;
	setp.ne.s64 	%p2, %rd18, 0;
	@%p2 bra 	$L__BB11_38;
	setp.gt.s32 	%p49, %r124, 4095;
	@%p49 bra 	$L__BB11_22;
	mov.u32 	%r1, %tid.x;
	setp.ge.s32 	%p66, %r1, %r124;
	mov.b32 	%r644, 0;
	mov.u32 	%r639, %r1;
	@%p66 bra 	$L__BB11_7;
	mul.wide.u32 	%rd113, %r1, 4;
	add.s64 	%rd112, %rd16, %rd113;
	// begin inline asm
	ld.global.nc.u32 %r644, [%rd112];
	// end inline asm
	add.s32 	%r639, %r1, 256;
$L__BB11_7:
	setp.ge.s32 	%p67, %r639, %r124;
	@%p67 bra 	$L__BB11_13;
	not.b32 	%r508, %r639;
	add.s32 	%r6, %r124, %r508;
	and.b32  	%r509, %r6, 768;
	setp.eq.s32 	%p68, %r509, 768;
	@%p68 bra 	$L__BB11_11;
	mul.wide.u32 	%rd114, %r639, 4;
	add.s64 	%rd121, %rd16, %rd114;
	shr.u32 	%r510, %r6, 8;
	add.s32 	%r511, %r510, 1;
	and.b32  	%r512, %r511, 3;
	neg.s32 	%r636, %r512;
$L__BB11_10:
	.pragma "nounroll";
	// begin inline asm
	ld.global.nc.u32 %r513, [%rd121];
	// end inline asm
	max.s32 	%r644, %r644, %r513;
	add.s32 	%r639, %r639, 256;
	add.s64 	%rd121, %rd121, 1024;
	add.s32 	%r636, %r636, 1;
	setp.ne.s32 	%p69, %r636, 0;
	@%p69 bra 	$L__BB11_10;
$L__BB11_11:
	setp.lt.u32 	%p70, %r6, 768;
	@%p70 bra 	$L__BB11_13;
$L__BB11_12:
	mul.wide.s32 	%rd120, %r639, 4;
	add.s64 	%rd116, %rd16, %rd120;
	// begin inline asm
	ld.global.nc.u32 %r514, [%rd116];
	// end inline asm
	max.s32 	%r518, %r644, %r514;
	add.s64 	%rd117, %rd116, 1024;
	// begin inline asm
	ld.global.nc.u32 %r515, [%rd117];
	// end inline asm
	max.s32 	%r519, %r518, %r515;
	add.s64 	%rd118, %rd116, 2048;
	// begin inline asm
	ld.global.nc.u32 %r516, [%rd118];
	// end inline asm
	max.s32 	%r520, %r519, %r516;
	add.s64 	%rd119, %rd116, 3072;
	// begin inline asm
	ld.global.nc.u32 %r517, [%rd119];
	// end inline asm
	max.s32 	%r644, %r520, %r517;
	add.s32 	%r639, %r639, 1024;
	setp.lt.s32 	%p71, %r639, %r124;
	@%p71 bra 	$L__BB11_12;
$L__BB11_13:
	setp.lt.s32 	%p72, %r124, 256;
	@%p72 bra 	$L__BB11_18;
	// begin inline asm
	mov.u32 %r584, %laneid;
	// end inline asm
	mov.b32 	%r587, 1;
	mov.b32 	%r608, 31;
	mov.b32 	%r609, -1;
	// begin inline asm
	shfl.sync.down.b32 %r585, %r644, %r587, %r608, %r609;
	// end inline asm
	setp.gt.s32 	%p88, %r584, 30;
	max.s32 	%r610, %r644, %r585;
	selp.b32 	%r591, %r644, %r610, %p88;
	mov.b32 	%r592, 2;
	// begin inline asm
	shfl.sync.down.b32 %r590, %r591, %r592, %r608, %r609;
	// end inline asm
	setp.gt.s32 	%p89, %r584, 29;
	max.s32 	%r611, %r591, %r590;
	selp.b32 	%r596, %r591, %r611, %p89;
	mov.b32 	%r597, 4;
	// begin inline asm
	shfl.sync.down.b32 %r595, %r596, %r597, %r608, %r609;
	// end inline asm
	setp.gt.s32 	%p90, %r584, 27;
	max.s32 	%r612, %r596, %r595;
	selp.b32 	%r601, %r596, %r612, %p90;
	mov.b32 	%r602, 8;
	// begin inline asm
	shfl.sync.down.b32 %r600, %r601, %r602, %r608, %r609;
	// end inline asm
	setp.gt.s32 	%p91, %r584, 23;
	max.s32 	%r613, %r601, %r600;
	selp.b32 	%r606, %r601, %r613, %p91;
	mov.b32 	%r607, 16;
	// begin inline asm
	shfl.sync.down.b32 %r605, %r606, %r607, %r608, %r609;
	// end inline asm
	setp.gt.s32 	%p92, %r584, 15;
	max.s32 	%r22, %r606, %r605;
	selp.b32 	%r686, %r606, %r22, %p92;
	setp.ne.s32 	%p93, %r584, 0;
	@%p93 bra 	$L__BB11_16;
	shr.u32 	%r614, %r1, 3;
	and.b32  	%r615, %r614, 124;
	mov.u32 	%r616, _ZZN3cub18CUB_300001_SM_10006detail6reduce28DeviceReduceSingleTileKernelINS2_10policy_hubIiyN4cuda3__47maximumIiEEE10Policy1000EPiSB_iS8_iiNS5_3std3__410__identityEEEvT0_T1_T2_T3_T4_T6_E12temp_storage;
	add.s32 	%r617, %r616, %r615;
	st.shared.u32 	[%r617+8], %r22;
$L__BB11_16:
	bar.sync 	0;
	setp.ne.s32 	%p94, %r1, 0;
	@%p94 bra 	$L__BB11_72;
	ld.shared.u32 	%r618, [_ZZN3cub18CUB_300001_SM_10006detail6reduce28DeviceReduceSingleTileKernelINS2_10policy_hubIiyN4cuda3__47maximumIiEEE10Policy1000EPiSB_iS8_iiNS5_3std3__410__identityEEEvT0_T1_T2_T3_T4_T6_E12temp_storage+12];
	max.s32 	%r619, %r686, %r618;
	ld.shared.u32 	%r620, [_ZZN3cub18CUB_300001_SM_10006detail6reduce28DeviceReduceSingleTileKernelINS2_10policy_hubIiyN4cuda3__47maximumIiEEE10Policy1000EPiSB_iS8_iiNS5_3std3__410__identityEEEvT0_T1_T2_T3_T4_T6_E12temp_storage+16];
	max.s32 	%r621, %r619, %r620;
	ld.shared.u32 	%r622, [_ZZN3cub18CUB_300001_SM_10006detail6reduce28DeviceReduceSingleTileKernelINS2_10policy_hubIiyN4cuda3__47maximumIiEEE10Policy1000EPiSB_iS8_iiNS5_3std3__410__identityEEEvT0_T1_T2_T3_T4_T6_E12temp_storage+20];
	max.s32 	%r623, %r621, %r622;
	ld.shared.u32 	%r624, [_ZZN3cub18CUB_300001_SM_10006detail6reduce28DeviceReduceSingleTileKernelINS2_10policy_hubIiyN4cuda3__47maximumIiEEE10Policy1000EPiSB_iS8_iiNS5_3std3__410__identityEEEvT0_T1_T2_T3_T4_T6_E12temp_storage+24];
	max.s32 	%r625, %r623, %r624;
	ld.shared.u32 	%r626, [_ZZN3cub18CUB_300001_SM_10006detail6reduce28DeviceReduceSingleTileKernelINS2_10policy_hubIiyN4cuda3__47maximumIiEEE10Policy1000EPiSB_iS8_iiNS5_3std3__410__identityEEEvT0_T1_T2_T3_T4_T6_E12temp_storage+28];
	max.s32 	%r627, %r625, %r626;
	ld.shared.u32 	%r628, [_ZZN3cub18CUB_300001_SM_10006detail6reduce28DeviceReduceSingleTileKernelINS2_10policy_hubIiyN4cuda3__47maximumIiEEE10Policy1000EPiSB_iS8_iiNS5_3std3__410__identityEEEvT0_T1_T2_T3_T4_T6_E12temp_storage+32];
	max.s32 	%r629, %r627, %r628;
	ld.shared.u32 	%r630, [_ZZN3cub18CUB_300001_SM_10006detail6reduce28DeviceReduceSingleTileKernelINS2_10policy_hubIiyN4cuda3__47maximumIiEEE10Policy1000EPiSB_iS8_iiNS5_3std3__410__identityEEEvT0_T1_T2_T3_T4_T6_E12temp_storage+36];
	max.s32 	%r686, %r629, %r630;
	bra.uni 	$L__BB11_72;
$L__BB11_18:
	// begin inline asm
	mov.u32 %r521, %laneid;
	// end inline asm
	and.b32  	%r547, %r1, 992;
	add.s32 	%r548, %r547, 32;
	setp.gt.s32 	%p73, %r548, %r124;
	not.b32 	%r549, %r547;
	add.s32 	%r550, %r124, %r549;
	selp.b32 	%r545, %r550, 31, %p73;
	mov.b32 	%r524, 1;
	mov.b32 	%r546, -1;
	// begin inline asm
	shfl.sync.down.b32 %r522, %r644, %r524, %r545, %r546;
	// end inline asm
	setp.lt.s32 	%p74, %r521, %r545;
	max.s32 	%r551, %r644, %r522;
	selp.b32 	%r528, %r551, %r644, %p74;
	mov.b32 	%r529, 2;
	// begin inline asm
	shfl.sync.down.b32 %r527, %r528, %r529, %r545, %r546;
	// end inline asm
	add.s32 	%r552, %r521, 2;
	setp.gt.s32 	%p75, %r552, %r545;
	max.s32 	%r553, %r528, %r527;
	selp.b32 	%r533, %r528, %r553, %p75;
	mov.b32 	%r534, 4;
	// begin inline asm
	shfl.sync.down.b32 %r532, %r533, %r534, %r545, %r546;
	// end inline asm
	add.s32 	%r554, %r521, 4;
	setp.gt.s32 	%p76, %r554, %r545;
	max.s32 	%r555, %r533, %r532;
	selp.b32 	%r538, %r533, %r555, %p76;
	mov.b32 	%r539, 8;
	// begin inline asm
	shfl.sync.down.b32 %r537, %r538, %r539, %r545, %r546;
	// end inline asm
	add.s32 	%r556, %r521, 8;
	setp.gt.s32 	%p77, %r556, %r545;
	max.s32 	%r557, %r538, %r537;
	selp.b32 	%r543, %r538, %r557, %p77;
	mov.b32 	%r544, 16;
	// begin inline asm
	shfl.sync.down.b32 %r542, %r543, %r544, %r545, %r546;
	// end inline asm
	add.s32 	%r558, %r521, 16;
	setp.gt.s32 	%p78, %r558, %r545;
	max.s32 	%r559, %r543, %r542;
	selp.b32 	%r686, %r543, %r559, %p78;
	setp.ne.s32 	%p79, %r521, 0;
	@%p79 bra 	$L__BB11_20;
	shr.u32 	%r560, %r1, 3;
	and.b32  	%r561, %r560, 124;
	mov.u32 	%r562, _ZZN3cub18CUB_300001_SM_10006detail6reduce28DeviceReduceSingleTileKernelINS2_10policy_hubIiyN4cuda3__47maximumIiEEE10Policy1000EPiSB_iS8_iiNS5_3std3__410__identityEEEvT0_T1_T2_T3_T4_T6_E12temp_storage;
	add.s32 	%r563, %r562, %r561;
	st.shared.u32 	[%r563+8], %r686;
$L__BB11_20:
	bar.sync 	0;
	setp.ne.s32 	%p80, %r1, 0;
	@%p80 bra 	$L__BB11_72;
	setp.gt.s32 	%p81, %r124, 32;
	ld.shared.u32 	%r564, [_ZZN3cub18CUB_300001_SM_10006detail6reduce28DeviceReduceSingleTileKernelINS2_10policy_hubIiyN4cuda3__47maximumIiEEE10Policy1000EPiSB_iS8_iiNS5_3std3__410__identityEEEvT0_T1_T2_T3_T4_T6_E12temp_storage+12];
	max.s32 	%r565, %r686, %r564;
	selp.b32 	%r566, %r565, %r686, %p81;
	setp.gt.s32 	%p82, %r124, 64;
	ld.shared.u32 	%r567, [_ZZN3cub18CUB_300001_SM_10006detail6reduce28DeviceReduceSingleTileKernelINS2_10policy_hubIiyN4cuda3__47maximumIiEEE10Policy1000EPiSB_iS8_iiNS5_3std3__410__identityEEEvT0_T1_T2_T3_T4_T6_E12temp_storage+16];
	max.s32 	%r568, %r566, %r567;
	selp.b32 	%r569, %r568, %r566, %p82;
	setp.gt.s32 	%p83, %r124, 96;
	ld.shared.u32 	%r570, [_ZZN3cub18CUB_300001_SM_10006detail6reduce28DeviceReduceSingleTileKernelINS2_10policy_hubIiyN4cuda3__47maximumIiEEE10Policy1000EPiSB_iS8_iiNS5_3std3__410__identityEEEvT0_T1_T2_T3_T4_T6_E12temp_storage+20];
	max.s32 	%r571, %r569, %r570;
	selp.b32 	%r572, %r571, %r569, %p83;
	setp.gt.s32 	%p84, %r124, 128;
	ld.shared.u32 	%r573, [_ZZN3cub18CUB_300001_SM_10006detail6reduce28DeviceReduceSingleTileKernelINS2_10policy_hubIiyN4cuda3__47maximumIiEEE10Policy1000EPiSB_iS8_iiNS5_3std3__410__identityEEEvT0_T1_T2_T3_T4_T6_E12temp_storage+24];
	max.s32 	%r574, %r572, %r573;
	selp.b32 	%r575, %r574, %r572, %p84;
	setp.gt.s32 	%p85, %r124, 160;
	ld.shared.u32 	%r576, [_ZZN3cub18CUB_300001_SM_10006detail6reduce28DeviceReduceSingleTileKernelINS2_10policy_hubIiyN4cuda3__47maximumIiEEE10Policy1000EPiSB_iS8_iiNS5_3std3__410__identityEEEvT0_T1_T2_T3_T4_T6_E12temp_storage+28];
	max.s32 	%r577, %r575, %r576;
	selp.b32 	%r578, %r577, %r575, %p85;
	setp.gt.s32 	%p86, %r124, 192;
	ld.shared.u32 	%r579, [_ZZN3cub18CUB_300001_SM_10006detail6reduce28DeviceReduceSingleTileKernelINS2_10policy_hubIiyN4cuda3__47maximumIiEEE10Policy1000EPiSB_iS8_iiNS5_3std3__410__identityEEEvT0_T1_T2_T3_T4_T6_E12temp_storage+32];
	max.s32 	%r580, %r578, %r579;
	selp.b32 	%r581, %r580, %r578, %p86;
	setp.gt.s32 	%p87, %r124, 224;
	ld.shared.u32 	%r582, [_ZZN3cub18CUB_300001_SM_10006detail6reduce28DeviceReduceSingleTileKernelINS2_10policy_hubIiyN4cuda3__47maximumIiEEE10Policy1000EPiSB_iS8_iiNS5_3std3__410__identityEEEvT0_T1_T2_T3_T4_T6_E12temp_storage+36];
	max.s32 	%r583, %r581, %r582;
	selp.b32 	%r686, %r583, %r581, %p87;
	bra.uni 	$L__BB11_72;
$L__BB11_22:
	mov.u32 	%r27, %tid.x;
	shl.b32 	%r379, %r27, 2;
	mul.wide.u32 	%rd86, %r379, 4;
	add.s64 	%rd76, %rd16, %rd86;
	// begin inline asm
	ld.global.nc.v2.u64 {%rd74, %rd75}, [%rd76];
	// end inline asm
	mov.b64 	{%r380, %r381}, %rd75;
	mov.b64 	{%r382, %r383}, %rd74;
	add.s64 	%rd79, %rd76, 4096;
	// begin inline asm
	ld.global.nc.v2.u64 {%rd77, %rd78}, [%rd79];
	// end inline asm
	mov.b64 	{%r384, %r385}, %rd78;
	mov.b64 	{%r386, %r387}, %rd77;
	add.s64 	%rd82, %rd76, 8192;
	// begin inline asm
	ld.global.nc.v2.u64 {%rd80, %rd81}, [%rd82];
	// end inline asm
	mov.b64 	{%r388, %r389}, %rd81;
	mov.b64 	{%r390, %r391}, %rd80;
	add.s64 	%rd85, %rd76, 12288;
	// begin inline asm
	ld.global.nc.v2.u64 {%rd83, %rd84}, [%rd85];
	// end inline asm
	mov.b64 	{%r392, %r393}, %rd84;
	mov.b64 	{%r394, %r395}, %rd83;
	max.s32 	%r396, %r382, %r383;
	max.s32 	%r397, %r396, %r380;
	max.s32 	%r398, %r381, %r386;
	max.s32 	%r399, %r398, %r387;
	max.s32 	%r400, %r384, %r385;
	max.s32 	%r401, %r400, %r390;
	max.s32 	%r402, %r391, %r388;
	max.s32 	%r403, %r402, %r389;
	max.s32 	%r404, %r394, %r395;
	max.s32 	%r405, %r404, %r392;
	max.s32 	%r406, %r397, %r399;
	max.s32 	%r407, %r406, %r401;
	max.s32 	%r408, %r403, %r405;
	max.s32 	%r409, %r408, %r393;
	max.s32 	%r659, %r407, %r409;
	setp.lt.u32 	%p50, %r124, 8192;
	mov.b32 	%r648, 4096;
	@%p50 bra 	$L__BB11_26;
	add.s32 	%r29, %r124, -4096;
	mov.b32 	%r648, 4096;
$L__BB11_24:
	mul.wide.s32 	%rd99, %r648, 4;
	add.s64 	%rd89, %rd76, %rd99;
	// begin inline asm
	ld.global.nc.v2.u64 {%rd87, %rd88}, [%rd89];
	// end inline asm
	mov.b64 	{%r411, %r412}, %rd88;
	mov.b64 	{%r413, %r414}, %rd87;
	add.s64 	%rd92, %rd89, 4096;
	// begin inline asm
	ld.global.nc.v2.u64 {%rd90, %rd91}, [%rd92];
	// end inline asm
	mov.b64 	{%r415, %r416}, %rd91;
	mov.b64 	{%r417, %r418}, %rd90;
	add.s64 	%rd95, %rd89, 8192;
	// begin inline asm
	ld.global.nc.v2.u64 {%rd93, %rd94}, [%rd95];
	// end inline asm
	mov.b64 	{%r419, %r420}, %rd94;
	mov.b64 	{%r421, %r422}, %rd93;
	add.s64 	%rd98, %rd89, 12288;
	// begin inline asm
	ld.global.nc.v2.u64 {%rd96, %rd97}, [%rd98];
	// end inline asm
	mov.b64 	{%r423, %r424}, %rd97;
	mov.b64 	{%r425, %r426}, %rd96;
	max.s32 	%r427, %r659, %r413;
	max.s32 	%r428, %r427, %r414;
	max.s32 	%r429, %r411, %r412;
	max.s32 	%r430, %r429, %r417;
	max.s32 	%r431, %r418, %r415;
	max.s32 	%r432, %r431, %r416;
	max.s32 	%r433, %r421, %r422;
	max.s32 	%r434, %r433, %r419;
	max.s32 	%r435, %r420, %r425;
	max.s32 	%r436, %r435, %r426;
	max.s32 	%r437, %r423, %r424;
	max.s32 	%r438, %r428, %r430;
	max.s32 	%r439, %r438, %r432;
	max.s32 	%r440, %r434, %r436;
	max.s32 	%r441, %r440, %r437;
	max.s32 	%r659, %r439, %r441;
	sub.s32 	%r442, %r124, %r648;
	setp.lt.s32 	%p51, %r442, 4096;
	@%p51 bra 	$L__BB11_34;
	add.s32 	%r648, %r648, 4096;
	setp.le.s32 	%p52, %r648, %r29;
	@%p52 bra 	$L__BB11_24;
$L__BB11_26:
	setp.le.s32 	%p53, %r124, %r648;
	@%p53 bra 	$L__BB11_34;
	sub.s32 	%r36, %r124, %r648;
	setp.ge.s32 	%p54, %r27, %r36;
	@%p54 bra 	$L__BB11_34;
	not.b32 	%r444, %r27;
	add.s32 	%r445, %r124, %r444;
	sub.s32 	%r37, %r445, %r648;
	and.b32  	%r446, %r37, 768;
	setp.eq.s32 	%p55, %r446, 768;
	mov.u32 	%r653, %r27;
	@%p55 bra 	$L__BB11_31;
	add.s32 	%r650, %r27, %r648;
	shr.u32 	%r447, %r37, 8;
	add.s32 	%r448, %r447, 1;
	and.b32  	%r449, %r448, 3;
	neg.s32 	%r649, %r449;
	mov.u32 	%r653, %r27;
$L__BB11_30:
	.pragma "nounroll";
	mul.wide.u32 	%rd101, %r650, 4;
	add.s64 	%rd100, %rd16, %rd101;
	// begin inline asm
	ld.global.nc.u32 %r450, [%rd100];
	// end inline asm
	max.s32 	%r659, %r659, %r450;
	add.s32 	%r653, %r653, 256;
	add.s32 	%r650, %r650, 256;
	add.s32 	%r649, %r649, 1;
	setp.ne.s32 	%p56, %r649, 0;
	@%p56 bra 	$L__BB11_30;
$L__BB11_31:
	setp.lt.u32 	%p57, %r37, 768;
	@%p57 bra 	$L__BB11_34;
	cvt.u64.u32 	%rd102, %r653;
	cvt.u64.u32 	%rd103, %r648;
	add.s64 	%rd104, %rd102, %rd103;
	shl.b64 	%rd105, %rd104, 2;
	add.s64 	%rd106, %rd105, %rd16;
	add.s64 	%rd122, %rd106, 2048;
	add.s32 	%r656, %r653, %r648;
$L__BB11_33:
	mul.wide.u32 	%rd111, %r656, 4;
	add.s64 	%rd107, %rd16, %rd111;
	// begin inline asm
	ld.global.nc.u32 %r451, [%rd107];
	// end inline asm
	max.s32 	%r455, %r659, %r451;
	add.s64 	%rd108, %rd122, -1024;
	// begin inline asm
	ld.global.nc.u32 %r452, [%rd108];
	// end inline asm
	max.s32 	%r456, %r455, %r452;
	// begin inline asm
	ld.global.nc.u32 %r453, [%rd122];
	// end inline asm
	max.s32 	%r457, %r456, %r453;
	add.s64 	%rd110, %rd122, 1024;
	// begin inline asm
	ld.global.nc.u32 %r454, [%rd110];
	// end inline asm
	max.s32 	%r659, %r457, %r454;
	add.s32 	%r653, %r653, 1024;
	add.s64 	%rd122, %rd122, 4096;
	add.s32 	%r656, %r656, 1024;
	setp.lt.s32 	%p58, %r653, %r36;
	@%p58 bra 	$L__BB11_33;
$L__BB11_34:
	// begin inline asm
	mov.u32 %r458, %laneid;
	// end inline asm
	mov.b32 	%r461, 1;
	mov.b32 	%r482, 31;
	mov.b32 	%r483, -1;
	// begin inline asm
	shfl.sync.down.b32 %r459, %r659, %r461, %r482, %r483;
	// end inline asm
	setp.gt.s32 	%p59, %r458, 30;
	max.s32 	%r484, %r659, %r459;
	selp.b32 	%r465, %r659, %r484, %p59;
	mov.b32 	%r466, 2;
	// begin inline asm
	shfl.sync.down.b32 %r464, %r465, %r466, %r482, %r483;
	// end inline asm
	setp.gt.s32 	%p60, %r458, 29;
	max.s32 	%r485, %r465, %r464;
	selp.b32 	%r470, %r465, %r485, %p60;
	mov.b32 	%r471, 4;
	// begin inline asm
	shfl.sync.down.b32 %r469, %r470, %r471, %r482, %r483;
	// end inline asm
	setp.gt.s32 	%p61, %r458, 27;
	max.s32 	%r486, %r470, %r469;
	selp.b32 	%r475, %r470, %r486, %p61;
	mov.b32 	%r476, 8;
	// begin inline asm
	shfl.sync.down.b32 %r474, %r475, %r476, %r482, %r483;
	// end inline asm
	setp.gt.s32 	%p62, %r458, 23;
	max.s32 	%r487, %r475, %r474;
	selp.b32 	%r480, %r475, %r487, %p62;
	mov.b32 	%r481, 16;
	// begin inline asm
	shfl.sync.down.b32 %r479, %r480, %r481, %r482, %r483;
	// end inline asm
	setp.gt.s32 	%p63, %r458, 15;
	max.s32 	%r59, %r480, %r479;
	selp.b32 	%r686, %r480, %r59, %p63;
	setp.ne.s32 	%p64, %r458, 0;
	@%p64 bra 	$L__BB11_36;
	shr.u32 	%r488, %r27, 3;
	and.b32  	%r489, %r488, 124;
	mov.u32 	%r490, _ZZN3cub18CUB_300001_SM_10006detail6reduce28DeviceReduceSingleTileKernelINS2_10policy_hubIiyN4cuda3__47maximumIiEEE10Policy1000EPiSB_iS8_iiNS5_3std3__410__identityEEEvT0_T1_T2_T3_T4_T6_E12temp_storage;
	add.s32 	%r491, %r490, %r489;
	st.shared.u32 	[%r491+8], %r59;
$L__BB11_36:
	bar.sync 	0;
	setp.ne.s32 	%p65, %r27, 0;
	@%p65 bra 	$L__BB11_72;
	ld.shared.u32 	%r492, [_ZZN3cub18CUB_300001_SM_10006detail6reduce28DeviceReduceSingleTileKernelINS2_10policy_hubIiyN4cuda3__47maximumIiEEE10Policy1000EPiSB_iS8_iiNS5_3std3__410__identityEEEvT0_T1_T2_T3_T4_T6_E12temp_storage+12];
	max.s32 	%r493, %r686, %r492;
	ld.shared.u32 	%r494, [_ZZN3cub18CUB_300001_SM_10006detail6reduce28DeviceReduceSingleTileKernelINS2_10policy_hubIiyN4cuda3__47maximumIiEEE10Policy1000EPiSB_iS8_iiNS5_3std3__410__identityEEEvT0_T1_T2_T3_T4_T6_E12temp_storage+16];
	max.s32 	%r495, %r493, %r494;
	ld.shared.u32 	%r496, [_ZZN3cub18CUB_300001_SM_10006detail6reduce28DeviceReduceSingleTileKernelINS2_10policy_hubIiyN4cuda3__47maximumIiEEE10Policy1000EPiSB_iS8_iiNS5_3std3__410__identityEEEvT0_T1_T2_T3_T4_T6_E12temp_storage+20];
	max.s32 	%r497, %r495, %r496;
	ld.shared.u32 	%r498, [_ZZN3cub18CUB_300001_SM_10006detail6reduce28DeviceReduceSingleTileKernelINS2_10policy_hubIiyN4cuda3__47maximumIiEEE10Policy1000EPiSB_iS8_iiNS5_3std3__410__identityEEEvT0_T1_T2_T3_T4_T6_E12temp_storage+24];
	max.s32 	%r499, %r497, %r498;
	ld.shared.u32 	%r500, [_ZZN3cub18CUB_300001_SM_10006detail6reduce28DeviceReduceSingleTileKernelINS2_10policy_hubIiyN4cuda3__47maximumIiEEE10Policy1000EPiSB_iS8_iiNS5_3std3__410__identityEEEvT0_T1_T2_T3_T4_T6_E12temp_storage+28];
	max.s32 	%r501, %r499, %r500;
	ld.shared.u32 	%r502, [_ZZN3cub18CUB_300001_SM_10006detail6reduce28DeviceReduceSingleTileKernelINS2_10policy_hubIiyN4cuda3__47maximumIiEEE10Policy1000EPiSB_iS8_iiNS5_3std3__410__identityEEEvT0_T1_T2_T3_T4_T6_E12temp_storage+32];
	max.s32 	%r503, %r501, %r502;
	ld.shared.u32 	%r504, [_ZZN3cub18CUB_300001_SM_10006detail6reduce28DeviceReduceSingleTileKernelINS2_10policy_hubIiyN4cuda3__47maximumIiEEE10Policy1000EPiSB_iS8_iiNS5_3std3__410__identityEEEvT0_T1_T2_T3_T4_T6_E12temp_storage+36];
	max.s32 	%r686, %r503, %r504;
	bra.uni 	$L__BB11_72;
$L__BB11_38:
	setp.gt.s32 	%p3, %r124, 4095;
	@%p3 bra 	$L__BB11_56;
	mov.u32 	%r62, %tid.x;
	setp.ge.s32 	%p20, %r62, %r124;
	mov.b32 	%r670, 0;
	mov.u32 	%r665, %r62;
	@%p20 bra 	$L__BB11_41;
	mul.wide.u32 	%rd66, %r62, 4;
	add.s64 	%rd65, %rd16, %rd66;
	// begin inline asm
	ld.global.nc.u32 %r670, [%rd65];
	// end inline asm
	add.s32 	%r665, %r62, 256;
$L__BB11_41:
	setp.ge.s32 	%p21, %r665, %r124;
	@%p21 bra 	$L__BB11_47;
	not.b32 	%r255, %r665;
	add.s32 	%r67, %r124, %r255;
	and.b32  	%r256, %r67, 768;
	setp.eq.s32 	%p22, %r256, 768;
	@%p22 bra 	$L__BB11_45;
	mul.wide.u32 	%rd67, %r665, 4;
	add.s64 	%rd123, %rd16, %rd67;
	shr.u32 	%r257, %r67, 8;
	add.s32 	%r258, %r257, 1;
	and.b32  	%r259, %r258, 3;
	neg.s32 	%r662, %r259;
$L__BB11_44:
	.pragma "nounroll";
	// begin inline asm
	ld.global.nc.u32 %r260, [%rd123];
	// end inline asm
	max.s32 	%r670, %r670, %r260;
	add.s32 	%r665, %r665, 256;
	add.s64 	%rd123, %rd123, 1024;
	add.s32 	%r662, %r662, 1;
	setp.ne.s32 	%p23, %r662, 0;
	@%p23 bra 	$L__BB11_44;
$L__BB11_45:
	setp.lt.u32 	%p24, %r67, 768;
	@%p24 bra 	$L__BB11_47;
$L__BB11_46:
	mul.wide.s32 	%rd73, %r665, 4;
	add.s64 	%rd69, %rd16, %rd73;
	// begin inline asm
	ld.global.nc.u32 %r261, [%rd69];
	// end inline asm
	max.s32 	%r265, %r670, %r261;
	add.s64 	%rd70, %rd69, 1024;
	// begin inline asm
	ld.global.nc.u32 %r262, [%rd70];
	// end inline asm
	max.s32 	%r266, %r265, %r262;
	add.s64 	%rd71, %rd69, 2048;
	// begin inline asm
	ld.global.nc.u32 %r263, [%rd71];
	// end inline asm
	max.s32 	%r267, %r266, %r263;
	add.s64 	%rd72, %rd69, 3072;
	// begin inline asm
	ld.global.nc.u32 %r264, [%rd72];
	// end inline asm
	max.s32 	%r670, %r267, %r264;
	add.s32 	%r665, %r665, 1024;
	setp.lt.s32 	%p25, %r665, %r124;
	@%p25 bra 	$L__BB11_46;
$L__BB11_47:
	setp.lt.s32 	%p26, %r124, 256;
	@%p26 bra 	$L__BB11_52;
	// begin inline asm
	mov.u32 %r331, %laneid;
	// end inline asm
	mov.b32 	%r334, 1;
	mov.b32 	%r355, 31;
	mov.b32 	%r356, -1;
	// begin inline asm
	shfl.sync.down.b32 %r332, %r670, %r334, %r355, %r356;
	// end inline asm
	setp.gt.s32 	%p42, %r331, 30;
	max.s32 	%r357, %r670, %r332;
	selp.b32 	%r338, %r670, %r357, %p42;
	mov.b32 	%r339, 2;
	// begin inline asm
	shfl.sync.down.b32 %r337, %r338, %r339, %r355, %r356;
	// end inline asm
	setp.gt.s32 	%p43, %r331, 29;
	max.s32 	%r358, %r338, %r337;
	selp.b32 	%r343, %r338, %r358, %p43;
	mov.b32 	%r344, 4;
	// begin inline asm
	shfl.sync.down.b32 %r342, %r343, %r344, %r355, %r356;
	// end inline asm
	setp.gt.s32 	%p44, %r331, 27;
	max.s32 	%r359, %r343, %r342;
	selp.b32 	%r348, %r343, %r359, %p44;
	mov.b32 	%r349, 8;
	// begin inline asm
	shfl.sync.down.b32 %r347, %r348, %r349, %r355, %r356;
	// end inline asm
	setp.gt.s32 	%p45, %r331, 23;
	max.s32 	%r360, %r348, %r347;
	selp.b32 	%r353, %r348, %r360, %p45;
	mov.b32 	%r354, 16;
	// begin inline asm
	shfl.sync.down.b32 %r352, %r353, %r354, %r355, %r356;
	// end inline asm
	setp.gt.s32 	%p46, %r331, 15;
	max.s32 	%r83, %r353, %r352;
	selp.b32 	%r686, %r353, %r83, %p46;
	setp.ne.s32 	%p47, %r331, 0;
	@%p47 bra 	$L__BB11_50;
	shr.u32 	%r361, %r62, 3;
	and.b32  	%r362, %r361, 124;
	mov.u32 	%r363, _ZZN3cub18CUB_300001_SM_10006detail6reduce28DeviceReduceSingleTileKernelINS2_10policy_hubIiyN4cuda3__47maximumIiEEE10Policy1000EPiSB_iS8_iiNS5_3std3__410__identityEEEvT0_T1_T2_T3_T4_T6_E12temp_storage;
	add.s32 	%r364, %r363, %r362;
	st.shared.u32 	[%r364+8], %r83;
$L__BB11_50:
	bar.sync 	0;
	setp.ne.s32 	%p48, %r62, 0;
	@%p48 bra 	$L__BB11_72;
	ld.shared.u32 	%r365, [_ZZN3cub18CUB_300001_SM_10006detail6reduce28DeviceReduceSingleTileKernelINS2_10policy_hubIiyN4cuda3__47maximumIiEEE10Policy1000EPiSB_iS8_iiNS5_3std3__410__identityEEEvT0_T1_T2_T3_T4_T6_E12temp_storage+12];
	max.s32 	%r366, %r686, %r365;
	ld.shared.u32 	%r367, [_ZZN3cub18CUB_300001_SM_10006detail6reduce28DeviceReduceSingleTileKernelINS2_10policy_hubIiyN4cuda3__47maximumIiEEE10Policy1000EPiSB_iS8_iiNS5_3std3__410__identityEEEvT0_T1_T2_T3_T4_T6_E12temp_storage+16];
	max.s32 	%r368, %r366, %r367;
	ld.shared.u32 	%r369, [_ZZN3cub18CUB_300001_SM_10006detail6reduce28DeviceReduceSingleTileKernelINS2_10policy_hubIiyN4cuda3__47maximumIiEEE10Policy1000EPiSB_iS8_iiNS5_3std3__410__identityEEEvT0_T1_T2_T3_T4_T6_E12temp_storage+20];
	max.s32 	%r370, %r368, %r369;
	ld.shared.u32 	%r371, [_ZZN3cub18CUB_300001_SM_10006detail6reduce28DeviceReduceSingleTileKernelINS2_10policy_hubIiyN4cuda3__47maximumIiEEE10Policy1000EPiSB_iS8_iiNS5_3std3__410__identityEEEvT0_T1_T2_T3_T4_T6_E12temp_storage+24];
	max.s32 	%r372, %r370, %r371;
	ld.shared.u32 	%r373, [_ZZN3cub18CUB_300001_SM_10006detail6reduce28DeviceReduceSingleTileKernelINS2_10policy_hubIiyN4cuda3__47maximumIiEEE10Policy1000EPiSB_iS8_iiNS5_3std3__410__identityEEEvT0_T1_T2_T3_T4_T6_E12temp_storage+28];
	max.s32 	%r374, %r372, %r373;
	ld.shared.u32 	%r375, [_ZZN3cub18CUB_300001_SM_10006detail6reduce28DeviceReduceSingleTileKernelINS2_10policy_hubIiyN4cuda3__47maximumIiEEE10Policy1000EPiSB_iS8_iiNS5_3std3__410__identityEEEvT0_T1_T2_T3_T4_T6_E12temp_storage+32];
	max.s32 	%r376, %r374, %r375;
	ld.shared.u32 	%r377, [_ZZN3cub18CUB_300001_SM_10006detail6reduce28DeviceReduceSingleTileKernelINS2_10policy_hubIiyN4cuda3__47maximumIiEEE10Policy1000EPiSB_iS8_iiNS5_3std3__410__identityEEEvT0_T1_T2_T3_T4_T6_E12temp_storage+36];
	max.s32 	%r686, %r376, %r377;
	bra.uni 	$L__BB11_72;
$L__BB11_52:
	// begin inline asm
	mov.u32 %r268, %laneid;
	// end inline asm
	and.b32  	%r294, %r62, 992;
	add.s32 	%r295, %r294, 32;
	setp.gt.s32 	%p27, %r295, %r124;
	not.b32 	%r296, %r294;
	add.s32 	%r297, %r124, %r296;
	selp.b32 	%r292, %r297, 31, %p27;
	mov.b32 	%r271, 1;
	mov.b32 	%r293, -1;
	// begin inline asm
	shfl.sync.down.b32 %r269, %r670, %r271, %r292, %r293;
	// end inline asm
	setp.lt.s32 	%p28, %r268, %r292;
	max.s32 	%r298, %r670, %r269;
	selp.b32 	%r275, %r298, %r670, %p28;
	mov.b32 	%r276, 2;
	// begin inline asm
	shfl.sync.down.b32 %r274, %r275, %r276, %r292, %r293;
	// end inline asm
	add.s32 	%r299, %r268, 2;
	setp.gt.s32 	%p29, %r299, %r292;
	max.s32 	%r300, %r275, %r274;
	selp.b32 	%r280, %r275, %r300, %p29;
	mov.b32 	%r281, 4;
	// begin inline asm
	shfl.sync.down.b32 %r279, %r280, %r281, %r292, %r293;
	// end inline asm
	add.s32 	%r301, %r268, 4;
	setp.gt.s32 	%p30, %r301, %r292;
	max.s32 	%r302, %r280, %r279;
	selp.b32 	%r285, %r280, %r302, %p30;
	mov.b32 	%r286, 8;
	// begin inline asm
	shfl.sync.down.b32 %r284, %r285, %r286, %r292, %r293;
	// end inline asm
	add.s32 	%r303, %r268, 8;
	setp.gt.s32 	%p31, %r303, %r292;
	max.s32 	%r304, %r285, %r284;
	selp.b32 	%r290, %r285, %r304, %p31;
	mov.b32 	%r291, 16;
	// begin inline asm
	shfl.sync.down.b32 %r289, %r290, %r291, %r292, %r293;
	// end inline asm
	add.s32 	%r305, %r268, 16;
	setp.gt.s32 	%p32, %r305, %r292;
	max.s32 	%r306, %r290, %r289;
	selp.b32 	%r686, %r290, %r306, %p32;
	setp.ne.s32 	%p33, %r268, 0;
	@%p33 bra 	$L__BB11_54;
	shr.u32 	%r307, %r62, 3;
	and.b32  	%r308, %r307, 124;
	mov.u32 	%r309, _ZZN3cub18CUB_300001_SM_10006detail6reduce28DeviceReduceSingleTileKernelINS2_10policy_hubIiyN4cuda3__47maximumIiEEE10Policy1000EPiSB_iS8_iiNS5_3std3__410__identityEEEvT0_T1_T2_T3_T4_T6_E12temp_storage;
	add.s32 	%r310, %r309, %r308;
	st.shared.u32 	[%r310+8], %r686;
$L__BB11_54:
	bar.sync 	0;
	setp.ne.s32 	%p34, %r62, 0;
	@%p34 bra 	$L__BB11_72;
	setp.gt.s32 	%p35, %r124, 32;
	ld.shared.u32 	%r311, [_ZZN3cub18CUB_300001_SM_10006detail6reduce28DeviceReduceSingleTileKernelINS2_10policy_hubIiyN4cuda3__47maximumIiEEE10Policy1000EPiSB_iS8_iiNS5_3std3__410__identityEEEvT0_T1_T2_T3_T4_T6_E12temp_storage+12];
	max.s32 	%r312, %r686, %r311;
	selp.b32 	%r313, %r312, %r686, %p35;
	setp.gt.s32 	%p36, %r124, 64;
	ld.shared.u32 	%r314, [_ZZN3cub18CUB_300001_SM_10006detail6reduce28DeviceReduceSingleTileKernelINS2_10policy_hubIiyN4cuda3__47maximumIiEEE10Policy1000EPiSB_iS8_iiNS5_3std3__410__identityEEEvT0_T1_T2_T3_T4_T6_E12temp_storage+16];
	max.s32 	%r315, %r313, %r314;
	selp.b32 	%r316, %r315, %r313, %p36;
	setp.gt.s32 	%p37, %r124, 96;
	ld.shared.u32 	%r317, [_ZZN3cub18CUB_300001_SM_10006detail6reduce28DeviceReduceSingleTileKernelINS2_10policy_hubIiyN4cuda3__47maximumIiEEE10Policy1000EPiSB_iS8_iiNS5_3std3__410__identityEEEvT0_T1_T2_T3_T4_T6_E12temp_storage+20];
	max.s32 	%r318, %r316, %r317;
	selp.b32 	%r319, %r318, %r316, %p37;
	setp.gt.s32 	%p38, %r124, 128;
	ld.shared.u32 	%r320, [_ZZN3cub18CUB_300001_SM_10006detail6reduce28DeviceReduceSingleTileKernelINS2_10policy_hubIiyN4cuda3__47maximumIiEEE10Policy1000EPiSB_iS8_iiNS5_3std3__410__identityEEEvT0_T1_T2_T3_T4_T6_E12temp_storage+24];
	max.s32 	%r321, %r319, %r320;
	selp.b32 	%r322, %r321, %r319, %p38;
	setp.gt.s32 	%p39, %r124, 160;
	ld.shared.u32 	%r323, [_ZZN3cub18CUB_300001_SM_10006detail6reduce28DeviceReduceSingleTileKernelINS2_10policy_hubIiyN4cuda3__47maximumIiEEE10Policy1000EPiSB_iS8_iiNS5_3std3__410__identityEEEvT0_T1_T2_T3_T4_T6_E12temp_storage+28];
	max.s32 	%r324, %r322, %r323;
	selp.b32 	%r325, %r324, %r322, %p39;
	setp.gt.s32 	%p40, %r124, 192;
	ld.shared.u32 	%r326, [_ZZN3cub18CUB_300001_SM_10006detail6reduce28DeviceReduceSingleTileKernelINS2_10policy_hubIiyN4cuda3__47maximumIiEEE10Policy1000EPiSB_iS8_iiNS5_3std3__410__identityEEEvT0_T1_T2_T3_T4_T6_E12temp_storage+32];
	max.s32 	%r327, %r325, %r326;
	selp.b32 	%r328, %r327, %r325, %p40;
	setp.gt.s32 	%p41, %r124, 224;
	ld.shared.u32 	%r329, [_ZZN3cub18CUB_300001_SM_10006detail6reduce28DeviceReduceSingleTileKernelINS2_10policy_hubIiyN4cuda3__47maximumIiEEE10Policy1000EPiSB_iS8_iiNS5_3std3__410__identityEEEvT0_T1_T2_T3_T4_T6_E12temp_storage+36];
	max.s32 	%r330, %r328, %r329;
	selp.b32 	%r686, %r330, %r328, %p41;
	bra.uni 	$L__BB11_72;
$L__BB11_56:
	mov.u32 	%r88, %tid.x;
	mul.wide.u32 	%rd35, %r88, 4;
	add.s64 	%rd19, %rd16, %rd35;
	// begin inline asm
	ld.global.nc.u32 %r126, [%rd19];
	// end inline asm
	add.s64 	%rd20, %rd19, 1024;
	// begin inline asm
	ld.global.nc.u32 %r127, [%rd20];
	// end inline asm
	add.s64 	%rd21, %rd19, 2048;
	// begin inline asm
	ld.global.nc.u32 %r128, [%rd21];
	// end inline asm
	add.s64 	%rd22, %rd19, 3072;
	// begin inline asm
	ld.global.nc.u32 %r129, [%rd22];
	// end inline asm
	add.s64 	%rd23, %rd19, 4096;
	// begin inline asm
	ld.global.nc.u32 %r130, [%rd23];
	// end inline asm
	add.s64 	%rd24, %rd19, 5120;
	// begin inline asm
	ld.global.nc.u32 %r131, [%rd24];
	// end inline asm
	add.s64 	%rd25, %rd19, 6144;
	// begin inline asm
	ld.global.nc.u32 %r132, [%rd25];
	// end inline asm
	add.s64 	%rd26, %rd19, 7168;
	// begin inline asm
	ld.global.nc.u32 %r133, [%rd26];
	// end inline asm
	add.s64 	%rd27, %rd19, 8192;
	// begin inline asm
	ld.global.nc.u32 %r134, [%rd27];
	// end inline asm
	add.s64 	%rd28, %rd19, 9216;
	// begin inline asm
	ld.global.nc.u32 %r135, [%rd28];
	// end inline asm
	add.s64 	%rd29, %rd19, 10240;
	// begin inline asm
	ld.global.nc.u32 %r136, [%rd29];
	// end inline asm
	add.s64 	%rd30, %rd19, 11264;
	// begin inline asm
	ld.global.nc.u32 %r137, [%rd30];
	// end inline asm
	add.s64 	%rd31, %rd19, 12288;
	// begin inline asm
	ld.global.nc.u32 %r138, [%rd31];
	// end inline asm
	add.s64 	%rd32, %rd19, 13312;
	// begin inline asm
	ld.global.nc.u32 %r139, [%rd32];
	// end inline asm
	add.s64 	%rd33, %rd19, 14336;
	// begin inline asm
	ld.global.nc.u32 %r140, [%rd33];
	// end inline asm
	add.s64 	%rd34, %rd19, 15360;
	// begin inline asm
	ld.global.nc.u32 %r141, [%rd34];
	// end inline asm
	max.s32 	%r143, %r126, %r127;
	max.s32 	%r144, %r143, %r128;
	max.s32 	%r145, %r129, %r130;
	max.s32 	%r146, %r145, %r131;
	max.s32 	%r147, %r132, %r133;
	max.s32 	%r148, %r147, %r134;
	max.s32 	%r149, %r135, %r136;
	max.s32 	%r150, %r149, %r137;
	max.s32 	%r151, %r138, %r139;
	max.s32 	%r152, %r151, %r140;
	max.s32 	%r153, %r144, %r146;
	max.s32 	%r154, %r153, %r148;
	max.s32 	%r155, %r150, %r152;
	max.s32 	%r156, %r155, %r141;
	max.s32 	%r685, %r154, %r156;
	setp.lt.u32 	%p4, %r124, 8192;
	mov.b32 	%r674, 4096;
	@%p4 bra 	$L__BB11_60;
	add.s32 	%r90, %r124, -4096;
	mov.b32 	%r674, 4096;
$L__BB11_58:
	mul.wide.s32 	%rd52, %r674, 4;
	add.s64 	%rd36, %rd19, %rd52;
	// begin inline asm
	ld.global.nc.u32 %r158, [%rd36];
	// end inline asm
	add.s64 	%rd37, %rd36, 1024;
	// begin inline asm
	ld.global.nc.u32 %r159, [%rd37];
	// end inline asm
	add.s64 	%rd38, %rd36, 2048;
	// begin inline asm
	ld.global.nc.u32 %r160, [%rd38];
	// end inline asm
	add.s64 	%rd39, %rd36, 3072;
	// begin inline asm
	ld.global.nc.u32 %r161, [%rd39];
	// end inline asm
	add.s64 	%rd40, %rd36, 4096;
	// begin inline asm
	ld.global.nc.u32 %r162, [%rd40];
	// end inline asm
	add.s64 	%rd41, %rd36, 5120;
	// begin inline asm
	ld.global.nc.u32 %r163, [%rd41];
	// end inline asm
	add.s64 	%rd42, %rd36, 6144;
	// begin inline asm
	ld.global.nc.u32 %r164, [%rd42];
	// end inline asm
	add.s64 	%rd43, %rd36, 7168;
	// begin inline asm
	ld.global.nc.u32 %r165, [%rd43];
	// end inline asm
	add.s64 	%rd44, %rd36, 8192;
	// begin inline asm
	ld.global.nc.u32 %r166, [%rd44];
	// end inline asm
	add.s64 	%rd45, %rd36, 9216;
	// begin inline asm
	ld.global.nc.u32 %r167, [%rd45];
	// end inline asm
	add.s64 	%rd46, %rd36, 10240;
	// begin inline asm
	ld.global.nc.u32 %r168, [%rd46];
	// end inline asm
	add.s64 	%rd47, %rd36, 11264;
	// begin inline asm
	ld.global.nc.u32 %r169, [%rd47];
	// end inline asm
	add.s64 	%rd48, %rd36, 12288;
	// begin inline asm
	ld.global.nc.u32 %r170, [%rd48];
	// end inline asm
	add.s64 	%rd49, %rd36, 13312;
	// begin inline asm
	ld.global.nc.u32 %r171, [%rd49];
	// end inline asm
	add.s64 	%rd50, %rd36, 14336;
	// begin inline asm
	ld.global.nc.u32 %r172, [%rd50];
	// end inline asm
	add.s64 	%rd51, %rd36, 15360;
	// begin inline asm
	ld.global.nc.u32 %r173, [%rd51];
	// end inline asm
	max.s32 	%r174, %r685, %r158;
	max.s32 	%r175, %r174, %r159;
	max.s32 	%r176, %r160, %r161;
	max.s32 	%r177, %r176, %r162;
	max.s32 	%r178, %r163, %r164;
	max.s32 	%r179, %r178, %r165;
	max.s32 	%r180, %r166, %r167;
	max.s32 	%r181, %r180, %r168;
	max.s32 	%r182, %r169, %r170;
	max.s32 	%r183, %r182, %r171;
	max.s32 	%r184, %r172, %r173;
	max.s32 	%r185, %r175, %r177;
	max.s32 	%r186, %r185, %r179;
	max.s32 	%r187, %r181, %r183;
	max.s32 	%r188, %r187, %r184;
	max.s32 	%r685, %r186, %r188;
	sub.s32 	%r189, %r124, %r674;
	setp.lt.s32 	%p5, %r189, 4096;
	@%p5 bra 	$L__BB11_68;
	add.s32 	%r674, %r674, 4096;
	setp.le.s32 	%p6, %r674, %r90;
	@%p6 bra 	$L__BB11_58;
$L__BB11_60:
	setp.le.s32 	%p7, %r124, %r674;
	@%p7 bra 	$L__BB11_68;
	sub.s32 	%r97, %r124, %r674;
	setp.ge.s32 	%p8, %r88, %r97;
	@%p8 bra 	$L__BB11_68;
	not.b32 	%r191, %r88;
	add.s32 	%r192, %r124, %r191;
	sub.s32 	%r98, %r192, %r674;
	and.b32  	%r193, %r98, 768;
	setp.eq.s32 	%p9, %r193, 768;
	mov.u32 	%r679, %r88;
	@%p9 bra 	$L__BB11_65;
	add.s32 	%r676, %r88, %r674;
	shr.u32 	%r194, %r98, 8;
	add.s32 	%r195, %r194, 1;
	and.b32  	%r196, %r195, 3;
	neg.s32 	%r675, %r196;
	mov.u32 	%r679, %r88;
$L__BB11_64:
	.pragma "nounroll";
	mul.wide.u32 	%rd54, %r676, 4;
	add.s64 	%rd53, %rd16, %rd54;
	// begin inline asm
	ld.global.nc.u32 %r197, [%rd53];
	// end inline asm
	max.s32 	%r685, %r685, %r197;
	add.s32 	%r679, %r679, 256;
	add.s32 	%r676, %r676, 256;
	add.s32 	%r675, %r675, 1;
	setp.ne.s32 	%p10, %r675, 0;
	@%p10 bra 	$L__BB11_64;
$L__BB11_65:
	setp.lt.u32 	%p11, %r98, 768;
	@%p11 bra 	$L__BB11_68;
	cvt.u64.u32 	%rd55, %r679;
	cvt.u64.u32 	%rd56, %r674;
	add.s64 	%rd57, %rd55, %rd56;
	shl.b64 	%rd58, %rd57, 2;
	add.s64 	%rd59, %rd58, %rd16;
	add.s64 	%rd124, %rd59, 2048;
	add.s32 	%r682, %r679, %r674;
$L__BB11_67:
	mul.wide.u32 	%rd64, %r682, 4;
	add.s64 	%rd60, %rd16, %rd64;
	// begin inline asm
	ld.global.nc.u32 %r198, [%rd60];
	// end inline asm
	max.s32 	%r202, %r685, %r198;
	add.s64 	%rd61, %rd124, -1024;
	// begin inline asm
	ld.global.nc.u32 %r199, [%rd61];
	// end inline asm
	max.s32 	%r203, %r202, %r199;
	// begin inline asm
	ld.global.nc.u32 %r200, [%rd124];
	// end inline asm
	max.s32 	%r204, %r203, %r200;
	add.s64 	%rd63, %rd124, 1024;
	// begin inline asm
	ld.global.nc.u32 %r201, [%rd63];
	// end inline asm
	max.s32 	%r685, %r204, %r201;
	add.s32 	%r679, %r679, 1024;
	add.s64 	%rd124, %rd124, 4096;
	add.s32 	%r682, %r682, 1024;
	setp.lt.s32 	%p12, %r679, %r97;
	@%p12 bra 	$L__BB11_67;
$L__BB11_68:
	// begin inline asm
	mov.u32 %r205, %laneid;
	// end inline asm
	mov.b32 	%r208, 1;
	mov.b32 	%r229, 31;
	mov.b32 	%r230, -1;
	// begin inline asm
	shfl.sync.down.b32 %r206, %r685, %r208, %r229, %r230;
	// end inline asm
	setp.gt.s32 	%p13, %r205, 30;
	max.s32 	%r231, %r685, %r206;
	selp.b32 	%r212, %r685, %r231, %p13;
	mov.b32 	%r213, 2;
	// begin inline asm
	shfl.sync.down.b32 %r211, %r212, %r213, %r229, %r230;
	// end inline asm
	setp.gt.s32 	%p14, %r205, 29;
	max.s32 	%r232, %r212, %r211;
	selp.b32 	%r217, %r212, %r232, %p14;
	mov.b32 	%r218, 4;
	// begin inline asm
	shfl.sync.down.b32 %r216, %r217, %r218, %r229, %r230;
	// end inline asm
	setp.gt.s32 	%p15, %r205, 27;
	max.s32 	%r233, %r217, %r216;
	selp.b32 	%r222, %r217, %r233, %p15;
	mov.b32 	%r223, 8;
	// begin inline asm
	shfl.sync.down.b32 %r221, %r222, %r223, %r229, %r230;
	// end inline asm
	setp.gt.s32 	%p16, %r205, 23;
	max.s32 	%r234, %r222, %r221;
	selp.b32 	%r227, %r222, %r234, %p16;
	mov.b32 	%r228, 16;
	// begin inline asm
	shfl.sync.down.b32 %r226, %r227, %r228, %r229, %r230;
	// end inline asm
	setp.gt.s32 	%p17, %r205, 15;
	max.s32 	%r120, %r227, %r226;
	selp.b32 	%r686, %r227, %r120, %p17;
	setp.ne.s32 	%p18, %r205, 0;
	@%p18 bra 	$L__BB11_70;
	shr.u32 	%r235, %r88, 3;
	and.b32  	%r236, %r235, 124;
	mov.u32 	%r237, _ZZN3cub18CUB_300001_SM_10006detail6reduce28DeviceReduceSingleTileKernelINS2_10policy_hubIiyN4cuda3__47maximumIiEEE10Policy1000EPiSB_iS8_iiNS5_3std3__410__identityEEEvT0_T1_T2_T3_T4_T6_E12temp_storage;
	add.s32 	%r238, %r237, %r236;
	st.shared.u32 	[%r238+8], %r120;
$L__BB11_70:
	bar.sync 	0;
	setp.ne.s32 	%p19, %r88, 0;
	@%p19 bra 	$L__BB11_72;
	ld.shared.u32 	%r239, [_ZZN3cub18CUB_300001_SM_10006detail6reduce28DeviceReduceSingleTileKernelINS2_10policy_hubIiyN4cuda3__47maximumIiEEE10Policy1000EPiSB_iS8_iiNS5_3std3__410__identityEEEvT0_T1_T2_T3_T4_T6_E12temp_storage+12];
	max.s32 	%r240, %r686, %r239;
	ld.shared.u32 	%r241, [_ZZN3cub18CUB_300001_SM_10006detail6reduce28DeviceReduceSingleTileKernelINS2_10policy_hubIiyN4cuda3__47maximumIiEEE10Policy1000EPiSB_iS8_iiNS5_3std3__410__identityEEEvT0_T1_T2_T3_T4_T6_E12temp_storage+16];
	max.s32 	%r242, %r240, %r241;
	ld.shared.u32 	%r243, [_ZZN3cub18CUB_300001_SM_10006detail6reduce28DeviceReduceSingleTileKernelINS2_10policy_hubIiyN4cuda3__47maximumIiEEE10Policy1000EPiSB_iS8_iiNS5_3std3__410__identityEEEvT0_T1_T2_T3_T4_T6_E12temp_storage+20];
	max.s32 	%r244, %r242, %r243;
	ld.shared.u32 	%r245, [_ZZN3cub18CUB_300001_SM_10006detail6reduce28DeviceReduceSingleTileKernelINS2_10policy_hubIiyN4cuda3__47maximumIiEEE10Policy1000EPiSB_iS8_iiNS5_3std3__410__identityEEEvT0_T1_T2_T3_T4_T6_E12temp_storage+24];
	max.s32 	%r246, %r244, %r245;
	ld.shared.u32 	%r247, [_ZZN3cub18CUB_300001_SM_10006detail6reduce28DeviceReduceSingleTileKernelINS2_10policy_hubIiyN4cuda3__47maximumIiEEE10Policy1000EPiSB_iS8_iiNS5_3std3__410__identityEEEvT0_T1_T2_T3_T4_T6_E12temp_storage+28];
	max.s32 	%r248, %r246, %r247;
	ld.shared.u32 	%r249, [_ZZN3cub18CUB_300001_SM_10006detail6reduce28DeviceReduceSingleTileKernelINS2_10policy_hubIiyN4cuda3__47maximumIiEEE10Policy1000EPiSB_iS8_iiNS5_3std3__410__identityEEEvT0_T1_T2_T3_T4_T6_E12temp_storage+32];
	max.s32 	%r250, %r248, %r249;
	ld.shared.u32 	%r251, [_ZZN3cub18CUB_300001_SM_10006detail6reduce28DeviceReduceSingleTileKernelINS2_10policy_hubIiyN4cuda3__47maximumIiEEE10Policy1000EPiSB_iS8_iiNS5_3std3__410__identityEEEvT0_T1_T2_T3_T4_T6_E12temp_storage+36];
	max.s32 	%r686, %r250, %r251;
$L__BB11_72:
	mov.u32 	%r631, %tid.x;
	setp.ne.s32 	%p95, %r631, 0;
	@%p95 bra 	$L__BB11_74;
	max.s32 	%r632, %r125, %r686;
	st.global.u32 	[%rd1], %r632;
$L__BB11_74:
	ret;

}
	// .globl	_ZN3cub18CUB_300001_SM_10006detail4scan20DeviceScanInitKernelINS0_13ScanTileStateIiLb1EEEEEvT_i
.visible .entry _ZN3cub18CUB_300001_SM_10006detail4scan20DeviceScanInitKernelINS0_13ScanTileStateIiLb1EEEEEvT_i(
	.param .align 8 .b8 _ZN3cub18CUB_300001_SM_10006detail4scan20DeviceScanInitKernelINS0_13ScanTileStateIiLb1EEEEEvT_i_param_0[8],
	.param .u32 _ZN3cub18CUB_300001_SM_10006detail4scan20DeviceScanInitKernelINS0_13ScanTileStateIiLb1EEEEEvT_i_param_1
)
{
	.reg .pred 	%p<5>;
	.reg .b32 	%r<10>;
	.reg .b64 	%rd<7>;

	ld.param.u64 	%rd2, [_ZN3cub18CUB_300001_SM_10006detail4scan20DeviceScanInitKernelINS0_13ScanTileStateIiLb1EEEEEvT_i_param_0];
	ld.param.u32 	%r4, [_ZN3cub18CUB_300001_SM_10006detail4scan20DeviceScanInitKernelINS0_13ScanTileStateIiLb1EEEEEvT_i_param_1];
	cvta.to.global.u64 	%rd1, %rd2;
	mov.u32 	%r1, %ctaid.x;
	mov.u32 	%r5, %ntid.x;
	mov.u32 	%r2, %tid.x;
	mad.lo.s32 	%r3, %r1, %r5, %r2;
	setp.ge.s32 	%p1, %r3, %r4;
	@%p1 bra 	$L__BB12_2;
	mul.wide.s32 	%rd3, %r3, 8;
	add.s64 	%rd4, %rd1, %rd3;
	mov.b32 	%r6, 0;
	mov.b32 	%r7, 99;
	st.global.v2.u32 	[%rd4+256], {%r7, %r6};
$L__BB12_2:
	setp.ne.s32 	%p2, %r1, 0;
	setp.gt.u32 	%p3, %r2, 31;
	or.pred  	%p4, %p2, %p3;
	@%p4 bra 	$L__BB12_4;
	mul.wide.u32 	%rd5, %r2, 8;
	add.s64 	%rd6, %rd1, %rd5;
	mov.b32 	%r9, 0;
	st.global.v2.u32 	[%rd6], {%r9, %r9};
$L__BB12_4:
	ret;

}
	// .globl	_ZN3cub18CUB_300001_SM_10006detail4scan16DeviceScanKernelINS2_10policy_hubIiiij8esquerdaE10Policy1000EN6thrust24THRUST_300001_SM_1000_NS6detail15normal_iteratorINS9_10device_ptrIiEEEESE_NS0_13ScanTileStateIiLb1EEES5_NS0_8NullTypeEjiLb0ESH_EEvT0_T1_T2_iT3_T4_T5_
.visible .entry _ZN3cub18CUB_300001_SM_10006detail4scan16DeviceScanKernelINS2_10policy_hubIiiij8esquerdaE10Policy1000EN6thrust24THRUST_300001_SM_1000_NS6detail15normal_iteratorINS9_10device_ptrIiEEEESE_NS0_13ScanTileStateIiLb1EEES5_NS0_8NullTypeEjiLb0ESH_EEvT0_T1_T2_iT3_T4_T5_(
	.param .align 8 .b8 _ZN3cub18CUB_300001_SM_10006detail4scan16DeviceScanKernelINS2_10policy_hubIiiij8esquerdaE10Policy1000EN6thrust24THRUST_300001_SM_1000_NS6detail15normal_iteratorINS9_10device_ptrIiEEEESE_NS0_13ScanTileStateIiLb1EEES5_NS0_8NullTypeEjiLb0ESH_EEvT0_T1_T2_iT3_T4_T5__param_0[8],
	.param .align 8 .b8 _ZN3cub18CUB_300001_SM_10006detail4scan16DeviceScanKernelINS2_10policy_hubIiiij8esquerdaE10Policy1000EN6thrust24THRUST_300001_SM_1000_NS6detail15normal_iteratorINS9_10device_ptrIiEEEESE_NS0_13ScanTileStateIiLb1EEES5_NS0_8NullTypeEjiLb0ESH_EEvT0_T1_T2_iT3_T4_T5__param_1[8],
	.param .align 8 .b8 _ZN3cub18CUB_300001_SM_10006detail4scan16DeviceScanKernelINS2_10policy_hubIiiij8esquerdaE10Policy1000EN6thrust24THRUST_300001_SM_1000_NS6detail15normal_iteratorINS9_10device_ptrIiEEEESE_NS0_13ScanTileStateIiLb1EEES5_NS0_8NullTypeEjiLb0ESH_EEvT0_T1_T2_iT3_T4_T5__param_2[8],
	.param .u32 _ZN3cub18CUB_300001_SM_10006detail4scan16DeviceScanKernelINS2_10policy_hubIiiij8esquerdaE10Policy1000EN6thrust24THRUST_300001_SM_1000_NS6detail15normal_iteratorINS9_10device_ptrIiEEEESE_NS0_13ScanTileStateIiLb1EEES5_NS0_8NullTypeEjiLb0ESH_EEvT0_T1_T2_iT3_T4_T5__param_3,
	.param .align 1 .b8 _ZN3cub18CUB_300001_SM_10006detail4scan16DeviceScanKernelINS2_10policy_hubIiiij8esquerdaE10Policy1000EN6thrust24THRUST_300001_SM_1000_NS6detail15normal_iteratorINS9_10device_ptrIiEEEESE_NS0_13ScanTileStateIiLb1EEES5_NS0_8NullTypeEjiLb0ESH_EEvT0_T1_T2_iT3_T4_T5__param_4[1],
	.param .align 1 .b8 _ZN3cub18CUB_300001_SM_10006detail4scan16DeviceScanKernelINS2_10policy_hubIiiij8esquerdaE10Policy1000EN6thrust24THRUST_300001_SM_1000_NS6detail15normal_iteratorINS9_10device_ptrIiEEEESE_NS0_13ScanTileStateIiLb1EEES5_NS0_8NullTypeEjiLb0ESH_EEvT0_T1_T2_iT3_T4_T5__param_5[1],
	.param .u32 _ZN3cub18CUB_300001_SM_10006detail4scan16DeviceScanKernelINS2_10policy_hubIiiij8esquerdaE10Policy1000EN6thrust24THRUST_300001_SM_1000_NS6detail15normal_iteratorINS9_10device_ptrIiEEEESE_NS0_13ScanTileStateIiLb1EEES5_NS0_8NullTypeEjiLb0ESH_EEvT0_T1_T2_iT3_T4_T5__param_6
)
.maxntid 128
{
	.reg .pred 	%p<905>;
	.reg .b32 	%r<1532>;
	.reg .b64 	%rd<53>;
	// demoted variable
	.shared .align 16 .b8 _ZZN3cub18CUB_300001_SM_10006detail4scan16DeviceScanKernelINS2_10policy_hubIiiij8esquerdaE10Policy1000EN6thrust24THRUST_300001_SM_1000_NS6detail15normal_iteratorINS9_10device_ptrIiEEEESE_NS0_13ScanTileStateIiLb1EEES5_NS0_8NullTypeEjiLb0ESH_EEvT0_T1_T2_iT3_T4_T5_E12temp_storage[7696];
	ld.param.u64 	%rd1, [_ZN3cub18CUB_300001_SM_10006detail4scan16DeviceScanKernelINS2_10policy_hubIiiij8esquerdaE10Policy1000EN6thrust24THRUST_300001_SM_1000_NS6detail15normal_iteratorINS9_10device_ptrIiEEEESE_NS0_13ScanTileStateIiLb1EEES5_NS0_8NullTypeEjiLb0ESH_EEvT0_T1_T2_iT3_T4_T5__param_2];
	ld.param.u64 	%rd16, [_ZN3cub18CUB_300001_SM_10006detail4scan16DeviceScanKernelINS2_10policy_hubIiiij8esquerdaE10Policy1000EN6thrust24THRUST_300001_SM_1000_NS6detail15normal_iteratorINS9_10device_ptrIiEEEESE_NS0_13ScanTileStateIiLb1EEES5_NS0_8NullTypeEjiLb0ESH_EEvT0_T1_T2_iT3_T4_T5__param_1];
	ld.param.u64 	%rd17, [_ZN3cub18CUB_300001_SM_10006detail4scan16DeviceScanKernelINS2_10policy_hubIiiij8esquerdaE10Policy1000EN6thrust24THRUST_300001_SM_1000_NS6detail15normal_iteratorINS9_10device_ptrIiEEEESE_NS0_13ScanTileStateIiLb1EEES5_NS0_8NullTypeEjiLb0ESH_EEvT0_T1_T2_iT3_T4_T5__param_0];
	ld.param.u32 	%r367, [_ZN3cub18CUB_300001_SM_10006detail4scan16DeviceScanKernelINS2_10policy_hubIiiij8esquerdaE10Policy1000EN6thrust24THRUST_300001_SM_1000_NS6detail15normal_iteratorINS9_10device_ptrIiEEEESE_NS0_13ScanTileStateIiLb1EEES5_NS0_8NullTypeEjiLb0ESH_EEvT0_T1_T2_iT3_T4_T5__param_3];
	ld.param.u32 	%r368, [_ZN3cub18CUB_300001_SM_10006detail4scan16DeviceScanKernelINS2_10policy_hubIiiij8esquerdaE10Policy1000EN6thrust24THRUST_300001_SM_1000_NS6detail15normal_iteratorINS9_10device_ptrIiEEEESE_NS0_13ScanTileStateIiLb1EEES5_NS0_8NullTypeEjiLb0ESH_EEvT0_T1_T2_iT3_T4_T5__param_6];
	cvta.to.global.u64 	%rd2, %rd17;
	cvta.to.global.u64 	%rd3, %rd16;
	mov.u32 	%r369, %ctaid.x;
	add.s32 	%r1, %r367, %r369;
	mul.lo.s32 	%r2, %r1, 1920;
	sub.s32 	%r3, %r368, %r2;
	setp.lt.u32 	%p1, %r3, 1921;
	@%p1 bra 	$L__BB13_74;
	cvt.u64.u32 	%rd35, %r2;
	mov.u32 	%r4, %tid.x;
	and.b32  	%r894, %r4, 31;
	and.b32  	%r895, %r4, 992;
	mul.lo.s32 	%r896, %r895, 15;
	or.b32  	%r897, %r896, %r894;
	cvt.u64.u32 	%rd36, %r897;
	add.s64 	%rd4, %rd36, %rd35;
	shl.b64 	%rd37, %rd4, 2;
	add.s64 	%rd38, %rd2, %rd37;
	ld.global.u32 	%r898, [%rd38];
	ld.global.u32 	%r899, [%rd38+128];
	ld.global.u32 	%r900, [%rd38+256];
	ld.global.u32 	%r901, [%rd38+384];
	ld.global.u32 	%r902, [%rd38+512];
	ld.global.u32 	%r903, [%rd38+640];
	ld.global.u32 	%r904, [%rd38+768];
	ld.global.u32 	%r905, [%rd38+896];
	ld.global.u32 	%r906, [%rd38+1024];
	ld.global.u32 	%r907, [%rd38+1152];
	ld.global.u32 	%r908, [%rd38+1280];
	ld.global.u32 	%r909, [%rd38+1408];
	ld.global.u32 	%r910, [%rd38+1536];
	ld.global.u32 	%r911, [%rd38+1664];
	ld.global.u32 	%r912, [%rd38+1792];
	// begin inline asm
	mov.u32 %r893, %laneid;
	// end inline asm
	shr.u32 	%r6, %r4, 5;
	mad.lo.s32 	%r913, %r6, 480, %r893;
	shl.b32 	%r914, %r913, 2;
	mov.u32 	%r915, _ZZN3cub18CUB_300001_SM_10006detail4scan16DeviceScanKernelINS2_10policy_hubIiiij8esquerdaE10Policy1000EN6thrust24THRUST_300001_SM_1000_NS6detail15normal_iteratorINS9_10device_ptrIiEEEESE_NS0_13ScanTileStateIiLb1EEES5_NS0_8NullTypeEjiLb0ESH_EEvT0_T1_T2_iT3_T4_T5_E12temp_storage;
	add.s32 	%r7, %r915, %r914;
	st.shared.u32 	[%r7], %r898;
	st.shared.u32 	[%r7+128], %r899;
	st.shared.u32 	[%r7+256], %r900;
	st.shared.u32 	[%r7+384], %r901;
	st.shared.u32 	[%r7+512], %r902;
	st.shared.u32 	[%r7+640], %r903;
	st.shared.u32 	[%r7+768], %r904;
	st.shared.u32 	[%r7+896], %r905;
	st.shared.u32 	[%r7+1024], %r906;
	st.shared.u32 	[%r7+1152], %r907;
	st.shared.u32 	[%r7+1280], %r908;
	st.shared.u32 	[%r7+1408], %r909;
	st.shared.u32 	[%r7+1536], %r910;
	st.shared.u32 	[%r7+1664], %r911;
	st.shared.u32 	[%r7+1792], %r912;
	bar.warp.sync 	-1;
	mad.lo.s32 	%r8, %r893, 56, %r7;
	ld.shared.u32 	%r1480, [%r8];
	ld.shared.u32 	%r10, [%r8+4];
	ld.shared.u32 	%r11, [%r8+8];
	ld.shared.u32 	%r12, [%r8+12];
	ld.shared.u32 	%r13, [%r8+16];
	ld.shared.u32 	%r14, [%r8+20];
	ld.shared.u32 	%r15, [%r8+24];
	ld.shared.u32 	%r16, [%r8+28];
	ld.shared.u32 	%r17, [%r8+32];
	ld.shared.u32 	%r18, [%r8+36];
	ld.shared.u32 	%r19, [%r8+40];
	ld.shared.u32 	%r20, [%r8+44];
	ld.shared.u32 	%r21, [%r8+48];
	ld.shared.u32 	%r22, [%r8+52];
	ld.shared.u32 	%r23, [%r8+56];
	bar.sync 	0;
	setp.ne.s32 	%p467, %r1, 0;
	@%p467 bra 	$L__BB13_11;
	add.s32 	%r1255, %r1480, -1;
	setp.ge.s32 	%p730, %r10, %r1255;
	setp.gt.s32 	%p731, %r10, -1;
	setp.gt.s32 	%p732, %r1255, %r10;
	setp.gt.s32 	%p733, %r1480, 0;
	selp.b32 	%r1256, %r1255, 0, %p732;
	selp.b32 	%r1257, %r1256, 0, %p733;
	selp.b32 	%r1258, %r10, %r1257, %p731;
	selp.b32 	%r1259, %r1258, %r1257, %p730;
	add.s32 	%r1260, %r1259, -1;
	setp.ge.s32 	%p734, %r11, %r1260;
	setp.gt.s32 	%p735, %r11, -1;
	setp.gt.s32 	%p736, %r1260, %r11;
	setp.gt.s32 	%p737, %r1259, 0;
	selp.b32 	%r1261, %r1260, 0, %p736;
	selp.b32 	%r1262, %r1261, 0, %p737;
	selp.b32 	%r1263, %r11, %r1262, %p735;
	selp.b32 	%r1264, %r1263, %r1262, %p734;
	add.s32 	%r1265, %r1264, -1;
	setp.ge.s32 	%p738, %r12, %r1265;
	setp.gt.s32 	%p739, %r12, -1;
	setp.gt.s32 	%p740, %r1265, %r12;
	setp.gt.s32 	%p741, %r1264, 0;
	selp.b32 	%r1266, %r1265, 0, %p740;
	selp.b32 	%r1267, %r1266, 0, %p741;
	selp.b32 	%r1268, %r12, %r1267, %p739;
	selp.b32 	%r1269, %r1268, %r1267, %p738;
	add.s32 	%r1270, %r1269, -1;
	setp.ge.s32 	%p742, %r13, %r1270;
	setp.gt.s32 	%p743, %r13, -1;
	setp.gt.s32 	%p744, %r1270, %r13;
	setp.gt.s32 	%p745, %r1269, 0;
	selp.b32 	%r1271, %r1270, 0, %p744;
	selp.b32 	%r1272, %r1271, 0, %p745;
	selp.b32 	%r1273, %r13, %r1272, %p743;
	selp.b32 	%r1274, %r1273, %r1272, %p742;
	add.s32 	%r1275, %r1274, -1;
	setp.ge.s32 	%p746, %r14, %r1275;
	setp.gt.s32 	%p747, %r14, -1;
	setp.gt.s32 	%p748, %r1275, %r14;
	setp.gt.s32 	%p749, %r1274, 0;
	selp.b32 	%r1276, %r1275, 0, %p748;
	selp.b32 	%r1277, %r1276, 0, %p749;
	selp.b32 	%r1278, %r14, %r1277, %p747;
	selp.b32 	%r1279, %r1278, %r1277, %p746;
	add.s32 	%r1280, %r1279, -1;
	setp.ge.s32 	%p750, %r15, %r1280;
	setp.gt.s32 	%p751, %r15, -1;
	setp.gt.s32 	%p752, %r1280, %r15;
	setp.gt.s32 	%p753, %r1279, 0;
	selp.b32 	%r1281, %r1280, 0, %p752;
	selp.b32 	%r1282, %r1281, 0, %p753;
	selp.b32 	%r1283, %r15, %r1282, %p751;
	selp.b32 	%r1284, %r1283, %r1282, %p750;
	add.s32 	%r1285, %r1284, -1;
	setp.ge.s32 	%p754, %r16, %r1285;
	setp.gt.s32 	%p755, %r16, -1;
	setp.gt.s32 	%p756, %r1285, %r16;
	setp.gt.s32 	%p757, %r1284, 0;
	selp.b32 	%r1286, %r1285, 0, %p756;
	selp.b32 	%r1287, %r1286, 0, %p757;
	selp.b32 	%r1288, %r16, %r1287, %p755;
	selp.b32 	%r1289, %r1288, %r1287, %p754;
	add.s32 	%r1290, %r1289, -1;
	setp.ge.s32 	%p758, %r17, %r1290;
	setp.gt.s32 	%p759, %r17, -1;
	setp.gt.s32 	%p760, %r1290, %r17;
	setp.gt.s32 	%p761, %r1289, 0;
	selp.b32 	%r1291, %r1290, 0, %p760;
	selp.b32 	%r1292, %r1291, 0, %p761;
	selp.b32 	%r1293, %r17, %r1292, %p759;
	selp.b32 	%r1294, %r1293, %r1292, %p758;
	add.s32 	%r1295, %r1294, -1;
	setp.ge.s32 	%p762, %r18, %r1295;
	setp.gt.s32 	%p763, %r18, -1;
	setp.gt.s32 	%p764, %r1295, %r18;
	setp.gt.s32 	%p765, %r1294, 0;
	selp.b32 	%r1296, %r1295, 0, %p764;
	selp.b32 	%r1297, %r1296, 0, %p765;
	selp.b32 	%r1298, %r18, %r1297, %p763;
	selp.b32 	%r1299, %r1298, %r1297, %p762;
	add.s32 	%r1300, %r1299, -1;
	setp.ge.s32 	%p766, %r19, %r1300;
	setp.gt.s32 	%p767, %r19, -1;
	setp.gt.s32 	%p768, %r1300, %r19;
	setp.gt.s32 	%p769, %r1299, 0;
	selp.b32 	%r1301, %r1300, 0, %p768;
	selp.b32 	%r1302, %r1301, 0, %p769;
	selp.b32 	%r1303, %r19, %r1302, %p767;
	selp.b32 	%r1304, %r1303, %r1302, %p766;
	add.s32 	%r1305, %r1304, -1;
	setp.ge.s32 	%p770, %r20, %r1305;
	setp.gt.s32 	%p771, %r20, -1;
	setp.gt.s32 	%p772, %r1305, %r20;
	setp.gt.s32 	%p773, %r1304, 0;
	selp.b32 	%r1306, %r1305, 0, %p772;
	selp.b32 	%r1307, %r1306, 0, %p773;
	selp.b32 	%r1308, %r20, %r1307, %p771;
	selp.b32 	%r1309, %r1308, %r1307, %p770;
	add.s32 	%r1310, %r1309, -1;
	setp.ge.s32 	%p774, %r21, %r1310;
	setp.gt.s32 	%p775, %r21, -1;
	setp.gt.s32 	%p776, %r1310, %r21;
	setp.gt.s32 	%p777, %r1309, 0;
	selp.b32 	%r1311, %r1310, 0, %p776;
	selp.b32 	%r1312, %r1311, 0, %p777;
	selp.b32 	%r1313, %r21, %r1312, %p775;
	selp.b32 	%r1314, %r1313, %r1312, %p774;
	add.s32 	%r1315, %r1314, -1;
	setp.ge.s32 	%p778, %r22, %r1315;
	setp.gt.s32 	%p779, %r22, -1;
	setp.gt.s32 	%p780, %r1315, %r22;
	setp.gt.s32 	%p781, %r1314, 0;
	selp.b32 	%r1316, %r1315, 0, %p780;
	selp.b32 	%r1317, %r1316, 0, %p781;
	selp.b32 	%r1318, %r22, %r1317, %p779;
	selp.b32 	%r1319, %r1318, %r1317, %p778;
	add.s32 	%r1320, %r1319, -1;
	setp.ge.s32 	%p782, %r23, %r1320;
	setp.gt.s32 	%p783, %r23, -1;
	setp.gt.s32 	%p784, %r1320, %r23;
	setp.gt.s32 	%p785, %r1319, 0;
	selp.b32 	%r1321, %r1320, 0, %p784;
	selp.b32 	%r1322, %r1321, 0, %p785;
	selp.b32 	%r1323, %r23, %r1322, %p783;
	selp.b32 	%r1226, %r1323, %r1322, %p782;
	mov.b32 	%r1252, 1;
	mov.b32 	%r1253, 0;
	mov.b32 	%r1254, -1;
	// begin inline asm
	shfl.sync.up.b32 %r1225, %r1226, %r1252, %r1253, %r1254;
	// end inline asm
	add.s32 	%r1324, %r1225, -1;
	setp.ge.s32 	%p786, %r1226, %r1324;
	setp.gt.s32 	%p787, %r1226, -1;
	and.pred  	%p788, %p787, %p786;
	setp.gt.s32 	%p790, %r1324, %r1226;
	setp.gt.s32 	%p791, %r1225, 0;
	selp.b32 	%r1325, %r1324, 0, %p790;
	selp.b32 	%r1326, %r1325, 0, %p791;
	setp.lt.s32 	%p792, %r893, 1;
	selp.b32 	%r1327, %r1226, %r1326, %p788;
	selp.b32 	%r1231, %r1226, %r1327, %p792;
	mov.b32 	%r1232, 2;
	// begin inline asm
	shfl.sync.up.b32 %r1230, %r1231, %r1232, %r1253, %r1254;
	// end inline asm
	add.s32 	%r1328, %r1230, -1;
	setp.ge.s32 	%p793, %r1231, %r1328;
	setp.gt.s32 	%p794, %r1231, -1;
	and.pred  	%p795, %p794, %p793;
	setp.gt.s32 	%p797, %r1328, %r1231;
	setp.gt.s32 	%p798, %r1230, 0;
	selp.b32 	%r1329, %r1328, 0, %p797;
	selp.b32 	%r1330, %r1329, 0, %p798;
	setp.lt.s32 	%p799, %r893, 2;
	selp.b32 	%r1331, %r1231, %r1330, %p795;
	selp.b32 	%r1236, %r1231, %r1331, %p799;
	mov.b32 	%r1237, 4;
	// begin inline asm
	shfl.sync.up.b32 %r1235, %r1236, %r1237, %r1253, %r1254;
	// end inline asm
	add.s32 	%r1332, %r1235, -1;
	setp.ge.s32 	%p800, %r1236, %r1332;
	setp.gt.s32 	%p801, %r1236, -1;
	and.pred  	%p802, %p801, %p800;
	setp.gt.s32 	%p804, %r1332, %r1236;
	setp.gt.s32 	%p805, %r1235, 0;
	selp.b32 	%r1333, %r1332, 0, %p804;
	selp.b32 	%r1334, %r1333, 0, %p805;
	setp.lt.s32 	%p806, %r893, 4;
	selp.b32 	%r1335, %r1236, %r1334, %p802;
	selp.b32 	%r1241, %r1236, %r1335, %p806;
	mov.b32 	%r1242, 8;
	// begin inline asm
	shfl.sync.up.b32 %r1240, %r1241, %r1242, %r1253, %r1254;
	// end inline asm
	add.s32 	%r1336, %r1240, -1;
	setp.ge.s32 	%p807, %r1241, %r1336;
	setp.gt.s32 	%p808, %r1241, -1;
	and.pred  	%p809, %p808, %p807;
	setp.gt.s32 	%p811, %r1336, %r1241;
	setp.gt.s32 	%p812, %r1240, 0;
	selp.b32 	%r1337, %r1336, 0, %p811;
	selp.b32 	%r1338, %r1337, 0, %p812;
	setp.lt.s32 	%p813, %r893, 8;
	selp.b32 	%r1339, %r1241, %r1338, %p809;
	selp.b32 	%r1246, %r1241, %r1339, %p813;
	mov.b32 	%r1247, 16;
	// begin inline asm
	shfl.sync.up.b32 %r1245, %r1246, %r1247, %r1253, %r1254;
	// end inline asm
	add.s32 	%r1340, %r1245, -1;
	setp.ge.s32 	%p814, %r1246, %r1340;
	setp.gt.s32 	%p815, %r1246, -1;
	and.pred  	%p816, %p815, %p814;
	setp.gt.s32 	%p818, %r1340, %r1246;
	setp.gt.s32 	%p819, %r1245, 0;
	selp.b32 	%r1341, %r1340, 0, %p818;
	selp.b32 	%r1342, %r1341, 0, %p819;
	setp.lt.s32 	%p820, %r893, 16;
	selp.b32 	%r1343, %r1246, %r1342, %p816;
	selp.b32 	%r24, %r1246, %r1343, %p820;
	// begin inline asm
	shfl.sync.up.b32 %r1445, %r24, %r1252, %r1253, %r1254;
	// end inline asm
	setp.ne.s32 	%p821, %r893, 31;
	@%p821 bra 	$L__BB13_4;
	shl.b32 	%r1344, %r6, 2;
	add.s32 	%r1346, %r915, %r1344;
	st.shared.u32 	[%r1346+16], %r24;
$L__BB13_4:
	bar.sync 	0;
	ld.shared.v4.u32 	{%r1347, %r1348, %r1349, %r1350}, [_ZZN3cub18CUB_300001_SM_10006detail4scan16DeviceScanKernelINS2_10policy_hubIiiij8esquerdaE10Policy1000EN6thrust24THRUST_300001_SM_1000_NS6detail15normal_iteratorINS9_10device_ptrIiEEEESE_NS0_13ScanTileStateIiLb1EEES5_NS0_8NullTypeEjiLb0ESH_EEvT0_T1_T2_iT3_T4_T5_E12temp_storage+16];
	add.s32 	%r1351, %r1347, -1;
	setp.ge.s32 	%p822, %r1348, %r1351;
	setp.gt.s32 	%p823, %r1348, -1;
	setp.gt.s32 	%p824, %r1351, %r1348;
	setp.gt.s32 	%p825, %r1347, 0;
	selp.b32 	%r1352, %r1351, 0, %p824;
	selp.b32 	%r1353, %r1352, 0, %p825;
	selp.b32 	%r1354, %r1348, %r1353, %p823;
	selp.b32 	%r1355, %r1354, %r1353, %p822;
	setp.eq.s32 	%p826, %r6, 2;
	selp.b32 	%r1356, %r1355, %r1347, %p826;
	add.s32 	%r1357, %r1355, -1;
	setp.ge.s32 	%p827, %r1349, %r1357;
	setp.gt.s32 	%p828, %r1349, -1;
	setp.gt.s32 	%p829, %r1357, %r1349;
	setp.gt.s32 	%p830, %r1355, 0;
	selp.b32 	%r1358, %r1357, 0, %p829;
	selp.b32 	%r1359, %r1358, 0, %p830;
	selp.b32 	%r1360, %r1349, %r1359, %p827;
	selp.b32 	%r1361, %r1360, %r1359, %p828;
	setp.eq.s32 	%p831, %r6, 3;
	selp.b32 	%r26, %r1361, %r1356, %p831;
	add.s32 	%r1362, %r1361, -1;
	setp.ge.s32 	%p832, %r1350, %r1362;
	setp.gt.s32 	%p833, %r1350, -1;
	setp.gt.s32 	%p834, %r1362, %r1350;
	setp.gt.s32 	%p835, %r1361, 0;
	selp.b32 	%r1363, %r1362, 0, %p834;
	selp.b32 	%r1364, %r1363, 0, %p835;
	selp.b32 	%r1365, %r1350, %r1364, %p832;
	selp.b32 	%r27, %r1365, %r1364, %p833;
	setp.lt.u32 	%p836, %r4, 32;
	@%p836 bra 	$L__BB13_6;
	add.s32 	%r1366, %r26, -1;
	setp.ge.s32 	%p837, %r1445, %r1366;
	setp.gt.s32 	%p838, %r1445, -1;
	setp.gt.s32 	%p839, %r1366, %r1445;
	setp.gt.s32 	%p840, %r26, 0;
	selp.b32 	%r1367, %r1366, 0, %p839;
	selp.b32 	%r1368, %r1367, 0, %p840;
	selp.b32 	%r1369, %r1445, %r1368, %p837;
	selp.b32 	%r1370, %r1369, %r1368, %p838;
	setp.eq.s32 	%p841, %r893, 0;
	selp.b32 	%r1445, %r26, %r1370, %p841;
$L__BB13_6:
	setp.eq.s32 	%p842, %r4, 0;
	@%p842 bra 	$L__BB13_9;
	add.s32 	%r30, %r1445, -1;
	setp.ge.s32 	%p843, %r1480, %r30;
	setp.gt.s32 	%p844, %r1480, -1;
	and.pred  	%p845, %p843, %p844;
	@%p845 bra 	$L__BB13_9;
	setp.gt.s32 	%p846, %r30, %r1480;
	setp.gt.s32 	%p847, %r1445, 0;
	selp.b32 	%r1371, %r30, 0, %p846;
	selp.b32 	%r1480, %r1371, 0, %p847;
$L__BB13_9:
	setp.ne.s32 	%p848, %r4, 0;
	setp.gt.s32 	%p849, %r23, -1;
	setp.gt.s32 	%p850, %r22, -1;
	setp.gt.s32 	%p851, %r21, -1;
	setp.gt.s32 	%p852, %r20, -1;
	setp.gt.s32 	%p853, %r19, -1;
	setp.gt.s32 	%p854, %r18, -1;
	setp.gt.s32 	%p855, %r17, -1;
	setp.gt.s32 	%p856, %r16, -1;
	setp.gt.s32 	%p857, %r15, -1;
	setp.gt.s32 	%p858, %r14, -1;
	setp.gt.s32 	%p859, %r13, -1;
	setp.gt.s32 	%p860, %r12, -1;
	setp.gt.s32 	%p861, %r11, -1;
	setp.gt.s32 	%p862, %r10, -1;
	add.s32 	%r1372, %r1480, -1;
	setp.ge.s32 	%p863, %r10, %r1372;
	setp.gt.s32 	%p864, %r1372, %r10;
	setp.gt.s32 	%p865, %r1480, 0;
	selp.b32 	%r1373, %r1372, 0, %p864;
	selp.b32 	%r1374, %r1373, 0, %p865;
	selp.b32 	%r1375, %r10, %r1374, %p862;
	selp.b32 	%r1479, %r1375, %r1374, %p863;
	add.s32 	%r1376, %r1479, -1;
	setp.ge.s32 	%p866, %r11, %r1376;
	setp.gt.s32 	%p867, %r1376, %r11;
	setp.gt.s32 	%p868, %r1479, 0;
	selp.b32 	%r1377, %r1376, 0, %p867;
	selp.b32 	%r1378, %r1377, 0, %p868;
	selp.b32 	%r1379, %r11, %r1378, %p861;
	selp.b32 	%r1478, %r1379, %r1378, %p866;
	add.s32 	%r1380, %r1478, -1;
	setp.ge.s32 	%p869, %r12, %r1380;
	setp.gt.s32 	%p870, %r1380, %r12;
	setp.gt.s32 	%p871, %r1478, 0;
	selp.b32 	%r1381, %r1380, 0, %p870;
	selp.b32 	%r1382, %r1381, 0, %p871;
	selp.b32 	%r1383, %r12, %r1382, %p860;
	selp.b32 	%r1477, %r1383, %r1382, %p869;
	add.s32 	%r1384, %r1477, -1;
	setp.ge.s32 	%p872, %r13, %r1384;
	setp.gt.s32 	%p873, %r1384, %r13;
	setp.gt.s32 	%p874, %r1477, 0;
	selp.b32 	%r1385, %r1384, 0, %p873;
	selp.b32 	%r1386, %r1385, 0, %p874;
	selp.b32 	%r1387, %r13, %r1386, %p859;
	selp.b32 	%r1476, %r1387, %r1386, %p872;
	add.s32 	%r1388, %r1476, -1;
	setp.ge.s32 	%p875, %r14, %r1388;
	setp.gt.s32 	%p876, %r1388, %r14;
	setp.gt.s32 	%p877, %r1476, 0;
	selp.b32 	%r1389, %r1388, 0, %p876;
	selp.b32 	%r1390, %r1389, 0, %p877;
	selp.b32 	%r1391, %r14, %r1390, %p858;
	selp.b32 	%r1475, %r1391, %r1390, %p875;
	add.s32 	%r1392, %r1475, -1;
	setp.ge.s32 	%p878, %r15, %r1392;
	setp.gt.s32 	%p879, %r1392, %r15;
	setp.gt.s32 	%p880, %r1475, 0;
	selp.b32 	%r1393, %r1392, 0, %p879;
	selp.b32 	%r1394, %r1393, 0, %p880;
	selp.b32 	%r1395, %r15, %r1394, %p857;
	selp.b32 	%r1474, %r1395, %r1394, %p878;
	add.s32 	%r1396, %r1474, -1;
	setp.ge.s32 	%p881, %r16, %r1396;
	setp.gt.s32 	%p882, %r1396, %r16;
	setp.gt.s32 	%p883, %r1474, 0;
	selp.b32 	%r1397, %r1396, 0, %p882;
	selp.b32 	%r1398, %r1397, 0, %p883;
	selp.b32 	%r1399, %r16, %r1398, %p856;
	selp.b32 	%r1473, %r1399, %r1398, %p881;
	add.s32 	%r1400, %r1473, -1;
	setp.ge.s32 	%p884, %r17, %r1400;
	setp.gt.s32 	%p885, %r1400, %r17;
	setp.gt.s32 	%p886, %r1473, 0;
	selp.b32 	%r1401, %r1400, 0, %p885;
	selp.b32 	%r1402, %r1401, 0, %p886;
	selp.b32 	%r1403, %r17, %r1402, %p855;
	selp.b32 	%r1472, %r1403, %r1402, %p884;
	add.s32 	%r1404, %r1472, -1;
	setp.ge.s32 	%p887, %r18, %r1404;
	setp.gt.s32 	%p888, %r1404, %r18;
	setp.gt.s32 	%p889, %r1472, 0;
	selp.b32 	%r1405, %r1404, 0, %p888;
	selp.b32 	%r1406, %r1405, 0, %p889;
	selp.b32 	%r1407, %r18, %r1406, %p854;
	selp.b32 	%r1471, %r1407, %r1406, %p887;
	add.s32 	%r1408, %r1471, -1;
	setp.ge.s32 	%p890, %r19, %r1408;
	setp.gt.s32 	%p891, %r1408, %r19;
	setp.gt.s32 	%p892, %r1471, 0;
	selp.b32 	%r1409, %r1408, 0, %p891;
	selp.b32 	%r1410, %r1409, 0, %p892;
	selp.b32 	%r1411, %r19, %r1410, %p853;
	selp.b32 	%r1470, %r1411, %r1410, %p890;
	add.s32 	%r1412, %r1470, -1;
	setp.ge.s32 	%p893, %r20, %r1412;
	setp.gt.s32 	%p894, %r1412, %r20;
	setp.gt.s32 	%p895, %r1470, 0;
	selp.b32 	%r1413, %r1412, 0, %p894;
	selp.b32 	%r1414, %r1413, 0, %p895;
	selp.b32 	%r1415, %r20, %r1414, %p852;
	selp.b32 	%r1469, %r1415, %r1414, %p893;
	add.s32 	%r1416, %r1469, -1;
	setp.ge.s32 	%p896, %r21, %r1416;
	setp.gt.s32 	%p897, %r1416, %r21;
	setp.gt.s32 	%p898, %r1469, 0;
	selp.b32 	%r1417, %r1416, 0, %p897;
	selp.b32 	%r1418, %r1417, 0, %p898;
	selp.b32 	%r1419, %r21, %r1418, %p851;
	selp.b32 	%r1468, %r1419, %r1418, %p896;
	add.s32 	%r1420, %r1468, -1;
	setp.ge.s32 	%p899, %r22, %r1420;
	setp.gt.s32 	%p900, %r1420, %r22;
	setp.gt.s32 	%p901, %r1468, 0;
	selp.b32 	%r1421, %r1420, 0, %p900;
	selp.b32 	%r1422, %r1421, 0, %p901;
	selp.b32 	%r1423, %r22, %r1422, %p850;
	selp.b32 	%r1467, %r1423, %r1422, %p899;
	add.s32 	%r1424, %r1467, -1;
	setp.ge.s32 	%p902, %r23, %r1424;
	setp.gt.s32 	%p903, %r1424, %r23;
	setp.gt.s32 	%p904, %r1467, 0;
	selp.b32 	%r1425, %r1424, 0, %p903;
	selp.b32 	%r1426, %r1425, 0, %p904;
	selp.b32 	%r1427, %r23, %r1426, %p849;
	selp.b32 	%r1466, %r1427, %r1426, %p902;
	@%p848 bra 	$L__BB13_73;
	add.s64 	%rd50, %rd1, 256;
	mov.b32 	%r1428, 101;
	// begin inline asm
	st.relaxed.gpu.v2.u32 [%rd50], {%r1428, %r27};
	// end inline asm
	bra.uni 	$L__BB13_73;
$L__BB13_11:
	add.s32 	%r946, %r1480, -1;
	setp.ge.s32 	%p468, %r10, %r946;
	setp.gt.s32 	%p469, %r10, -1;
	setp.gt.s32 	%p470, %r946, %r10;
	setp.gt.s32 	%p471, %r1480, 0;
	selp.b32 	%r947, %r946, 0, %p470;
	selp.b32 	%r948, %r947, 0, %p471;
	selp.b32 	%r949, %r10, %r948, %p469;
	selp.b32 	%r950, %r949, %r948, %p468;
	add.s32 	%r951, %r950, -1;
	setp.ge.s32 	%p472, %r11, %r951;
	setp.gt.s32 	%p473, %r11, -1;
	setp.gt.s32 	%p474, %r951, %r11;
	setp.gt.s32 	%p475, %r950, 0;
	selp.b32 	%r952, %r951, 0, %p474;
	selp.b32 	%r953, %r952, 0, %p475;
	selp.b32 	%r954, %r11, %r953, %p473;
	selp.b32 	%r955, %r954, %r953, %p472;
	add.s32 	%r956, %r955, -1;
	setp.ge.s32 	%p476, %r12, %r956;
	setp.gt.s32 	%p477, %r12, -1;
	setp.gt.s32 	%p478, %r956, %r12;
	setp.gt.s32 	%p479, %r955, 0;
	selp.b32 	%r957, %r956, 0, %p478;
	selp.b32 	%r958, %r957, 0, %p479;
	selp.b32 	%r959, %r12, %r958, %p477;
	selp.b32 	%r960, %r959, %r958, %p476;
	add.s32 	%r961, %r960, -1;
	setp.ge.s32 	%p480, %r13, %r961;
	setp.gt.s32 	%p481, %r13, -1;
	setp.gt.s32 	%p482, %r961, %r13;
	setp.gt.s32 	%p483, %r960, 0;
	selp.b32 	%r962, %r961, 0, %p482;
	selp.b32 	%r963, %r962, 0, %p483;
	selp.b32 	%r964, %r13, %r963, %p481;
	selp.b32 	%r965, %r964, %r963, %p480;
	add.s32 	%r966, %r965, -1;
	setp.ge.s32 	%p484, %r14, %r966;
	setp.gt.s32 	%p485, %r14, -1;
	setp.gt.s32 	%p486, %r966, %r14;
	setp.gt.s32 	%p487, %r965, 0;
	selp.b32 	%r967, %r966, 0, %p486;
	selp.b32 	%r968, %r967, 0, %p487;
	selp.b32 	%r969, %r14, %r968, %p485;
	selp.b32 	%r970, %r969, %r968, %p484;
	add.s32 	%r971, %r970, -1;
	setp.ge.s32 	%p488, %r15, %r971;
	setp.gt.s32 	%p489, %r15, -1;
	setp.gt.s32 	%p490, %r971, %r15;
	setp.gt.s32 	%p491, %r970, 0;
	selp.b32 	%r972, %r971, 0, %p490;
	selp.b32 	%r973, %r972, 0, %p491;
	selp.b32 	%r974, %r15, %r973, %p489;
	selp.b32 	%r975, %r974, %r973, %p488;
	add.s32 	%r976, %r975, -1;
	setp.ge.s32 	%p492, %r16, %r976;
	setp.gt.s32 	%p493, %r16, -1;
	setp.gt.s32 	%p494, %r976, %r16;
	setp.gt.s32 	%p495, %r975, 0;
	selp.b32 	%r977, %r976, 0, %p494;
	selp.b32 	%r978, %r977, 0, %p495;
	selp.b32 	%r979, %r16, %r978, %p493;
	selp.b32 	%r980, %r979, %r978, %p492;
	add.s32 	%r981, %r980, -1;
	setp.ge.s32 	%p496, %r17, %r981;
	setp.gt.s32 	%p497, %r17, -1;
	setp.gt.s32 	%p498, %r981, %r17;
	setp.gt.s32 	%p499, %r980, 0;
	selp.b32 	%r982, %r981, 0, %p498;
	selp.b32 	%r983, %r982, 0, %p499;
	selp.b32 	%r984, %r17, %r983, %p497;
	selp.b32 	%r985, %r984, %r983, %p496;
	add.s32 	%r986, %r985, -1;
	setp.ge.s32 	%p500, %r18, %r986;
	setp.gt.s32 	%p501, %r18, -1;
	setp.gt.s32 	%p502, %r986, %r18;
	setp.gt.s32 	%p503, %r985, 0;
	selp.b32 	%r987, %r986, 0, %p502;
	selp.b32 	%r988, %r987, 0, %p503;
	selp.b32 	%r989, %r18, %r988, %p501;
	selp.b32 	%r990, %r989, %r988, %p500;
	add.s32 	%r991, %r990, -1;
	setp.ge.s32 	%p504, %r19, %r991;
	setp.gt.s32 	%p505, %r19, -1;
	setp.gt.s32 	%p506, %r991, %r19;
	setp.gt.s32 	%p507, %r990, 0;
	selp.b32 	%r992, %r991, 0, %p506;
	selp.b32 	%r993, %r992, 0, %p507;
	selp.b32 	%r994, %r19, %r993, %p505;
	selp.b32 	%r995, %r994, %r993, %p504;
	add.s32 	%r996, %r995, -1;
	setp.ge.s32 	%p508, %r20, %r996;
	setp.gt.s32 	%p509, %r20, -1;
	setp.gt.s32 	%p510, %r996, %r20;
	setp.gt.s32 	%p511, %r995, 0;
	selp.b32 	%r997, %r996, 0, %p510;
	selp.b32 	%r998, %r997, 0, %p511;
	selp.b32 	%r999, %r20, %r998, %p509;
	selp.b32 	%r1000, %r999, %r998, %p508;
	add.s32 	%r1001, %r1000, -1;
	setp.ge.s32 	%p512, %r21, %r1001;
	setp.gt.s32 	%p513, %r21, -1;
	setp.gt.s32 	%p514, %r1001, %r21;
	setp.gt.s32 	%p515, %r1000, 0;
	selp.b32 	%r1002, %r1001, 0, %p514;
	selp.b32 	%r1003, %r1002, 0, %p515;
	selp.b32 	%r1004, %r21, %r1003, %p513;
	selp.b32 	%r1005, %r1004, %r1003, %p512;
	add.s32 	%r1006, %r1005, -1;
	setp.ge.s32 	%p516, %r22, %r1006;
	setp.gt.s32 	%p517, %r22, -1;
	setp.gt.s32 	%p518, %r1006, %r22;
	setp.gt.s32 	%p519, %r1005, 0;
	selp.b32 	%r1007, %r1006, 0, %p518;
	selp.b32 	%r1008, %r1007, 0, %p519;
	selp.b32 	%r1009, %r22, %r1008, %p517;
	selp.b32 	%r1010, %r1009, %r1008, %p516;
	add.s32 	%r1011, %r1010, -1;
	setp.ge.s32 	%p520, %r23, %r1011;
	setp.gt.s32 	%p521, %r23, -1;
	setp.gt.s32 	%p522, %r1011, %r23;
	setp.gt.s32 	%p523, %r1010, 0;
	selp.b32 	%r1012, %r1011, 0, %p522;
	selp.b32 	%r1013, %r1012, 0, %p523;
	selp.b32 	%r1014, %r23, %r1013, %p521;
	selp.b32 	%r917, %r1014, %r1013, %p520;
	mov.b32 	%r943, 1;
	mov.b32 	%r944, 0;
	mov.b32 	%r945, -1;
	// begin inline asm
	shfl.sync.up.b32 %r916, %r917, %r943, %r944, %r945;
	// end inline asm
	add.s32 	%r1015, %r916, -1;
	setp.ge.s32 	%p524, %r917, %r1015;
	setp.gt.s32 	%p525, %r917, -1;
	and.pred  	%p526, %p525, %p524;
	setp.gt.s32 	%p528, %r1015, %r917;
	setp.gt.s32 	%p529, %r916, 0;
	selp.b32 	%r1016, %r1015, 0, %p528;
	selp.b32 	%r1017, %r1016, 0, %p529;
	setp.lt.s32 	%p530, %r893, 1;
	selp.b32 	%r1018, %r917, %r1017, %p526;
	selp.b32 	%r922, %r917, %r1018, %p530;
	mov.b32 	%r923, 2;
	// begin inline asm
	shfl.sync.up.b32 %r921, %r922, %r923, %r944, %r945;
	// end inline asm
	add.s32 	%r1019, %r921, -1;
	setp.ge.s32 	%p531, %r922, %r1019;
	setp.gt.s32 	%p532, %r922, -1;
	and.pred  	%p533, %p532, %p531;
	setp.gt.s32 	%p535, %r1019, %r922;
	setp.gt.s32 	%p536, %r921, 0;
	selp.b32 	%r1020, %r1019, 0, %p535;
	selp.b32 	%r1021, %r1020, 0, %p536;
	setp.lt.s32 	%p537, %r893, 2;
	selp.b32 	%r1022, %r922, %r1021, %p533;
	selp.b32 	%r927, %r922, %r1022, %p537;
	mov.b32 	%r928, 4;
	// begin inline asm
	shfl.sync.up.b32 %r926, %r927, %r928, %r944, %r945;
	// end inline asm
	add.s32 	%r1023, %r926, -1;
	setp.ge.s32 	%p538, %r927, %r1023;
	setp.gt.s32 	%p539, %r927, -1;
	and.pred  	%p540, %p539, %p538;
	setp.gt.s32 	%p542, %r1023, %r927;
	setp.gt.s32 	%p543, %r926, 0;
	selp.b32 	%r1024, %r1023, 0, %p542;
	selp.b32 	%r1025, %r1024, 0, %p543;
	setp.lt.s32 	%p544, %r893, 4;
	selp.b32 	%r1026, %r927, %r1025, %p540;
	selp.b32 	%r932, %r927, %r1026, %p544;
	mov.b32 	%r933, 8;
	// begin inline asm
	shfl.sync.up.b32 %r931, %r932, %r933, %r944, %r945;
	// end inline asm
	add.s32 	%r1027, %r931, -1;
	setp.ge.s32 	%p545, %r932, %r1027;
	setp.gt.s32 	%p546, %r932, -1;
	and.pred  	%p547, %p546, %p545;
	setp.gt.s32 	%p549, %r1027, %r932;
	setp.gt.s32 	%p550, %r931, 0;
	selp.b32 	%r1028, %r1027, 0, %p549;
	selp.b32 	%r1029, %r1028, 0, %p550;
	setp.lt.s32 	%p551, %r893, 8;
	selp.b32 	%r1030, %r932, %r1029, %p547;
	selp.b32 	%r937, %r932, %r1030, %p551;
	mov.b32 	%r938, 16;
	// begin inline asm
	shfl.sync.up.b32 %r936, %r937, %r938, %r944, %r945;
	// end inline asm
	add.s32 	%r1031, %r936, -1;
	setp.ge.s32 	%p552, %r937, %r1031;
	setp.gt.s32 	%p553, %r937, -1;
	and.pred  	%p554, %p553, %p552;
	setp.gt.s32 	%p556, %r1031, %r937;
	setp.gt.s32 	%p557, %r936, 0;
	selp.b32 	%r1032, %r1031, 0, %p556;
	selp.b32 	%r1033, %r1032, 0, %p557;
	setp.lt.s32 	%p558, %r893, 16;
	selp.b32 	%r1034, %r937, %r1033, %p554;
	selp.b32 	%r47, %r937, %r1034, %p558;
	// begin inline asm
	shfl.sync.up.b32 %r1464, %r47, %r943, %r944, %r945;
	// end inline asm
	setp.ne.s32 	%p559, %r893, 31;
	@%p559 bra 	$L__BB13_13;
	shl.b32 	%r1035, %r6, 2;
	add.s32 	%r1037, %r915, %r1035;
	st.shared.u32 	[%r1037+16], %r47;
$L__BB13_13:
	bar.sync 	0;
	ld.shared.v4.u32 	{%r1038, %r1039, %r1040, %r1041}, [_ZZN3cub18CUB_300001_SM_10006detail4scan16DeviceScanKernelINS2_10policy_hubIiiij8esquerdaE10Policy1000EN6thrust24THRUST_300001_SM_1000_NS6detail15normal_iteratorINS9_10device_ptrIiEEEESE_NS0_13ScanTileStateIiLb1EEES5_NS0_8NullTypeEjiLb0ESH_EEvT0_T1_T2_iT3_T4_T5_E12temp_storage+16];
	add.s32 	%r1042, %r1038, -1;
	setp.ge.s32 	%p560, %r1039, %r1042;
	setp.gt.s32 	%p561, %r1039, -1;
	setp.gt.s32 	%p562, %r1042, %r1039;
	setp.gt.s32 	%p563, %r1038, 0;
	selp.b32 	%r1043, %r1042, 0, %p562;
	selp.b32 	%r1044, %r1043, 0, %p563;
	selp.b32 	%r1045, %r1039, %r1044, %p561;
	selp.b32 	%r1046, %r1045, %r1044, %p560;
	setp.eq.s32 	%p564, %r6, 2;
	selp.b32 	%r1047, %r1046, %r1038, %p564;
	add.s32 	%r1048, %r1046, -1;
	setp.ge.s32 	%p565, %r1040, %r1048;
	setp.gt.s32 	%p566, %r1040, -1;
	setp.gt.s32 	%p567, %r1048, %r1040;
	setp.gt.s32 	%p568, %r1046, 0;
	selp.b32 	%r1049, %r1048, 0, %p567;
	selp.b32 	%r1050, %r1049, 0, %p568;
	selp.b32 	%r1051, %r1040, %r1050, %p565;
	selp.b32 	%r1052, %r1051, %r1050, %p566;
	setp.eq.s32 	%p569, %r6, 3;
	selp.b32 	%r49, %r1052, %r1047, %p569;
	add.s32 	%r1053, %r1052, -1;
	setp.ge.s32 	%p570, %r1041, %r1053;
	setp.gt.s32 	%p571, %r1041, -1;
	setp.gt.s32 	%p572, %r1053, %r1041;
	setp.gt.s32 	%p573, %r1052, 0;
	selp.b32 	%r1054, %r1053, 0, %p572;
	selp.b32 	%r1055, %r1054, 0, %p573;
	selp.b32 	%r1056, %r1041, %r1055, %p570;
	selp.b32 	%r50, %r1056, %r1055, %p571;
	setp.lt.u32 	%p574, %r4, 32;
	@%p574 bra 	$L__BB13_15;
	add.s32 	%r1057, %r49, -1;
	setp.ge.s32 	%p575, %r1464, %r1057;
	setp.gt.s32 	%p576, %r1464, -1;
	setp.gt.s32 	%p577, %r1057, %r1464;
	setp.gt.s32 	%p578, %r49, 0;
	selp.b32 	%r1058, %r1057, 0, %p577;
	selp.b32 	%r1059, %r1058, 0, %p578;
	selp.b32 	%r1060, %r1464, %r1059, %p575;
	selp.b32 	%r1061, %r1060, %r1059, %p576;
	setp.eq.s32 	%p579, %r893, 0;
	selp.b32 	%r1464, %r49, %r1061, %p579;
	bra.uni 	$L__BB13_69;
$L__BB13_15:
	setp.ne.s32 	%p580, %r4, 0;
	mul.wide.s32 	%rd39, %r1, 8;
	add.s64 	%rd5, %rd1, %rd39;
	@%p580 bra 	$L__BB13_17;
	st.shared.u32 	[_ZZN3cub18CUB_300001_SM_10006detail4scan16DeviceScanKernelINS2_10policy_hubIiiij8esquerdaE10Policy1000EN6thrust24THRUST_300001_SM_1000_NS6detail15normal_iteratorINS9_10device_ptrIiEEEESE_NS0_13ScanTileStateIiLb1EEES5_NS0_8NullTypeEjiLb0ESH_EEvT0_T1_T2_iT3_T4_T5_E12temp_storage+12], %r50;
	add.s64 	%rd40, %rd5, 256;
	mov.b32 	%r1062, 100;
	// begin inline asm
	st.relaxed.gpu.v2.u32 [%rd40], {%r1062, %r50};
	// end inline asm
$L__BB13_17:
	not.b32 	%r1064, %r4;
	add.s32 	%r1456, %r1, %r1064;
	mov.u32 	%r53, %nctaid.x;
	setp.gt.u32 	%p581, %r53, 499;
	@%p581 bra 	$L__BB13_19;
	membar.cta;
	bra.uni 	$L__BB13_20;
$L__BB13_19:
	mov.b32 	%r1065, 450;
	// begin inline asm
	nanosleep.u32 %r1065;
	// end inline asm
$L__BB13_20:
	mul.wide.s32 	%rd42, %r1456, 8;
	add.s64 	%rd43, %rd1, %rd42;
	add.s64 	%rd41, %rd43, 256;
	// begin inline asm
	ld.relaxed.gpu.v2.u32 {%r1457, %r1450}, [%rd41];
	// end inline asm
$L__BB13_21:
	setp.eq.s32 	%p582, %r1457, 99;
	mov.b32 	%r1068, -1;
	vote.sync.any.pred 	%p583, %p582, %r1068;
	not.pred 	%p584, %p583;
	@%p584 bra 	$L__BB13_26;
	setp.gt.u32 	%p729, %r53, 499;
	@%p729 bra 	$L__BB13_24;
	membar.cta;
	bra.uni 	$L__BB13_25;
$L__BB13_24:
	mov.b32 	%r1222, 350;
	// begin inline asm
	nanosleep.u32 %r1222;
	// end inline asm
$L__BB13_25:
	// begin inline asm
	ld.relaxed.gpu.v2.u32 {%r1457, %r1450}, [%rd41];
	// end inline asm
	bra.uni 	$L__BB13_21;
$L__BB13_26:
	setp.eq.s32 	%p585, %r1457, 101;
	mov.b32 	%r1075, -1;
	vote.sync.ballot.b32 	%r1076, %p585, %r1075;
	// begin inline asm
	mov.u32 %r1070, %lanemask_ge;
	// end inline asm
	and.b32  	%r1077, %r1076, %r1070;
	or.b32  	%r1078, %r1077, -2147483648;
	add.s32 	%r1079, %r1078, -1;
	not.b32 	%r1080, %r1078;
	and.b32  	%r1081, %r1080, %r1079;
	popc.b32 	%r63, %r1081;
	mov.b32 	%r1073, 1;
	// begin inline asm
	shfl.sync.down.b32 %r1071, %r1450, %r1073, %r63, %r1075;
	// end inline asm
	setp.ge.s32 	%p587, %r893, %r63;
	@%p587 bra 	$L__BB13_29;
	add.s32 	%r65, %r1071, -1;
	setp.ge.s32 	%p588, %r1450, %r65;
	setp.gt.s32 	%p589, %r1450, -1;
	and.pred  	%p590, %p589, %p588;
	@%p590 bra 	$L__BB13_29;
	setp.gt.s32 	%p591, %r65, %r1450;
	setp.gt.s32 	%p592, %r1071, 0;
	selp.b32 	%r1082, %r65, 0, %p591;
	selp.b32 	%r1450, %r1082, 0, %p592;
$L__BB13_29:
	mov.b32 	%r1085, 2;
	mov.b32 	%r1087, -1;
	// begin inline asm
	shfl.sync.down.b32 %r1083, %r1450, %r1085, %r63, %r1087;
	// end inline asm
	add.s32 	%r69, %r893, 2;
	setp.gt.s32 	%p593, %r69, %r63;
	@%p593 bra 	$L__BB13_32;
	add.s32 	%r70, %r1083, -1;
	setp.ge.s32 	%p594, %r1450, %r70;
	setp.gt.s32 	%p595, %r1450, -1;
	and.pred  	%p596, %p595, %p594;
	@%p596 bra 	$L__BB13_32;
	setp.gt.s32 	%p597, %r70, %r1450;
	setp.gt.s32 	%p598, %r1083, 0;
	selp.b32 	%r1088, %r70, 0, %p597;
	selp.b32 	%r1450, %r1088, 0, %p598;
$L__BB13_32:
	mov.b32 	%r1091, 4;
	mov.b32 	%r1093, -1;
	// begin inline asm
	shfl.sync.down.b32 %r1089, %r1450, %r1091, %r63, %r1093;
	// end inline asm
	add.s32 	%r74, %r893, 4;
	setp.gt.s32 	%p599, %r74, %r63;
	@%p599 bra 	$L__BB13_35;
	add.s32 	%r75, %r1089, -1;
	setp.ge.s32 	%p600, %r1450, %r75;
	setp.gt.s32 	%p601, %r1450, -1;
	and.pred  	%p602, %p601, %p600;
	@%p602 bra 	$L__BB13_35;
	setp.gt.s32 	%p603, %r75, %r1450;
	setp.gt.s32 	%p604, %r1089, 0;
	selp.b32 	%r1094, %r75, 0, %p603;
	selp.b32 	%r1450, %r1094, 0, %p604;
$L__BB13_35:
	mov.b32 	%r1097, 8;
	mov.b32 	%r1099, -1;
	// begin inline asm
	shfl.sync.down.b32 %r1095, %r1450, %r1097, %r63, %r1099;
	// end inline asm
	add.s32 	%r79, %r893, 8;
	setp.gt.s32 	%p605, %r79, %r63;
	@%p605 bra 	$L__BB13_38;
	add.s32 	%r80, %r1095, -1;
	setp.ge.s32 	%p606, %r1450, %r80;
	setp.gt.s32 	%p607, %r1450, -1;
	and.pred  	%p608, %p607, %p606;
	@%p608 bra 	$L__BB13_38;
	setp.gt.s32 	%p609, %r80, %r1450;
	setp.gt.s32 	%p610, %r1095, 0;
	selp.b32 	%r1100, %r80, 0, %p609;
	selp.b32 	%r1450, %r1100, 0, %p610;
$L__BB13_38:
	mov.b32 	%r1103, 16;
	mov.b32 	%r1105, -1;
	// begin inline asm
	shfl.sync.down.b32 %r1101, %r1450, %r1103, %r63, %r1105;
	// end inline asm
	add.s32 	%r84, %r893, 16;
	setp.gt.s32 	%p611, %r84, %r63;
	@%p611 bra 	$L__BB13_41;
	add.s32 	%r85, %r1101, -1;
	setp.ge.s32 	%p612, %r1450, %r85;
	setp.gt.s32 	%p613, %r1450, -1;
	and.pred  	%p614, %p613, %p612;
	@%p614 bra 	$L__BB13_41;
	setp.gt.s32 	%p615, %r85, %r1450;
	setp.gt.s32 	%p616, %r1101, 0;
	selp.b32 	%r1106, %r85, 0, %p615;
	selp.b32 	%r1450, %r1106, 0, %p616;
$L__BB13_41:
	add.s64 	%rd7, %rd1, 256;
$L__BB13_42:
	setp.ne.s32 	%p617, %r1457, 101;
	mov.b32 	%r1107, -1;
	vote.sync.all.pred 	%p618, %p617, %r1107;
	not.pred 	%p619, %p618;
	@%p619 bra 	$L__BB13_65;
	mul.wide.s32 	%rd46, %r1456, 8;
	add.s64 	%rd47, %rd7, %rd46;
	add.s64 	%rd45, %rd47, -256;
	// begin inline asm
	ld.relaxed.gpu.v2.u32 {%r1457, %r1460}, [%rd45];
	// end inline asm
$L__BB13_44:
	setp.eq.s32 	%p689, %r1457, 99;
	mov.b32 	%r1177, -1;
	vote.sync.any.pred 	%p690, %p689, %r1177;
	not.pred 	%p691, %p690;
	@%p691 bra 	$L__BB13_49;
	setp.gt.u32 	%p728, %r53, 499;
	@%p728 bra 	$L__BB13_47;
	membar.cta;
	bra.uni 	$L__BB13_48;
$L__BB13_47:
	mov.b32 	%r1219, 350;
	// begin inline asm
	nanosleep.u32 %r1219;
	// end inline asm
$L__BB13_48:
	// begin inline asm
	ld.relaxed.gpu.v2.u32 {%r1457, %r1460}, [%rd45];
	// end inline asm
	bra.uni 	$L__BB13_44;
$L__BB13_49:
	setp.eq.s32 	%p692, %r1457, 101;
	mov.b32 	%r1183, -1;
	vote.sync.ballot.b32 	%r1184, %p692, %r1183;
	and.b32  	%r1185, %r1184, %r1070;
	or.b32  	%r1186, %r1185, -2147483648;
	add.s32 	%r1187, %r1186, -1;
	not.b32 	%r1188, %r1186;
	and.b32  	%r1189, %r1188, %r1187;
	popc.b32 	%r99, %r1189;
	mov.b32 	%r1181, 1;
	// begin inline asm
	shfl.sync.down.b32 %r1179, %r1460, %r1181, %r99, %r1183;
	// end inline asm
	setp.ge.s32 	%p694, %r893, %r99;
	@%p694 bra 	$L__BB13_52;
	add.s32 	%r101, %r1179, -1;
	setp.ge.s32 	%p695, %r1460, %r101;
	setp.gt.s32 	%p696, %r1460, -1;
	and.pred  	%p697, %p696, %p695;
	@%p697 bra 	$L__BB13_52;
	setp.gt.s32 	%p698, %r101, %r1460;
	setp.gt.s32 	%p699, %r1179, 0;
	selp.b32 	%r1190, %r101, 0, %p698;
	selp.b32 	%r1460, %r1190, 0, %p699;
$L__BB13_52:
	mov.b32 	%r1193, 2;
	mov.b32 	%r1195, -1;
	// begin inline asm
	shfl.sync.down.b32 %r1191, %r1460, %r1193, %r99, %r1195;
	// end inline asm
	setp.gt.s32 	%p700, %r69, %r99;
	@%p700 bra 	$L__BB13_55;
	add.s32 	%r105, %r1191, -1;
	setp.ge.s32 	%p701, %r1460, %r105;
	setp.gt.s32 	%p702, %r1460, -1;
	and.pred  	%p703, %p702, %p701;
	@%p703 bra 	$L__BB13_55;
	setp.gt.s32 	%p704, %r105, %r1460;
	setp.gt.s32 	%p705, %r1191, 0;
	selp.b32 	%r1196, %r105, 0, %p704;
	selp.b32 	%r1460, %r1196, 0, %p705;
$L__BB13_55:
	mov.b32 	%r1199, 4;
	mov.b32 	%r1201, -1;
	// begin inline asm
	shfl.sync.down.b32 %r1197, %r1460, %r1199, %r99, %r1201;
	// end inline asm
	setp.gt.s32 	%p706, %r74, %r99;
	@%p706 bra 	$L__BB13_58;
	add.s32 	%r109, %r1197, -1;
	setp.ge.s32 	%p707, %r1460, %r109;
	setp.gt.s32 	%p708, %r1460, -1;
	and.pred  	%p709, %p708, %p707;
	@%p709 bra 	$L__BB13_58;
	setp.gt.s32 	%p710, %r109, %r1460;
	setp.gt.s32 	%p711, %r1197, 0;
	selp.b32 	%r1202, %r109, 0, %p710;
	selp.b32 	%r1460, %r1202, 0, %p711;
$L__BB13_58:
	mov.b32 	%r1205, 8;
	mov.b32 	%r1207, -1;
	// begin inline asm
	shfl.sync.down.b32 %r1203, %r1460, %r1205, %r99, %r1207;
	// end inline asm
	setp.gt.s32 	%p712, %r79, %r99;
	@%p712 bra 	$L__BB13_61;
	add.s32 	%r113, %r1203, -1;
	setp.ge.s32 	%p713, %r1460, %r113;
	setp.gt.s32 	%p714, %r1460, -1;
	and.pred  	%p715, %p714, %p713;
	@%p715 bra 	$L__BB13_61;
	setp.gt.s32 	%p716, %r113, %r1460;
	setp.gt.s32 	%p717, %r1203, 0;
	selp.b32 	%r1208, %r113, 0, %p716;
	selp.b32 	%r1460, %r1208, 0, %p717;
$L__BB13_61:
	mov.b32 	%r1211, 16;
	mov.b32 	%r1213, -1;
	// begin inline asm
	shfl.sync.down.b32 %r1209, %r1460, %r1211, %r99, %r1213;
	// end inline asm
	setp.gt.s32 	%p718, %r84, %r99;
	@%p718 bra 	$L__BB13_64;
	add.s32 	%r117, %r1209, -1;
	setp.ge.s32 	%p719, %r1460, %r117;
	setp.gt.s32 	%p720, %r1460, -1;
	and.pred  	%p721, %p720, %p719;
	@%p721 bra 	$L__BB13_64;
	setp.gt.s32 	%p722, %r117, %r1460;
	setp.gt.s32 	%p723, %r1209, 0;
	selp.b32 	%r1214, %r117, 0, %p722;
	selp.b32 	%r1460, %r1214, 0, %p723;
$L__BB13_64:
	add.s32 	%r1215, %r1460, -1;
	setp.ge.s32 	%p724, %r1450, %r1215;
	setp.gt.s32 	%p725, %r1450, -1;
	setp.gt.s32 	%p726, %r1215, %r1450;
	setp.gt.s32 	%p727, %r1460, 0;
	selp.b32 	%r1216, %r1215, 0, %p726;
	selp.b32 	%r1217, %r1216, 0, %p727;
	selp.b32 	%r1218, %r1450, %r1217, %p724;
	selp.b32 	%r1450, %r1218, %r1217, %p725;
	add.s32 	%r1456, %r1456, -32;
	bra.uni 	$L__BB13_42;
$L__BB13_65:
	setp.ne.s32 	%p620, %r4, 0;
	@%p620 bra 	$L__BB13_67;
	add.s32 	%r1111, %r1450, -1;
	setp.lt.s32 	%p621, %r50, %r1111;
	max.s32 	%r1112, %r1450, 1;
	add.s32 	%r1113, %r1112, -1;
	selp.b32 	%r1110, %r1113, %r50, %p621;
	add.s64 	%rd44, %rd5, 256;
	mov.b32 	%r1109, 101;
	// begin inline asm
	st.relaxed.gpu.v2.u32 [%rd44], {%r1109, %r1110};
	// end inline asm
	st.shared.u32 	[_ZZN3cub18CUB_300001_SM_10006detail4scan16DeviceScanKernelINS2_10policy_hubIiiij8esquerdaE10Policy1000EN6thrust24THRUST_300001_SM_1000_NS6detail15normal_iteratorINS9_10device_ptrIiEEEESE_NS0_13ScanTileStateIiLb1EEES5_NS0_8NullTypeEjiLb0ESH_EEvT0_T1_T2_iT3_T4_T5_E12temp_storage+4], %r1450;
	st.shared.u32 	[_ZZN3cub18CUB_300001_SM_10006detail4scan16DeviceScanKernelINS2_10policy_hubIiiij8esquerdaE10Policy1000EN6thrust24THRUST_300001_SM_1000_NS6detail15normal_iteratorINS9_10device_ptrIiEEEESE_NS0_13ScanTileStateIiLb1EEES5_NS0_8NullTypeEjiLb0ESH_EEvT0_T1_T2_iT3_T4_T5_E12temp_storage+8], %r1110;
$L__BB13_67:
	setp.ne.s32 	%p622, %r893, 0;
	@%p622 bra 	$L__BB13_69;
	st.shared.u32 	[_ZZN3cub18CUB_300001_SM_10006detail4scan16DeviceScanKernelINS2_10policy_hubIiiij8esquerdaE10Policy1000EN6thrust24THRUST_300001_SM_1000_NS6detail15normal_iteratorINS9_10device_ptrIiEEEESE_NS0_13ScanTileStateIiLb1EEES5_NS0_8NullTypeEjiLb0ESH_EEvT0_T1_T2_iT3_T4_T5_E12temp_storage+36], %r1450;
	mov.u32 	%r1464, %r1450;
$L__BB13_69:
	bar.sync 	0;
	ld.shared.u32 	%r123, [_ZZN3cub18CUB_300001_SM_10006detail4scan16DeviceScanKernelINS2_10policy_hubIiiij8esquerdaE10Policy1000EN6thrust24THRUST_300001_SM_1000_NS6detail15normal_iteratorINS9_10device_ptrIiEEEESE_NS0_13ScanTileStateIiLb1EEES5_NS0_8NullTypeEjiLb0ESH_EEvT0_T1_T2_iT3_T4_T5_E12temp_storage+36];
	setp.eq.s32 	%p623, %r4, 0;
	@%p623 bra 	$L__BB13_72;
	add.s32 	%r124, %r123, -1;
	setp.ge.s32 	%p624, %r1464, %r124;
	setp.gt.s32 	%p625, %r1464, -1;
	and.pred  	%p626, %p625, %p624;
	@%p626 bra 	$L__BB13_72;
	setp.gt.s32 	%p627, %r124, %r1464;
	setp.gt.s32 	%p628, %r123, 0;
	selp.b32 	%r1114, %r124, 0, %p627;
	selp.b32 	%r1464, %r1114, 0, %p628;
$L__BB13_72:
	setp.gt.s32 	%p629, %r23, -1;
	setp.gt.s32 	%p630, %r22, -1;
	setp.gt.s32 	%p631, %r21, -1;
	setp.gt.s32 	%p632, %r20, -1;
	setp.gt.s32 	%p633, %r19, -1;
	setp.gt.s32 	%p634, %r18, -1;
	setp.gt.s32 	%p635, %r17, -1;
	setp.gt.s32 	%p636, %r16, -1;
	setp.gt.s32 	%p637, %r15, -1;
	setp.gt.s32 	%p638, %r14, -1;
	setp.gt.s32 	%p639, %r13, -1;
	setp.gt.s32 	%p640, %r12, -1;
	setp.gt.s32 	%p641, %r11, -1;
	setp.gt.s32 	%p642, %r10, -1;
	add.s32 	%r1115, %r1464, -1;
	setp.ge.s32 	%p643, %r1480, %r1115;
	setp.gt.s32 	%p644, %r1480, -1;
	setp.gt.s32 	%p645, %r1115, %r1480;
	setp.gt.s32 	%p646, %r1464, 0;
	selp.b32 	%r1116, %r1115, 0, %p645;
	selp.b32 	%r1117, %r1116, 0, %p646;
	selp.b32 	%r1118, %r1480, %r1117, %p644;
	selp.b32 	%r1480, %r1118, %r1117, %p643;
	add.s32 	%r1119, %r1480, -1;
	setp.ge.s32 	%p647, %r10, %r1119;
	setp.gt.s32 	%p648, %r1119, %r10;
	setp.gt.s32 	%p649, %r1480, 0;
	selp.b32 	%r1120, %r1119, 0, %p648;
	selp.b32 	%r1121, %r1120, 0, %p649;
	selp.b32 	%r1122, %r10, %r1121, %p642;
	selp.b32 	%r1479, %r1122, %r1121, %p647;
	add.s32 	%r1123, %r1479, -1;
	setp.ge.s32 	%p650, %r11, %r1123;
	setp.gt.s32 	%p651, %r1123, %r11;
	setp.gt.s32 	%p652, %r1479, 0;
	selp.b32 	%r1124, %r1123, 0, %p651;
	selp.b32 	%r1125, %r1124, 0, %p652;
	selp.b32 	%r1126, %r11, %r1125, %p641;
	selp.b32 	%r1478, %r1126, %r1125, %p650;
	add.s32 	%r1127, %r1478, -1;
	setp.ge.s32 	%p653, %r12, %r1127;
	setp.gt.s32 	%p654, %r1127, %r12;
	setp.gt.s32 	%p655, %r1478, 0;
	selp.b32 	%r1128, %r1127, 0, %p654;
	selp.b32 	%r1129, %r1128, 0, %p655;
	selp.b32 	%r1130, %r12, %r1129, %p640;
	selp.b32 	%r1477, %r1130, %r1129, %p653;
	add.s32 	%r1131, %r1477, -1;
	setp.ge.s32 	%p656, %r13, %r1131;
	setp.gt.s32 	%p657, %r1131, %r13;
	setp.gt.s32 	%p658, %r1477, 0;
	selp.b32 	%r1132, %r1131, 0, %p657;
	selp.b32 	%r1133, %r1132, 0, %p658;
	selp.b32 	%r1134, %r13, %r1133, %p639;
	selp.b32 	%r1476, %r1134, %r1133, %p656;
	add.s32 	%r1135, %r1476, -1;
	setp.ge.s32 	%p659, %r14, %r1135;
	setp.gt.s32 	%p660, %r1135, %r14;
	setp.gt.s32 	%p661, %r1476, 0;
	selp.b32 	%r1136, %r1135, 0, %p660;
	selp.b32 	%r1137, %r1136, 0, %p661;
	selp.b32 	%r1138, %r14, %r1137, %p638;
	selp.b32 	%r1475, %r1138, %r1137, %p659;
	add.s32 	%r1139, %r1475, -1;
	setp.ge.s32 	%p662, %r15, %r1139;
	setp.gt.s32 	%p663, %r1139, %r15;
	setp.gt.s32 	%p664, %r1475, 0;
	selp.b32 	%r1140, %r1139, 0, %p663;
	selp.b32 	%r1141, %r1140, 0, %p664;
	selp.b32 	%r1142, %r15, %r1141, %p637;
	selp.b32 	%r1474, %r1142, %r1141, %p662;
	add.s32 	%r1143, %r1474, -1;
	setp.ge.s32 	%p665, %r16, %r1143;
	setp.gt.s32 	%p666, %r1143, %r16;
	setp.gt.s32 	%p667, %r1474, 0;
	selp.b32 	%r1144, %r1143, 0, %p666;
	selp.b32 	%r1145, %r1144, 0, %p667;
	selp.b32 	%r1146, %r16, %r1145, %p636;
	selp.b32 	%r1473, %r1146, %r1145, %p665;
	add.s32 	%r1147, %r1473, -1;
	setp.ge.s32 	%p668, %r17, %r1147;
	setp.gt.s32 	%p669, %r1147, %r17;
	setp.gt.s32 	%p670, %r1473, 0;
	selp.b32 	%r1148, %r1147, 0, %p669;
	selp.b32 	%r1149, %r1148, 0, %p670;
	selp.b32 	%r1150, %r17, %r1149, %p635;
	selp.b32 	%r1472, %r1150, %r1149, %p668;
	add.s32 	%r1151, %r1472, -1;
	setp.ge.s32 	%p671, %r18, %r1151;
	setp.gt.s32 	%p672, %r1151, %r18;
	setp.gt.s32 	%p673, %r1472, 0;
	selp.b32 	%r1152, %r1151, 0, %p672;
	selp.b32 	%r1153, %r1152, 0, %p673;
	selp.b32 	%r1154, %r18, %r1153, %p634;
	selp.b32 	%r1471, %r1154, %r1153, %p671;
	add.s32 	%r1155, %r1471, -1;
	setp.ge.s32 	%p674, %r19, %r1155;
	setp.gt.s32 	%p675, %r1155, %r19;
	setp.gt.s32 	%p676, %r1471, 0;
	selp.b32 	%r1156, %r1155, 0, %p675;
	selp.b32 	%r1157, %r1156, 0, %p676;
	selp.b32 	%r1158, %r19, %r1157, %p633;
	selp.b32 	%r1470, %r1158, %r1157, %p674;
	add.s32 	%r1159, %r1470, -1;
	setp.ge.s32 	%p677, %r20, %r1159;
	setp.gt.s32 	%p678, %r1159, %r20;
	setp.gt.s32 	%p679, %r1470, 0;
	selp.b32 	%r1160, %r1159, 0, %p678;
	selp.b32 	%r1161, %r1160, 0, %p679;
	selp.b32 	%r1162, %r20, %r1161, %p632;
	selp.b32 	%r1469, %r1162, %r1161, %p677;
	add.s32 	%r1163, %r1469, -1;
	setp.ge.s32 	%p680, %r21, %r1163;
	setp.gt.s32 	%p681, %r1163, %r21;
	setp.gt.s32 	%p682, %r1469, 0;
	selp.b32 	%r1164, %r1163, 0, %p681;
	selp.b32 	%r1165, %r1164, 0, %p682;
	selp.b32 	%r1166, %r21, %r1165, %p631;
	selp.b32 	%r1468, %r1166, %r1165, %p680;
	add.s32 	%r1167, %r1468, -1;
	setp.ge.s32 	%p683, %r22, %r1167;
	setp.gt.s32 	%p684, %r1167, %r22;
	setp.gt.s32 	%p685, %r1468, 0;
	selp.b32 	%r1168, %r1167, 0, %p684;
	selp.b32 	%r1169, %r1168, 0, %p685;
	selp.b32 	%r1170, %r22, %r1169, %p630;
	selp.b32 	%r1467, %r1170, %r1169, %p683;
	add.s32 	%r1171, %r1467, -1;
	setp.ge.s32 	%p686, %r23, %r1171;
	setp.gt.s32 	%p687, %r1171, %r23;
	setp.gt.s32 	%p688, %r1467, 0;
	selp.b32 	%r1172, %r1171, 0, %p687;
	selp.b32 	%r1173, %r1172, 0, %p688;
	selp.b32 	%r1174, %r23, %r1173, %p629;
	selp.b32 	%r1466, %r1174, %r1173, %p686;
$L__BB13_73:
	bar.sync 	0;
	st.shared.u32 	[%r8], %r1480;
	st.shared.u32 	[%r8+4], %r1479;
	st.shared.u32 	[%r8+8], %r1478;
	st.shared.u32 	[%r8+12], %r1477;
	st.shared.u32 	[%r8+16], %r1476;
	st.shared.u32 	[%r8+20], %r1475;
	st.shared.u32 	[%r8+24], %r1474;
	st.shared.u32 	[%r8+28], %r1473;
	st.shared.u32 	[%r8+32], %r1472;
	st.shared.u32 	[%r8+36], %r1471;
	st.shared.u32 	[%r8+40], %r1470;
	st.shared.u32 	[%r8+44], %r1469;
	st.shared.u32 	[%r8+48], %r1468;
	st.shared.u32 	[%r8+52], %r1467;
	st.shared.u32 	[%r8+56], %r1466;
	bar.warp.sync 	-1;
	ld.shared.u32 	%r1430, [%r7];
	ld.shared.u32 	%r1431, [%r7+128];
	ld.shared.u32 	%r1432, [%r7+256];
	ld.shared.u32 	%r1433, [%r7+384];
	ld.shared.u32 	%r1434, [%r7+512];
	ld.shared.u32 	%r1435, [%r7+640];
	ld.shared.u32 	%r1436, [%r7+768];
	ld.shared.u32 	%r1437, [%r7+896];
	ld.shared.u32 	%r1438, [%r7+1024];
	ld.shared.u32 	%r1439, [%r7+1152];
	ld.shared.u32 	%r1440, [%r7+1280];
	ld.shared.u32 	%r1441, [%r7+1408];
	ld.shared.u32 	%r1442, [%r7+1536];
	ld.shared.u32 	%r1443, [%r7+1664];
	ld.shared.u32 	%r1444, [%r7+1792];
	add.s64 	%rd52, %rd3, %rd37;
	st.global.u32 	[%rd52], %r1430;
	st.global.u32 	[%rd52+128], %r1431;
	st.global.u32 	[%rd52+256], %r1432;
	st.global.u32 	[%rd52+384], %r1433;
	st.global.u32 	[%rd52+512], %r1434;
	st.global.u32 	[%rd52+640], %r1435;
	st.global.u32 	[%rd52+768], %r1436;
	st.global.u32 	[%rd52+896], %r1437;
	st.global.u32 	[%rd52+1024], %r1438;
	st.global.u32 	[%rd52+1152], %r1439;
	st.global.u32 	[%rd52+1280], %r1440;
	st.global.u32 	[%rd52+1408], %r1441;
	st.global.u32 	[%rd52+1536], %r1442;
	st.global.u32 	[%rd52+1664], %r1443;
	st.global.u32 	[%rd52+1792], %r1444;
	bra.uni 	$L__BB13_208;
$L__BB13_74:
	setp.eq.s32 	%p2, %r3, 0;
	@%p2 bra 	$L__BB13_208;
	cvt.u64.u32 	%rd9, %r2;
	mul.wide.u32 	%rd18, %r2, 4;
	add.s64 	%rd19, %rd2, %rd18;
	mov.u32 	%r157, %tid.x;
	ld.global.u32 	%r1495, [%rd19];
	and.b32  	%r370, %r157, 31;
	and.b32  	%r371, %r157, 992;
	mul.lo.s32 	%r372, %r371, 15;
	or.b32  	%r159, %r372, %r370;
	setp.ge.u32 	%p3, %r159, %r3;
	shl.b32 	%r373, %r159, 2;
	cvt.u64.u32 	%rd20, %r373;
	add.s64 	%rd10, %rd19, %rd20;
	mov.u32 	%r1481, %r1495;
	@%p3 bra 	$L__BB13_77;
	ld.global.u32 	%r1481, [%rd10];
$L__BB13_77:
	add.s32 	%r162, %r159, 32;
	setp.ge.u32 	%p4, %r162, %r3;
	mov.u32 	%r1482, %r1495;
	@%p4 bra 	$L__BB13_79;
	ld.global.u32 	%r1482, [%rd10+128];
$L__BB13_79:
	add.s32 	%r165, %r159, 64;
	setp.ge.u32 	%p5, %r165, %r3;
	mov.u32 	%r1483, %r1495;
	@%p5 bra 	$L__BB13_81;
	ld.global.u32 	%r1483, [%rd10+256];
$L__BB13_81:
	add.s32 	%r168, %r159, 96;
	setp.ge.u32 	%p6, %r168, %r3;
	mov.u32 	%r1484, %r1495;
	@%p6 bra 	$L__BB13_83;
	ld.global.u32 	%r1484, [%rd10+384];
$L__BB13_83:
	add.s32 	%r171, %r159, 128;
	setp.ge.u32 	%p7, %r171, %r3;
	mov.u32 	%r1485, %r1495;
	@%p7 bra 	$L__BB13_85;
	ld.global.u32 	%r1485, [%rd10+512];
$L__BB13_85:
	add.s32 	%r174, %r159, 160;
	setp.ge.u32 	%p8, %r174, %r3;
	mov.u32 	%r1486, %r1495;
	@%p8 bra 	$L__BB13_87;
	ld.global.u32 	%r1486, [%rd10+640];
$L__BB13_87:
	add.s32 	%r177, %r159, 192;
	setp.ge.u32 	%p9, %r177, %r3;
	mov.u32 	%r1487, %r1495;
	@%p9 bra 	$L__BB13_89;
	ld.global.u32 	%r1487, [%rd10+768];
$L__BB13_89:
	add.s32 	%r180, %r159, 224;
	setp.ge.u32 	%p10, %r180, %r3;
	mov.u32 	%r1488, %r1495;
	@%p10 bra 	$L__BB13_91;
	ld.global.u32 	%r1488, [%rd10+896];
$L__BB13_91:
	add.s32 	%r183, %r159, 256;
	setp.ge.u32 	%p11, %r183, %r3;
	mov.u32 	%r1489, %r1495;
	@%p11 bra 	$L__BB13_93;
	ld.global.u32 	%r1489, [%rd10+1024];
$L__BB13_93:
	add.s32 	%r186, %r159, 288;
	setp.ge.u32 	%p12, %r186, %r3;
	mov.u32 	%r1490, %r1495;
	@%p12 bra 	$L__BB13_95;
	ld.global.u32 	%r1490, [%rd10+1152];
$L__BB13_95:
	add.s32 	%r189, %r159, 320;
	setp.ge.u32 	%p13, %r189, %r3;
	mov.u32 	%r1491, %r1495;
	@%p13 bra 	$L__BB13_97;
	ld.global.u32 	%r1491, [%rd10+1280];
$L__BB13_97:
	add.s32 	%r192, %r159, 352;
	setp.ge.u32 	%p14, %r192, %r3;
	mov.u32 	%r1492, %r1495;
	@%p14 bra 	$L__BB13_99;
	ld.global.u32 	%r1492, [%rd10+1408];
$L__BB13_99:
	add.s32 	%r195, %r159, 384;
	setp.ge.u32 	%p15, %r195, %r3;
	mov.u32 	%r1493, %r1495;
	@%p15 bra 	$L__BB13_101;
	ld.global.u32 	%r1493, [%rd10+1536];
$L__BB13_101:
	add.s32 	%r198, %r159, 416;
	setp.ge.u32 	%p16, %r198, %r3;
	mov.u32 	%r1494, %r1495;
	@%p16 bra 	$L__BB13_103;
	ld.global.u32 	%r1494, [%rd10+1664];
$L__BB13_103:
	add.s32 	%r201, %r159, 448;
	setp.ge.u32 	%p17, %r201, %r3;
	@%p17 bra 	$L__BB13_105;
	ld.global.u32 	%r1495, [%rd10+1792];
$L__BB13_105:
	// begin inline asm
	mov.u32 %r374, %laneid;
	// end inline asm
	shr.u32 	%r205, %r157, 5;
	mad.lo.s32 	%r375, %r205, 480, %r374;
	shl.b32 	%r376, %r375, 2;
	mov.u32 	%r377, _ZZN3cub18CUB_300001_SM_10006detail4scan16DeviceScanKernelINS2_10policy_hubIiiij8esquerdaE10Policy1000EN6thrust24THRUST_300001_SM_1000_NS6detail15normal_iteratorINS9_10device_ptrIiEEEESE_NS0_13ScanTileStateIiLb1EEES5_NS0_8NullTypeEjiLb0ESH_EEvT0_T1_T2_iT3_T4_T5_E12temp_storage;
	add.s32 	%r206, %r377, %r376;
	st.shared.u32 	[%r206], %r1481;
	st.shared.u32 	[%r206+128], %r1482;
	st.shared.u32 	[%r206+256], %r1483;
	st.shared.u32 	[%r206+384], %r1484;
	st.shared.u32 	[%r206+512], %r1485;
	st.shared.u32 	[%r206+640], %r1486;
	st.shared.u32 	[%r206+768], %r1487;
	st.shared.u32 	[%r206+896], %r1488;
	st.shared.u32 	[%r206+1024], %r1489;
	st.shared.u32 	[%r206+1152], %r1490;
	st.shared.u32 	[%r206+1280], %r1491;
	st.shared.u32 	[%r206+1408], %r1492;
	st.shared.u32 	[%r206+1536], %r1493;
	st.shared.u32 	[%r206+1664], %r1494;
	st.shared.u32 	[%r206+1792], %r1495;
	bar.warp.sync 	-1;
	mad.lo.s32 	%r207, %r374, 56, %r206;
	ld.shared.u32 	%r1497, [%r207];
	ld.shared.u32 	%r209, [%r207+4];
	ld.shared.u32 	%r210, [%r207+8];
	ld.shared.u32 	%r211, [%r207+12];
	ld.shared.u32 	%r212, [%r207+16];
	ld.shared.u32 	%r213, [%r207+20];
	ld.shared.u32 	%r214, [%r207+24];
	ld.shared.u32 	%r215, [%r207+28];
	ld.shared.u32 	%r216, [%r207+32];
	ld.shared.u32 	%r217, [%r207+36];
	ld.shared.u32 	%r218, [%r207+40];
	ld.shared.u32 	%r219, [%r207+44];
	ld.shared.u32 	%r220, [%r207+48];
	ld.shared.u32 	%r221, [%r207+52];
	ld.shared.u32 	%r222, [%r207+56];
	bar.sync 	0;
	setp.ne.s32 	%p18, %r1, 0;
	@%p18 bra 	$L__BB13_114;
	add.s32 	%r723, %r1497, -1;
	setp.ge.s32 	%p281, %r209, %r723;
	setp.gt.s32 	%p282, %r209, -1;
	setp.gt.s32 	%p283, %r723, %r209;
	setp.gt.s32 	%p284, %r1497, 0;
	selp.b32 	%r724, %r723, 0, %p283;
	selp.b32 	%r725, %r724, 0, %p284;
	selp.b32 	%r726, %r209, %r725, %p282;
	selp.b32 	%r727, %r726, %r725, %p281;
	add.s32 	%r728, %r727, -1;
	setp.ge.s32 	%p285, %r210, %r728;
	setp.gt.s32 	%p286, %r210, -1;
	setp.gt.s32 	%p287, %r728, %r210;
	setp.gt.s32 	%p288, %r727, 0;
	selp.b32 	%r729, %r728, 0, %p287;
	selp.b32 	%r730, %r729, 0, %p288;
	selp.b32 	%r731, %r210, %r730, %p286;
	selp.b32 	%r732, %r731, %r730, %p285;
	add.s32 	%r733, %r732, -1;
	setp.ge.s32 	%p289, %r211, %r733;
	setp.gt.s32 	%p290, %r211, -1;
	setp.gt.s32 	%p291, %r733, %r211;
	setp.gt.s32 	%p292, %r732, 0;
	selp.b32 	%r734, %r733, 0, %p291;
	selp.b32 	%r735, %r734, 0, %p292;
	selp.b32 	%r736, %r211, %r735, %p290;
	selp.b32 	%r737, %r736, %r735, %p289;
	add.s32 	%r738, %r737, -1;
	setp.ge.s32 	%p293, %r212, %r738;
	setp.gt.s32 	%p294, %r212, -1;
	setp.gt.s32 	%p295, %r738, %r212;
	setp.gt.s32 	%p296, %r737, 0;
	selp.b32 	%r739, %r738, 0, %p295;
	selp.b32 	%r740, %r739, 0, %p296;
	selp.b32 	%r741, %r212, %r740, %p294;
	selp.b32 	%r742, %r741, %r740, %p293;
	add.s32 	%r743, %r742, -1;
	setp.ge.s32 	%p297, %r213, %r743;
	setp.gt.s32 	%p298, %r213, -1;
	setp.gt.s32 	%p299, %r743, %r213;
	setp.gt.s32 	%p300, %r742, 0;
	selp.b32 	%r744, %r743, 0, %p299;
	selp.b32 	%r745, %r744, 0, %p300;
	selp.b32 	%r746, %r213, %r745, %p298;
	selp.b32 	%r747, %r746, %r745, %p297;
	add.s32 	%r748, %r747, -1;
	setp.ge.s32 	%p301, %r214, %r748;
	setp.gt.s32 	%p302, %r214, -1;
	setp.gt.s32 	%p303, %r748, %r214;
	setp.gt.s32 	%p304, %r747, 0;
	selp.b32 	%r749, %r748, 0, %p303;
	selp.b32 	%r750, %r749, 0, %p304;
	selp.b32 	%r751, %r214, %r750, %p302;
	selp.b32 	%r752, %r751, %r750, %p301;
	add.s32 	%r753, %r752, -1;
	setp.ge.s32 	%p305, %r215, %r753;
	setp.gt.s32 	%p306, %r215, -1;
	setp.gt.s32 	%p307, %r753, %r215;
	setp.gt.s32 	%p308, %r752, 0;
	selp.b32 	%r754, %r753, 0, %p307;
	selp.b32 	%r755, %r754, 0, %p308;
	selp.b32 	%r756, %r215, %r755, %p306;
	selp.b32 	%r757, %r756, %r755, %p305;
	add.s32 	%r758, %r757, -1;
	setp.ge.s32 	%p309, %r216, %r758;
	setp.gt.s32 	%p310, %r216, -1;
	setp.gt.s32 	%p311, %r758, %r216;
	setp.gt.s32 	%p312, %r757, 0;
	selp.b32 	%r759, %r758, 0, %p311;
	selp.b32 	%r760, %r759, 0, %p312;
	selp.b32 	%r761, %r216, %r760, %p310;
	selp.b32 	%r762, %r761, %r760, %p309;
	add.s32 	%r763, %r762, -1;
	setp.ge.s32 	%p313, %r217, %r763;
	setp.gt.s32 	%p314, %r217, -1;
	setp.gt.s32 	%p315, %r763, %r217;
	setp.gt.s32 	%p316, %r762, 0;
	selp.b32 	%r764, %r763, 0, %p315;
	selp.b32 	%r765, %r764, 0, %p316;
	selp.b32 	%r766, %r217, %r765, %p314;
	selp.b32 	%r767, %r766, %r765, %p313;
	add.s32 	%r768, %r767, -1;
	setp.ge.s32 	%p317, %r218, %r768;
	setp.gt.s32 	%p318, %r218, -1;
	setp.gt.s32 	%p319, %r768, %r218;
	setp.gt.s32 	%p320, %r767, 0;
	selp.b32 	%r769, %r768, 0, %p319;
	selp.b32 	%r770, %r769, 0, %p320;
	selp.b32 	%r771, %r218, %r770, %p318;
	selp.b32 	%r772, %r771, %r770, %p317;
	add.s32 	%r773, %r772, -1;
	setp.ge.s32 	%p321, %r219, %r773;
	setp.gt.s32 	%p322, %r219, -1;
	setp.gt.s32 	%p323, %r773, %r219;
	setp.gt.s32 	%p324, %r772, 0;
	selp.b32 	%r774, %r773, 0, %p323;
	selp.b32 	%r775, %r774, 0, %p324;
	selp.b32 	%r776, %r219, %r775, %p322;
	selp.b32 	%r777, %r776, %r775, %p321;
	add.s32 	%r778, %r777, -1;
	setp.ge.s32 	%p325, %r220, %r778;
	setp.gt.s32 	%p326, %r220, -1;
	setp.gt.s32 	%p327, %r778, %r220;
	setp.gt.s32 	%p328, %r777, 0;
	selp.b32 	%r779, %r778, 0, %p327;
	selp.b32 	%r780, %r779, 0, %p328;
	selp.b32 	%r781, %r220, %r780, %p326;
	selp.b32 	%r782, %r781, %r780, %p325;
	add.s32 	%r783, %r782, -1;
	setp.ge.s32 	%p329, %r221, %r783;
	setp.gt.s32 	%p330, %r221, -1;
	setp.gt.s32 	%p331, %r783, %r221;
	setp.gt.s32 	%p332, %r782, 0;
	selp.b32 	%r784, %r783, 0, %p331;
	selp.b32 	%r785, %r784, 0, %p332;
	selp.b32 	%r786, %r221, %r785, %p330;
	selp.b32 	%r787, %r786, %r785, %p329;
	add.s32 	%r788, %r787, -1;
	setp.ge.s32 	%p333, %r222, %r788;
	setp.gt.s32 	%p334, %r222, -1;
	setp.gt.s32 	%p335, %r788, %r222;
	setp.gt.s32 	%p336, %r787, 0;
	selp.b32 	%r789, %r788, 0, %p335;
	selp.b32 	%r790, %r789, 0, %p336;
	selp.b32 	%r791, %r222, %r790, %p334;
	selp.b32 	%r694, %r791, %r790, %p333;
	mov.b32 	%r720, 1;
	mov.b32 	%r721, 0;
	mov.b32 	%r722, -1;
	// begin inline asm
	shfl.sync.up.b32 %r693, %r694, %r720, %r721, %r722;
	// end inline asm
	add.s32 	%r792, %r693, -1;
	setp.ge.s32 	%p337, %r694, %r792;
	setp.gt.s32 	%p338, %r694, -1;
	and.pred  	%p339, %p338, %p337;
	setp.gt.s32 	%p341, %r792, %r694;
	setp.gt.s32 	%p342, %r693, 0;
	selp.b32 	%r793, %r792, 0, %p341;
	selp.b32 	%r794, %r793, 0, %p342;
	setp.lt.s32 	%p343, %r374, 1;
	selp.b32 	%r795, %r694, %r794, %p339;
	selp.b32 	%r699, %r694, %r795, %p343;
	mov.b32 	%r700, 2;
	// begin inline asm
	shfl.sync.up.b32 %r698, %r699, %r700, %r721, %r722;
	// end inline asm
	add.s32 	%r796, %r698, -1;
	setp.ge.s32 	%p344, %r699, %r796;
	setp.gt.s32 	%p345, %r699, -1;
	and.pred  	%p346, %p345, %p344;
	setp.gt.s32 	%p348, %r796, %r699;
	setp.gt.s32 	%p349, %r698, 0;
	selp.b32 	%r797, %r796, 0, %p348;
	selp.b32 	%r798, %r797, 0, %p349;
	setp.lt.s32 	%p350, %r374, 2;
	selp.b32 	%r799, %r699, %r798, %p346;
	selp.b32 	%r704, %r699, %r799, %p350;
	mov.b32 	%r705, 4;
	// begin inline asm
	shfl.sync.up.b32 %r703, %r704, %r705, %r721, %r722;
	// end inline asm
	add.s32 	%r800, %r703, -1;
	setp.ge.s32 	%p351, %r704, %r800;
	setp.gt.s32 	%p352, %r704, -1;
	and.pred  	%p353, %p352, %p351;
	setp.gt.s32 	%p355, %r800, %r704;
	setp.gt.s32 	%p356, %r703, 0;
	selp.b32 	%r801, %r800, 0, %p355;
	selp.b32 	%r802, %r801, 0, %p356;
	setp.lt.s32 	%p357, %r374, 4;
	selp.b32 	%r803, %r704, %r802, %p353;
	selp.b32 	%r709, %r704, %r803, %p357;
	mov.b32 	%r710, 8;
	// begin inline asm
	shfl.sync.up.b32 %r708, %r709, %r710, %r721, %r722;
	// end inline asm
	add.s32 	%r804, %r708, -1;
	setp.ge.s32 	%p358, %r709, %r804;
	setp.gt.s32 	%p359, %r709, -1;
	and.pred  	%p360, %p359, %p358;
	setp.gt.s32 	%p362, %r804, %r709;
	setp.gt.s32 	%p363, %r708, 0;
	selp.b32 	%r805, %r804, 0, %p362;
	selp.b32 	%r806, %r805, 0, %p363;
	setp.lt.s32 	%p364, %r374, 8;
	selp.b32 	%r807, %r709, %r806, %p360;
	selp.b32 	%r714, %r709, %r807, %p364;
	mov.b32 	%r715, 16;
	// begin inline asm
	shfl.sync.up.b32 %r713, %r714, %r715, %r721, %r722;
	// end inline asm
	add.s32 	%r808, %r713, -1;
	setp.ge.s32 	%p365, %r714, %r808;
	setp.gt.s32 	%p366, %r714, -1;
	and.pred  	%p367, %p366, %p365;
	setp.gt.s32 	%p369, %r808, %r714;
	setp.gt.s32 	%p370, %r713, 0;
	selp.b32 	%r809, %r808, 0, %p369;
	selp.b32 	%r810, %r809, 0, %p370;
	setp.lt.s32 	%p371, %r374, 16;
	selp.b32 	%r811, %r714, %r810, %p367;
	selp.b32 	%r223, %r714, %r811, %p371;
	// begin inline asm
	shfl.sync.up.b32 %r1496, %r223, %r720, %r721, %r722;
	// end inline asm
	setp.ne.s32 	%p372, %r374, 31;
	@%p372 bra 	$L__BB13_108;
	shl.b32 	%r812, %r205, 2;
	add.s32 	%r814, %r377, %r812;
	st.shared.u32 	[%r814+16], %r223;
$L__BB13_108:
	bar.sync 	0;
	setp.lt.u32 	%p373, %r157, 32;
	@%p373 bra 	$L__BB13_110;
	.pragma "used_bytes_mask 4095";
	ld.shared.v4.u32 	{%r815, %r816, %r817, %r818}, [_ZZN3cub18CUB_300001_SM_10006detail4scan16DeviceScanKernelINS2_10policy_hubIiiij8esquerdaE10Policy1000EN6thrust24THRUST_300001_SM_1000_NS6detail15normal_iteratorINS9_10device_ptrIiEEEESE_NS0_13ScanTileStateIiLb1EEES5_NS0_8NullTypeEjiLb0ESH_EEvT0_T1_T2_iT3_T4_T5_E12temp_storage+16];
	add.s32 	%r819, %r815, -1;
	setp.gt.s32 	%p374, %r815, 0;
	setp.gt.s32 	%p375, %r819, %r816;
	selp.b32 	%r820, %r819, 0, %p375;
	selp.b32 	%r821, %r820, 0, %p374;
	setp.gt.s32 	%p376, %r816, -1;
	setp.ge.s32 	%p377, %r816, %r819;
	selp.b32 	%r822, %r816, %r821, %p376;
	selp.b32 	%r823, %r822, %r821, %p377;
	add.s32 	%r824, %r823, -1;
	setp.eq.s32 	%p378, %r205, 3;
	setp.gt.s32 	%p379, %r823, 0;
	setp.gt.s32 	%p380, %r824, %r817;
	selp.b32 	%r825, %r824, 0, %p380;
	selp.b32 	%r826, %r825, 0, %p379;
	setp.gt.s32 	%p381, %r817, -1;
	setp.ge.s32 	%p382, %r817, %r824;
	selp.b32 	%r827, %r817, %r826, %p382;
	selp.b32 	%r828, %r827, %r826, %p381;
	setp.eq.s32 	%p383, %r205, 2;
	selp.b32 	%r829, %r823, %r815, %p383;
	selp.b32 	%r830, %r828, %r829, %p378;
	add.s32 	%r831, %r830, -1;
	setp.ge.s32 	%p384, %r1496, %r831;
	setp.gt.s32 	%p385, %r1496, -1;
	setp.gt.s32 	%p386, %r831, %r1496;
	setp.gt.s32 	%p387, %r830, 0;
	selp.b32 	%r832, %r831, 0, %p386;
	selp.b32 	%r833, %r832, 0, %p387;
	selp.b32 	%r834, %r1496, %r833, %p384;
	selp.b32 	%r835, %r834, %r833, %p385;
	setp.eq.s32 	%p388, %r374, 0;
	selp.b32 	%r1496, %r830, %r835, %p388;
$L__BB13_110:
	setp.eq.s32 	%p389, %r157, 0;
	@%p389 bra 	$L__BB13_113;
	add.s32 	%r227, %r1496, -1;
	setp.ge.s32 	%p390, %r1497, %r227;
	setp.gt.s32 	%p391, %r1497, -1;
	and.pred  	%p392, %p390, %p391;
	@%p392 bra 	$L__BB13_113;
	setp.gt.s32 	%p393, %r227, %r1497;
	setp.gt.s32 	%p394, %r1496, 0;
	selp.b32 	%r836, %r227, 0, %p393;
	selp.b32 	%r1497, %r836, 0, %p394;
$L__BB13_113:
	setp.gt.s32 	%p395, %r222, -1;
	setp.gt.s32 	%p396, %r221, -1;
	setp.gt.s32 	%p397, %r220, -1;
	setp.gt.s32 	%p398, %r219, -1;
	setp.gt.s32 	%p399, %r218, -1;
	setp.gt.s32 	%p400, %r217, -1;
	setp.gt.s32 	%p401, %r216, -1;
	setp.gt.s32 	%p402, %r215, -1;
	setp.gt.s32 	%p403, %r214, -1;
	setp.gt.s32 	%p404, %r213, -1;
	setp.gt.s32 	%p405, %r212, -1;
	setp.gt.s32 	%p406, %r211, -1;
	setp.gt.s32 	%p407, %r210, -1;
	setp.gt.s32 	%p408, %r209, -1;
	add.s32 	%r837, %r1497, -1;
	setp.ge.s32 	%p409, %r209, %r837;
	setp.gt.s32 	%p410, %r837, %r209;
	setp.gt.s32 	%p411, %r1497, 0;
	selp.b32 	%r838, %r837, 0, %p410;
	selp.b32 	%r839, %r838, 0, %p411;
	selp.b32 	%r840, %r209, %r839, %p408;
	selp.b32 	%r1530, %r840, %r839, %p409;
	add.s32 	%r841, %r1530, -1;
	setp.ge.s32 	%p412, %r210, %r841;
	setp.gt.s32 	%p413, %r841, %r210;
	setp.gt.s32 	%p414, %r1530, 0;
	selp.b32 	%r842, %r841, 0, %p413;
	selp.b32 	%r843, %r842, 0, %p414;
	selp.b32 	%r844, %r210, %r843, %p407;
	selp.b32 	%r1529, %r844, %r843, %p412;
	add.s32 	%r845, %r1529, -1;
	setp.ge.s32 	%p415, %r211, %r845;
	setp.gt.s32 	%p416, %r845, %r211;
	setp.gt.s32 	%p417, %r1529, 0;
	selp.b32 	%r846, %r845, 0, %p416;
	selp.b32 	%r847, %r846, 0, %p417;
	selp.b32 	%r848, %r211, %r847, %p406;
	selp.b32 	%r1528, %r848, %r847, %p415;
	add.s32 	%r849, %r1528, -1;
	setp.ge.s32 	%p418, %r212, %r849;
	setp.gt.s32 	%p419, %r849, %r212;
	setp.gt.s32 	%p420, %r1528, 0;
	selp.b32 	%r850, %r849, 0, %p419;
	selp.b32 	%r851, %r850, 0, %p420;
	selp.b32 	%r852, %r212, %r851, %p405;
	selp.b32 	%r1527, %r852, %r851, %p418;
	add.s32 	%r853, %r1527, -1;
	setp.ge.s32 	%p421, %r213, %r853;
	setp.gt.s32 	%p422, %r853, %r213;
	setp.gt.s32 	%p423, %r1527, 0;
	selp.b32 	%r854, %r853, 0, %p422;
	selp.b32 	%r855, %r854, 0, %p423;
	selp.b32 	%r856, %r213, %r855, %p404;
	selp.b32 	%r1526, %r856, %r855, %p421;
	add.s32 	%r857, %r1526, -1;
	setp.ge.s32 	%p424, %r214, %r857;
	setp.gt.s32 	%p425, %r857, %r214;
	setp.gt.s32 	%p426, %r1526, 0;
	selp.b32 	%r858, %r857, 0, %p425;
	selp.b32 	%r859, %r858, 0, %p426;
	selp.b32 	%r860, %r214, %r859, %p403;
	selp.b32 	%r1525, %r860, %r859, %p424;
	add.s32 	%r861, %r1525, -1;
	setp.ge.s32 	%p427, %r215, %r861;
	setp.gt.s32 	%p428, %r861, %r215;
	setp.gt.s32 	%p429, %r1525, 0;
	selp.b32 	%r862, %r861, 0, %p428;
	selp.b32 	%r863, %r862, 0, %p429;
	selp.b32 	%r864, %r215, %r863, %p402;
	selp.b32 	%r1524, %r864, %r863, %p427;
	add.s32 	%r865, %r1524, -1;
	setp.ge.s32 	%p430, %r216, %r865;
	setp.gt.s32 	%p431, %r865, %r216;
	setp.gt.s32 	%p432, %r1524, 0;
	selp.b32 	%r866, %r865, 0, %p431;
	selp.b32 	%r867, %r866, 0, %p432;
	selp.b32 	%r868, %r216, %r867, %p401;
	selp.b32 	%r1523, %r868, %r867, %p430;
	add.s32 	%r869, %r1523, -1;
	setp.ge.s32 	%p433, %r217, %r869;
	setp.gt.s32 	%p434, %r869, %r217;
	setp.gt.s32 	%p435, %r1523, 0;
	selp.b32 	%r870, %r869, 0, %p434;
	selp.b32 	%r871, %r870, 0, %p435;
	selp.b32 	%r872, %r217, %r871, %p400;
	selp.b32 	%r1522, %r872, %r871, %p433;
	add.s32 	%r873, %r1522, -1;
	setp.ge.s32 	%p436, %r218, %r873;
	setp.gt.s32 	%p437, %r873, %r218;
	setp.gt.s32 	%p438, %r1522, 0;
	selp.b32 	%r874, %r873, 0, %p437;
	selp.b32 	%r875, %r874, 0, %p438;
	selp.b32 	%r876, %r218, %r875, %p399;
	selp.b32 	%r1521, %r876, %r875, %p436;
	add.s32 	%r877, %r1521, -1;
	setp.ge.s32 	%p439, %r219, %r877;
	setp.gt.s32 	%p440, %r877, %r219;
	setp.gt.s32 	%p441, %r1521, 0;
	selp.b32 	%r878, %r877, 0, %p440;
	selp.b32 	%r879, %r878, 0, %p441;
	selp.b32 	%r880, %r219, %r879, %p398;
	selp.b32 	%r1520, %r880, %r879, %p439;
	add.s32 	%r881, %r1520, -1;
	setp.ge.s32 	%p442, %r220, %r881;
	setp.gt.s32 	%p443, %r881, %r220;
	setp.gt.s32 	%p444, %r1520, 0;
	selp.b32 	%r882, %r881, 0, %p443;
	selp.b32 	%r883, %r882, 0, %p444;
	selp.b32 	%r884, %r220, %r883, %p397;
	selp.b32 	%r1519, %r884, %r883, %p442;
	add.s32 	%r885, %r1519, -1;
	setp.ge.s32 	%p445, %r221, %r885;
	setp.gt.s32 	%p446, %r885, %r221;
	setp.gt.s32 	%p447, %r1519, 0;
	selp.b32 	%r886, %r885, 0, %p446;
	selp.b32 	%r887, %r886, 0, %p447;
	selp.b32 	%r888, %r221, %r887, %p396;
	selp.b32 	%r1518, %r888, %r887, %p445;
	add.s32 	%r889, %r1518, -1;
	setp.ge.s32 	%p448, %r222, %r889;
	setp.gt.s32 	%p449, %r889, %r222;
	setp.gt.s32 	%p450, %r1518, 0;
	selp.b32 	%r890, %r889, 0, %p449;
	selp.b32 	%r891, %r890, 0, %p450;
	selp.b32 	%r892, %r222, %r891, %p395;
	selp.b32 	%r1517, %r892, %r891, %p448;
	bra.uni 	$L__BB13_176;
$L__BB13_114:
	add.s32 	%r408, %r1497, -1;
	setp.ge.s32 	%p19, %r209, %r408;
	setp.gt.s32 	%p20, %r209, -1;
	setp.gt.s32 	%p21, %r408, %r209;
	setp.gt.s32 	%p22, %r1497, 0;
	selp.b32 	%r409, %r408, 0, %p21;
	selp.b32 	%r410, %r409, 0, %p22;
	selp.b32 	%r411, %r209, %r410, %p20;
	selp.b32 	%r412, %r411, %r410, %p19;
	add.s32 	%r413, %r412, -1;
	setp.ge.s32 	%p23, %r210, %r413;
	setp.gt.s32 	%p24, %r210, -1;
	setp.gt.s32 	%p25, %r413, %r210;
	setp.gt.s32 	%p26, %r412, 0;
	selp.b32 	%r414, %r413, 0, %p25;
	selp.b32 	%r415, %r414, 0, %p26;
	selp.b32 	%r416, %r210, %r415, %p24;
	selp.b32 	%r417, %r416, %r415, %p23;
	add.s32 	%r418, %r417, -1;
	setp.ge.s32 	%p27, %r211, %r418;
	setp.gt.s32 	%p28, %r211, -1;
	setp.gt.s32 	%p29, %r418, %r211;
	setp.gt.s32 	%p30, %r417, 0;
	selp.b32 	%r419, %r418, 0, %p29;
	selp.b32 	%r420, %r419, 0, %p30;
	selp.b32 	%r421, %r211, %r420, %p28;
	selp.b32 	%r422, %r421, %r420, %p27;
	add.s32 	%r423, %r422, -1;
	setp.ge.s32 	%p31, %r212, %r423;
	setp.gt.s32 	%p32, %r212, -1;
	setp.gt.s32 	%p33, %r423, %r212;
	setp.gt.s32 	%p34, %r422, 0;
	selp.b32 	%r424, %r423, 0, %p33;
	selp.b32 	%r425, %r424, 0, %p34;
	selp.b32 	%r426, %r212, %r425, %p32;
	selp.b32 	%r427, %r426, %r425, %p31;
	add.s32 	%r428, %r427, -1;
	setp.ge.s32 	%p35, %r213, %r428;
	setp.gt.s32 	%p36, %r213, -1;
	setp.gt.s32 	%p37, %r428, %r213;
	setp.gt.s32 	%p38, %r427, 0;
	selp.b32 	%r429, %r428, 0, %p37;
	selp.b32 	%r430, %r429, 0, %p38;
	selp.b32 	%r431, %r213, %r430, %p36;
	selp.b32 	%r432, %r431, %r430, %p35;
	add.s32 	%r433, %r432, -1;
	setp.ge.s32 	%p39, %r214, %r433;
	setp.gt.s32 	%p40, %r214, -1;
	setp.gt.s32 	%p41, %r433, %r214;
	setp.gt.s32 	%p42, %r432, 0;
	selp.b32 	%r434, %r433, 0, %p41;
	selp.b32 	%r435, %r434, 0, %p42;
	selp.b32 	%r436, %r214, %r435, %p40;
	selp.b32 	%r437, %r436, %r435, %p39;
	add.s32 	%r438, %r437, -1;
	setp.ge.s32 	%p43, %r215, %r438;
	setp.gt.s32 	%p44, %r215, -1;
	setp.gt.s32 	%p45, %r438, %r215;
	setp.gt.s32 	%p46, %r437, 0;
	selp.b32 	%r439, %r438, 0, %p45;
	selp.b32 	%r440, %r439, 0, %p46;
	selp.b32 	%r441, %r215, %r440, %p44;
	selp.b32 	%r442, %r441, %r440, %p43;
	add.s32 	%r443, %r442, -1;
	setp.ge.s32 	%p47, %r216, %r443;
	setp.gt.s32 	%p48, %r216, -1;
	setp.gt.s32 	%p49, %r443, %r216;
	setp.gt.s32 	%p50, %r442, 0;
	selp.b32 	%r444, %r443, 0, %p49;
	selp.b32 	%r445, %r444, 0, %p50;
	selp.b32 	%r446, %r216, %r445, %p48;
	selp.b32 	%r447, %r446, %r445, %p47;
	add.s32 	%r448, %r447, -1;
	setp.ge.s32 	%p51, %r217, %r448;
	setp.gt.s32 	%p52, %r217, -1;
	setp.gt.s32 	%p53, %r448, %r217;
	setp.gt.s32 	%p54, %r447, 0;
	selp.b32 	%r449, %r448, 0, %p53;
	selp.b32 	%r450, %r449, 0, %p54;
	selp.b32 	%r451, %r217, %r450, %p52;
	selp.b32 	%r452, %r451, %r450, %p51;
	add.s32 	%r453, %r452, -1;
	setp.ge.s32 	%p55, %r218, %r453;
	setp.gt.s32 	%p56, %r218, -1;
	setp.gt.s32 	%p57, %r453, %r218;
	setp.gt.s32 	%p58, %r452, 0;
	selp.b32 	%r454, %r453, 0, %p57;
	selp.b32 	%r455, %r454, 0, %p58;
	selp.b32 	%r456, %r218, %r455, %p56;
	selp.b32 	%r457, %r456, %r455, %p55;
	add.s32 	%r458, %r457, -1;
	setp.ge.s32 	%p59, %r219, %r458;
	setp.gt.s32 	%p60, %r219, -1;
	setp.gt.s32 	%p61, %r458, %r219;
	setp.gt.s32 	%p62, %r457, 0;
	selp.b32 	%r459, %r458, 0, %p61;
	selp.b32 	%r460, %r459, 0, %p62;
	selp.b32 	%r461, %r219, %r460, %p60;
	selp.b32 	%r462, %r461, %r460, %p59;
	add.s32 	%r463, %r462, -1;
	setp.ge.s32 	%p63, %r220, %r463;
	setp.gt.s32 	%p64, %r220, -1;
	setp.gt.s32 	%p65, %r463, %r220;
	setp.gt.s32 	%p66, %r462, 0;
	selp.b32 	%r464, %r463, 0, %p65;
	selp.b32 	%r465, %r464, 0, %p66;
	selp.b32 	%r466, %r220, %r465, %p64;
	selp.b32 	%r467, %r466, %r465, %p63;
	add.s32 	%r468, %r467, -1;
	setp.ge.s32 	%p67, %r221, %r468;
	setp.gt.s32 	%p68, %r221, -1;
	setp.gt.s32 	%p69, %r468, %r221;
	setp.gt.s32 	%p70, %r467, 0;
	selp.b32 	%r469, %r468, 0, %p69;
	selp.b32 	%r470, %r469, 0, %p70;
	selp.b32 	%r471, %r221, %r470, %p68;
	selp.b32 	%r472, %r471, %r470, %p67;
	add.s32 	%r473, %r472, -1;
	setp.ge.s32 	%p71, %r222, %r473;
	setp.gt.s32 	%p72, %r222, -1;
	setp.gt.s32 	%p73, %r473, %r222;
	setp.gt.s32 	%p74, %r472, 0;
	selp.b32 	%r474, %r473, 0, %p73;
	selp.b32 	%r475, %r474, 0, %p74;
	selp.b32 	%r476, %r222, %r475, %p72;
	selp.b32 	%r379, %r476, %r475, %p71;
	mov.b32 	%r405, 1;
	mov.b32 	%r406, 0;
	mov.b32 	%r407, -1;
	// begin inline asm
	shfl.sync.up.b32 %r378, %r379, %r405, %r406, %r407;
	// end inline asm
	add.s32 	%r477, %r378, -1;
	setp.ge.s32 	%p75, %r379, %r477;
	setp.gt.s32 	%p76, %r379, -1;
	and.pred  	%p77, %p76, %p75;
	setp.gt.s32 	%p79, %r477, %r379;
	setp.gt.s32 	%p80, %r378, 0;
	selp.b32 	%r478, %r477, 0, %p79;
	selp.b32 	%r479, %r478, 0, %p80;
	setp.lt.s32 	%p81, %r374, 1;
	selp.b32 	%r480, %r379, %r479, %p77;
	selp.b32 	%r384, %r379, %r480, %p81;
	mov.b32 	%r385, 2;
	// begin inline asm
	shfl.sync.up.b32 %r383, %r384, %r385, %r406, %r407;
	// end inline asm
	add.s32 	%r481, %r383, -1;
	setp.ge.s32 	%p82, %r384, %r481;
	setp.gt.s32 	%p83, %r384, -1;
	and.pred  	%p84, %p83, %p82;
	setp.gt.s32 	%p86, %r481, %r384;
	setp.gt.s32 	%p87, %r383, 0;
	selp.b32 	%r482, %r481, 0, %p86;
	selp.b32 	%r483, %r482, 0, %p87;
	setp.lt.s32 	%p88, %r374, 2;
	selp.b32 	%r484, %r384, %r483, %p84;
	selp.b32 	%r389, %r384, %r484, %p88;
	mov.b32 	%r390, 4;
	// begin inline asm
	shfl.sync.up.b32 %r388, %r389, %r390, %r406, %r407;
	// end inline asm
	add.s32 	%r485, %r388, -1;
	setp.ge.s32 	%p89, %r389, %r485;
	setp.gt.s32 	%p90, %r389, -1;
	and.pred  	%p91, %p90, %p89;
	setp.gt.s32 	%p93, %r485, %r389;
	setp.gt.s32 	%p94, %r388, 0;
	selp.b32 	%r486, %r485, 0, %p93;
	selp.b32 	%r487, %r486, 0, %p94;
	setp.lt.s32 	%p95, %r374, 4;
	selp.b32 	%r488, %r389, %r487, %p91;
	selp.b32 	%r394, %r389, %r488, %p95;
	mov.b32 	%r395, 8;
	// begin inline asm
	shfl.sync.up.b32 %r393, %r394, %r395, %r406, %r407;
	// end inline asm
	add.s32 	%r489, %r393, -1;
	setp.ge.s32 	%p96, %r394, %r489;
	setp.gt.s32 	%p97, %r394, -1;
	and.pred  	%p98, %p97, %p96;
	setp.gt.s32 	%p100, %r489, %r394;
	setp.gt.s32 	%p101, %r393, 0;
	selp.b32 	%r490, %r489, 0, %p100;
	selp.b32 	%r491, %r490, 0, %p101;
	setp.lt.s32 	%p102, %r374, 8;
	selp.b32 	%r492, %r394, %r491, %p98;
	selp.b32 	%r399, %r394, %r492, %p102;
	mov.b32 	%r400, 16;
	// begin inline asm
	shfl.sync.up.b32 %r398, %r399, %r400, %r406, %r407;
	// end inline asm
	add.s32 	%r493, %r398, -1;
	setp.ge.s32 	%p103, %r399, %r493;
	setp.gt.s32 	%p104, %r399, -1;
	and.pred  	%p105, %p104, %p103;
	setp.gt.s32 	%p107, %r493, %r399;
	setp.gt.s32 	%p108, %r398, 0;
	selp.b32 	%r494, %r493, 0, %p107;
	selp.b32 	%r495, %r494, 0, %p108;
	setp.lt.s32 	%p109, %r374, 16;
	selp.b32 	%r496, %r399, %r495, %p105;
	selp.b32 	%r244, %r399, %r496, %p109;
	// begin inline asm
	shfl.sync.up.b32 %r1515, %r244, %r405, %r406, %r407;
	// end inline asm
	setp.ne.s32 	%p110, %r374, 31;
	@%p110 bra 	$L__BB13_116;
	shl.b32 	%r497, %r205, 2;
	mov.u32 	%r498, _ZZN3cub18CUB_300001_SM_10006detail4scan16DeviceScanKernelINS2_10policy_hubIiiij8esquerdaE10Policy1000EN6thrust24THRUST_300001_SM_1000_NS6detail15normal_iteratorINS9_10device_ptrIiEEEESE_NS0_13ScanTileStateIiLb1EEES5_NS0_8NullTypeEjiLb0ESH_EEvT0_T1_T2_iT3_T4_T5_E12temp_storage;
	add.s32 	%r499, %r498, %r497;
	st.shared.u32 	[%r499+16], %r244;
$L__BB13_116:
	bar.sync 	0;
	ld.shared.v4.u32 	{%r500, %r501, %r502, %r503}, [_ZZN3cub18CUB_300001_SM_10006detail4scan16DeviceScanKernelINS2_10policy_hubIiiij8esquerdaE10Policy1000EN6thrust24THRUST_300001_SM_1000_NS6detail15normal_iteratorINS9_10device_ptrIiEEEESE_NS0_13ScanTileStateIiLb1EEES5_NS0_8NullTypeEjiLb0ESH_EEvT0_T1_T2_iT3_T4_T5_E12temp_storage+16];
	add.s32 	%r504, %r500, -1;
	setp.ge.s32 	%p111, %r501, %r504;
	setp.gt.s32 	%p112, %r501, -1;
	setp.gt.s32 	%p113, %r504, %r501;
	setp.gt.s32 	%p114, %r500, 0;
	selp.b32 	%r505, %r504, 0, %p113;
	selp.b32 	%r506, %r505, 0, %p114;
	selp.b32 	%r507, %r501, %r506, %p112;
	selp.b32 	%r508, %r507, %r506, %p111;
	setp.eq.s32 	%p115, %r205, 2;
	selp.b32 	%r509, %r508, %r500, %p115;
	add.s32 	%r510, %r508, -1;
	setp.ge.s32 	%p116, %r502, %r510;
	setp.gt.s32 	%p117, %r502, -1;
	setp.gt.s32 	%p118, %r510, %r502;
	setp.gt.s32 	%p119, %r508, 0;
	selp.b32 	%r511, %r510, 0, %p118;
	selp.b32 	%r512, %r511, 0, %p119;
	selp.b32 	%r513, %r502, %r512, %p116;
	selp.b32 	%r514, %r513, %r512, %p117;
	setp.eq.s32 	%p120, %r205, 3;
	selp.b32 	%r246, %r514, %r509, %p120;
	add.s32 	%r515, %r514, -1;
	setp.ge.s32 	%p121, %r503, %r515;
	setp.gt.s32 	%p122, %r503, -1;
	setp.gt.s32 	%p123, %r515, %r503;
	setp.gt.s32 	%p124, %r514, 0;
	selp.b32 	%r516, %r515, 0, %p123;
	selp.b32 	%r517, %r516, 0, %p124;
	selp.b32 	%r518, %r503, %r517, %p121;
	selp.b32 	%r247, %r518, %r517, %p122;
	setp.lt.u32 	%p125, %r157, 32;
	@%p125 bra 	$L__BB13_118;
	add.s32 	%r519, %r246, -1;
	setp.ge.s32 	%p126, %r1515, %r519;
	setp.gt.s32 	%p127, %r1515, -1;
	setp.gt.s32 	%p128, %r519, %r1515;
	setp.gt.s32 	%p129, %r246, 0;
	selp.b32 	%r520, %r519, 0, %p128;
	selp.b32 	%r521, %r520, 0, %p129;
	selp.b32 	%r522, %r1515, %r521, %p126;
	selp.b32 	%r523, %r522, %r521, %p127;
	setp.eq.s32 	%p130, %r374, 0;
	selp.b32 	%r1515, %r246, %r523, %p130;
	bra.uni 	$L__BB13_172;
$L__BB13_118:
	setp.ne.s32 	%p131, %r157, 0;
	mul.wide.s32 	%rd21, %r1, 8;
	add.s64 	%rd11, %rd1, %rd21;
	@%p131 bra 	$L__BB13_120;
	st.shared.u32 	[_ZZN3cub18CUB_300001_SM_10006detail4scan16DeviceScanKernelINS2_10policy_hubIiiij8esquerdaE10Policy1000EN6thrust24THRUST_300001_SM_1000_NS6detail15normal_iteratorINS9_10device_ptrIiEEEESE_NS0_13ScanTileStateIiLb1EEES5_NS0_8NullTypeEjiLb0ESH_EEvT0_T1_T2_iT3_T4_T5_E12temp_storage+12], %r247;
	add.s64 	%rd22, %rd11, 256;
	mov.b32 	%r524, 100;
	// begin inline asm
	st.relaxed.gpu.v2.u32 [%rd22], {%r524, %r247};
	// end inline asm
$L__BB13_120:
	not.b32 	%r526, %r157;
	add.s32 	%r1507, %r1, %r526;
	mov.u32 	%r250, %nctaid.x;
	setp.gt.u32 	%p132, %r250, 499;
	@%p132 bra 	$L__BB13_122;
	membar.cta;
	bra.uni 	$L__BB13_123;
$L__BB13_122:
	mov.b32 	%r527, 450;
	// begin inline asm
	nanosleep.u32 %r527;
	// end inline asm
$L__BB13_123:
	mul.wide.s32 	%rd24, %r1507, 8;
	add.s64 	%rd25, %rd1, %rd24;
	add.s64 	%rd23, %rd25, 256;
	// begin inline asm
	ld.relaxed.gpu.v2.u32 {%r1508, %r1501}, [%rd23];
	// end inline asm
$L__BB13_124:
	setp.eq.s32 	%p133, %r1508, 99;
	mov.b32 	%r530, -1;
	vote.sync.any.pred 	%p134, %p133, %r530;
	not.pred 	%p135, %p134;
	@%p135 bra 	$L__BB13_129;
	@%p132 bra 	$L__BB13_127;
	membar.cta;
	bra.uni 	$L__BB13_128;
$L__BB13_127:
	mov.b32 	%r690, 350;
	// begin inline asm
	nanosleep.u32 %r690;
	// end inline asm
$L__BB13_128:
	// begin inline asm
	ld.relaxed.gpu.v2.u32 {%r1508, %r1501}, [%rd23];
	// end inline asm
	bra.uni 	$L__BB13_124;
$L__BB13_129:
	setp.eq.s32 	%p136, %r1508, 101;
	mov.b32 	%r537, -1;
	vote.sync.ballot.b32 	%r538, %p136, %r537;
	// begin inline asm
	mov.u32 %r532, %lanemask_ge;
	// end inline asm
	and.b32  	%r539, %r538, %r532;
	or.b32  	%r540, %r539, -2147483648;
	add.s32 	%r541, %r540, -1;
	not.b32 	%r542, %r540;
	and.b32  	%r543, %r542, %r541;
	popc.b32 	%r260, %r543;
	mov.b32 	%r535, 1;
	// begin inline asm
	shfl.sync.down.b32 %r533, %r1501, %r535, %r260, %r537;
	// end inline asm
	setp.ge.s32 	%p138, %r374, %r260;
	@%p138 bra 	$L__BB13_132;
	add.s32 	%r262, %r533, -1;
	setp.ge.s32 	%p139, %r1501, %r262;
	setp.gt.s32 	%p140, %r1501, -1;
	and.pred  	%p141, %p140, %p139;
	@%p141 bra 	$L__BB13_132;
	setp.gt.s32 	%p142, %r262, %r1501;
	setp.gt.s32 	%p143, %r533, 0;
	selp.b32 	%r544, %r262, 0, %p142;
	selp.b32 	%r1501, %r544, 0, %p143;
$L__BB13_132:
	mov.b32 	%r547, 2;
	mov.b32 	%r549, -1;
	// begin inline asm
	shfl.sync.down.b32 %r545, %r1501, %r547, %r260, %r549;
	// end inline asm
	add.s32 	%r266, %r374, 2;
	setp.gt.s32 	%p144, %r266, %r260;
	@%p144 bra 	$L__BB13_135;
	add.s32 	%r267, %r545, -1;
	setp.ge.s32 	%p145, %r1501, %r267;
	setp.gt.s32 	%p146, %r1501, -1;
	and.pred  	%p147, %p146, %p145;
	@%p147 bra 	$L__BB13_135;
	setp.gt.s32 	%p148, %r267, %r1501;
	setp.gt.s32 	%p149, %r545, 0;
	selp.b32 	%r550, %r267, 0, %p148;
	selp.b32 	%r1501, %r550, 0, %p149;
$L__BB13_135:
	mov.b32 	%r553, 4;
	mov.b32 	%r555, -1;
	// begin inline asm
	shfl.sync.down.b32 %r551, %r1501, %r553, %r260, %r555;
	// end inline asm
	add.s32 	%r556, %r374, 4;
	setp.gt.s32 	%p150, %r556, %r260;
	@%p150 bra 	$L__BB13_138;
	add.s32 	%r271, %r551, -1;
	setp.ge.s32 	%p151, %r1501, %r271;
	setp.gt.s32 	%p152, %r1501, -1;
	and.pred  	%p153, %p152, %p151;
	@%p153 bra 	$L__BB13_138;
	setp.gt.s32 	%p154, %r271, %r1501;
	setp.gt.s32 	%p155, %r551, 0;
	selp.b32 	%r557, %r271, 0, %p154;
	selp.b32 	%r1501, %r557, 0, %p155;
$L__BB13_138:
	mov.b32 	%r560, 8;
	mov.b32 	%r562, -1;
	// begin inline asm
	shfl.sync.down.b32 %r558, %r1501, %r560, %r260, %r562;
	// end inline asm
	add.s32 	%r563, %r374, 8;
	setp.gt.s32 	%p156, %r563, %r260;
	@%p156 bra 	$L__BB13_141;
	add.s32 	%r275, %r558, -1;
	setp.ge.s32 	%p157, %r1501, %r275;
	setp.gt.s32 	%p158, %r1501, -1;
	and.pred  	%p159, %p158, %p157;
	@%p159 bra 	$L__BB13_141;
	setp.gt.s32 	%p160, %r275, %r1501;
	setp.gt.s32 	%p161, %r558, 0;
	selp.b32 	%r564, %r275, 0, %p160;
	selp.b32 	%r1501, %r564, 0, %p161;
$L__BB13_141:
	mov.b32 	%r567, 16;
	mov.b32 	%r569, -1;
	// begin inline asm
	shfl.sync.down.b32 %r565, %r1501, %r567, %r260, %r569;
	// end inline asm
	add.s32 	%r570, %r374, 16;
	setp.gt.s32 	%p162, %r570, %r260;
	@%p162 bra 	$L__BB13_144;
	add.s32 	%r279, %r565, -1;
	setp.ge.s32 	%p163, %r1501, %r279;
	setp.gt.s32 	%p164, %r1501, -1;
	and.pred  	%p165, %p164, %p163;
	@%p165 bra 	$L__BB13_144;
	setp.gt.s32 	%p166, %r279, %r1501;
	setp.gt.s32 	%p167, %r565, 0;
	selp.b32 	%r571, %r279, 0, %p166;
	selp.b32 	%r1501, %r571, 0, %p167;
$L__BB13_144:
	add.s64 	%rd13, %rd1, 256;
$L__BB13_145:
	setp.ne.s32 	%p168, %r1508, 101;
	mov.b32 	%r572, -1;
	vote.sync.all.pred 	%p169, %p168, %r572;
	not.pred 	%p170, %p169;
	@%p170 bra 	$L__BB13_168;
	mul.wide.s32 	%rd28, %r1507, 8;
	add.s64 	%rd29, %rd13, %rd28;
	add.s64 	%rd27, %rd29, -256;
	// begin inline asm
	ld.relaxed.gpu.v2.u32 {%r1508, %r1511}, [%rd27];
	// end inline asm
$L__BB13_147:
	setp.eq.s32 	%p240, %r1508, 99;
	mov.b32 	%r642, -1;
	vote.sync.any.pred 	%p241, %p240, %r642;
	not.pred 	%p242, %p241;
	@%p242 bra 	$L__BB13_152;
	@%p132 bra 	$L__BB13_150;
	membar.cta;
	bra.uni 	$L__BB13_151;
$L__BB13_150:
	mov.b32 	%r687, 350;
	// begin inline asm
	nanosleep.u32 %r687;
	// end inline asm
$L__BB13_151:
	// begin inline asm
	ld.relaxed.gpu.v2.u32 {%r1508, %r1511}, [%rd27];
	// end inline asm
	bra.uni 	$L__BB13_147;
$L__BB13_152:
	setp.eq.s32 	%p243, %r1508, 101;
	mov.b32 	%r648, -1;
	vote.sync.ballot.b32 	%r649, %p243, %r648;
	and.b32  	%r650, %r649, %r532;
	or.b32  	%r651, %r650, -2147483648;
	add.s32 	%r652, %r651, -1;
	not.b32 	%r653, %r651;
	and.b32  	%r654, %r653, %r652;
	popc.b32 	%r293, %r654;
	mov.b32 	%r646, 1;
	// begin inline asm
	shfl.sync.down.b32 %r644, %r1511, %r646, %r293, %r648;
	// end inline asm
	setp.ge.s32 	%p245, %r374, %r293;
	@%p245 bra 	$L__BB13_155;
	add.s32 	%r295, %r644, -1;
	setp.ge.s32 	%p246, %r1511, %r295;
	setp.gt.s32 	%p247, %r1511, -1;
	and.pred  	%p248, %p247, %p246;
	@%p248 bra 	$L__BB13_155;
	setp.gt.s32 	%p249, %r295, %r1511;
	setp.gt.s32 	%p250, %r644, 0;
	selp.b32 	%r655, %r295, 0, %p249;
	selp.b32 	%r1511, %r655, 0, %p250;
$L__BB13_155:
	mov.b32 	%r658, 2;
	mov.b32 	%r660, -1;
	// begin inline asm
	shfl.sync.down.b32 %r656, %r1511, %r658, %r293, %r660;
	// end inline asm
	setp.gt.s32 	%p251, %r266, %r293;
	@%p251 bra 	$L__BB13_158;
	add.s32 	%r299, %r656, -1;
	setp.ge.s32 	%p252, %r1511, %r299;
	setp.gt.s32 	%p253, %r1511, -1;
	and.pred  	%p254, %p253, %p252;
	@%p254 bra 	$L__BB13_158;
	setp.gt.s32 	%p255, %r299, %r1511;
	setp.gt.s32 	%p256, %r656, 0;
	selp.b32 	%r661, %r299, 0, %p255;
	selp.b32 	%r1511, %r661, 0, %p256;
$L__BB13_158:
	mov.b32 	%r664, 4;
	mov.b32 	%r666, -1;
	// begin inline asm
	shfl.sync.down.b32 %r662, %r1511, %r664, %r293, %r666;
	// end inline asm
	add.s32 	%r667, %r374, 4;
	setp.gt.s32 	%p257, %r667, %r293;
	@%p257 bra 	$L__BB13_161;
	add.s32 	%r303, %r662, -1;
	setp.ge.s32 	%p258, %r1511, %r303;
	setp.gt.s32 	%p259, %r1511, -1;
	and.pred  	%p260, %p259, %p258;
	@%p260 bra 	$L__BB13_161;
	setp.gt.s32 	%p261, %r303, %r1511;
	setp.gt.s32 	%p262, %r662, 0;
	selp.b32 	%r668, %r303, 0, %p261;
	selp.b32 	%r1511, %r668, 0, %p262;
$L__BB13_161:
	mov.b32 	%r671, 8;
	mov.b32 	%r673, -1;
	// begin inline asm
	shfl.sync.down.b32 %r669, %r1511, %r671, %r293, %r673;
	// end inline asm
	add.s32 	%r674, %r374, 8;
	setp.gt.s32 	%p263, %r674, %r293;
	@%p263 bra 	$L__BB13_164;
	add.s32 	%r307, %r669, -1;
	setp.ge.s32 	%p264, %r1511, %r307;
	setp.gt.s32 	%p265, %r1511, -1;
	and.pred  	%p266, %p265, %p264;
	@%p266 bra 	$L__BB13_164;
	setp.gt.s32 	%p267, %r307, %r1511;
	setp.gt.s32 	%p268, %r669, 0;
	selp.b32 	%r675, %r307, 0, %p267;
	selp.b32 	%r1511, %r675, 0, %p268;
$L__BB13_164:
	mov.b32 	%r678, 16;
	mov.b32 	%r680, -1;
	// begin inline asm
	shfl.sync.down.b32 %r676, %r1511, %r678, %r293, %r680;
	// end inline asm
	add.s32 	%r681, %r374, 16;
	setp.gt.s32 	%p269, %r681, %r293;
	@%p269 bra 	$L__BB13_167;
	add.s32 	%r311, %r676, -1;
	setp.ge.s32 	%p270, %r1511, %r311;
	setp.gt.s32 	%p271, %r1511, -1;
	and.pred  	%p272, %p271, %p270;
	@%p272 bra 	$L__BB13_167;
	setp.gt.s32 	%p273, %r311, %r1511;
	setp.gt.s32 	%p274, %r676, 0;
	selp.b32 	%r682, %r311, 0, %p273;
	selp.b32 	%r1511, %r682, 0, %p274;
$L__BB13_167:
	add.s32 	%r683, %r1511, -1;
	setp.ge.s32 	%p275, %r1501, %r683;
	setp.gt.s32 	%p276, %r1501, -1;
	setp.gt.s32 	%p277, %r683, %r1501;
	setp.gt.s32 	%p278, %r1511, 0;
	selp.b32 	%r684, %r683, 0, %p277;
	selp.b32 	%r685, %r684, 0, %p278;
	selp.b32 	%r686, %r1501, %r685, %p275;
	selp.b32 	%r1501, %r686, %r685, %p276;
	add.s32 	%r1507, %r1507, -32;
	bra.uni 	$L__BB13_145;
$L__BB13_168:
	@%p131 bra 	$L__BB13_170;
	add.s32 	%r576, %r1501, -1;
	setp.lt.s32 	%p172, %r247, %r576;
	max.s32 	%r577, %r1501, 1;
	add.s32 	%r578, %r577, -1;
	selp.b32 	%r575, %r578, %r247, %p172;
	add.s64 	%rd26, %rd11, 256;
	mov.b32 	%r574, 101;
	// begin inline asm
	st.relaxed.gpu.v2.u32 [%rd26], {%r574, %r575};
	// end inline asm
	st.shared.u32 	[_ZZN3cub18CUB_300001_SM_10006detail4scan16DeviceScanKernelINS2_10policy_hubIiiij8esquerdaE10Policy1000EN6thrust24THRUST_300001_SM_1000_NS6detail15normal_iteratorINS9_10device_ptrIiEEEESE_NS0_13ScanTileStateIiLb1EEES5_NS0_8NullTypeEjiLb0ESH_EEvT0_T1_T2_iT3_T4_T5_E12temp_storage+4], %r1501;
	st.shared.u32 	[_ZZN3cub18CUB_300001_SM_10006detail4scan16DeviceScanKernelINS2_10policy_hubIiiij8esquerdaE10Policy1000EN6thrust24THRUST_300001_SM_1000_NS6detail15normal_iteratorINS9_10device_ptrIiEEEESE_NS0_13ScanTileStateIiLb1EEES5_NS0_8NullTypeEjiLb0ESH_EEvT0_T1_T2_iT3_T4_T5_E12temp_storage+8], %r575;
$L__BB13_170:
	setp.ne.s32 	%p173, %r374, 0;
	@%p173 bra 	$L__BB13_172;
	st.shared.u32 	[_ZZN3cub18CUB_300001_SM_10006detail4scan16DeviceScanKernelINS2_10policy_hubIiiij8esquerdaE10Policy1000EN6thrust24THRUST_300001_SM_1000_NS6detail15normal_iteratorINS9_10device_ptrIiEEEESE_NS0_13ScanTileStateIiLb1EEES5_NS0_8NullTypeEjiLb0ESH_EEvT0_T1_T2_iT3_T4_T5_E12temp_storage+36], %r1501;
	mov.u32 	%r1515, %r1501;
$L__BB13_172:
	bar.sync 	0;
	ld.shared.u32 	%r317, [_ZZN3cub18CUB_300001_SM_10006detail4scan16DeviceScanKernelINS2_10policy_hubIiiij8esquerdaE10Policy1000EN6thrust24THRUST_300001_SM_1000_NS6detail15normal_iteratorINS9_10device_ptrIiEEEESE_NS0_13ScanTileStateIiLb1EEES5_NS0_8NullTypeEjiLb0ESH_EEvT0_T1_T2_iT3_T4_T5_E12temp_storage+36];
	setp.eq.s32 	%p174, %r157, 0;
	@%p174 bra 	$L__BB13_175;
	add.s32 	%r318, %r317, -1;
	setp.ge.s32 	%p175, %r1515, %r318;
	setp.gt.s32 	%p176, %r1515, -1;
	and.pred  	%p177, %p176, %p175;
	@%p177 bra 	$L__BB13_175;
	setp.gt.s32 	%p178, %r318, %r1515;
	setp.gt.s32 	%p179, %r317, 0;
	selp.b32 	%r579, %r318, 0, %p178;
	selp.b32 	%r1515, %r579, 0, %p179;
$L__BB13_175:
	setp.gt.s32 	%p180, %r222, -1;
	setp.gt.s32 	%p181, %r221, -1;
	setp.gt.s32 	%p182, %r220, -1;
	setp.gt.s32 	%p183, %r219, -1;
	setp.gt.s32 	%p184, %r218, -1;
	setp.gt.s32 	%p185, %r217, -1;
	setp.gt.s32 	%p186, %r216, -1;
	setp.gt.s32 	%p187, %r215, -1;
	setp.gt.s32 	%p188, %r214, -1;
	setp.gt.s32 	%p189, %r213, -1;
	setp.gt.s32 	%p190, %r212, -1;
	setp.gt.s32 	%p191, %r211, -1;
	setp.gt.s32 	%p192, %r210, -1;
	setp.gt.s32 	%p193, %r209, -1;
	add.s32 	%r580, %r1515, -1;
	setp.ge.s32 	%p194, %r1497, %r580;
	setp.gt.s32 	%p195, %r1497, -1;
	setp.gt.s32 	%p196, %r580, %r1497;
	setp.gt.s32 	%p197, %r1515, 0;
	selp.b32 	%r581, %r580, 0, %p196;
	selp.b32 	%r582, %r581, 0, %p197;
	selp.b32 	%r583, %r1497, %r582, %p195;
	selp.b32 	%r1497, %r583, %r582, %p194;
	add.s32 	%r584, %r1497, -1;
	setp.ge.s32 	%p198, %r209, %r584;
	setp.gt.s32 	%p199, %r584, %r209;
	setp.gt.s32 	%p200, %r1497, 0;
	selp.b32 	%r585, %r584, 0, %p199;
	selp.b32 	%r586, %r585, 0, %p200;
	selp.b32 	%r587, %r209, %r586, %p193;
	selp.b32 	%r1530, %r587, %r586, %p198;
	add.s32 	%r588, %r1530, -1;
	setp.ge.s32 	%p201, %r210, %r588;
	setp.gt.s32 	%p202, %r588, %r210;
	setp.gt.s32 	%p203, %r1530, 0;
	selp.b32 	%r589, %r588, 0, %p202;
	selp.b32 	%r590, %r589, 0, %p203;
	selp.b32 	%r591, %r210, %r590, %p192;
	selp.b32 	%r1529, %r591, %r590, %p201;
	add.s32 	%r592, %r1529, -1;
	setp.ge.s32 	%p204, %r211, %r592;
	setp.gt.s32 	%p205, %r592, %r211;
	setp.gt.s32 	%p206, %r1529, 0;
	selp.b32 	%r593, %r592, 0, %p205;
	selp.b32 	%r594, %r593, 0, %p206;
	selp.b32 	%r595, %r211, %r594, %p191;
	selp.b32 	%r1528, %r595, %r594, %p204;
	add.s32 	%r596, %r1528, -1;
	setp.ge.s32 	%p207, %r212, %r596;
	setp.gt.s32 	%p208, %r596, %r212;
	setp.gt.s32 	%p209, %r1528, 0;
	selp.b32 	%r597, %r596, 0, %p208;
	selp.b32 	%r598, %r597, 0, %p209;
	selp.b32 	%r599, %r212, %r598, %p190;
	selp.b32 	%r1527, %r599, %r598, %p207;
	add.s32 	%r600, %r1527, -1;
	setp.ge.s32 	%p210, %r213, %r600;
	setp.gt.s32 	%p211, %r600, %r213;
	setp.gt.s32 	%p212, %r1527, 0;
	selp.b32 	%r601, %r600, 0, %p211;
	selp.b32 	%r602, %r601, 0, %p212;
	selp.b32 	%r603, %r213, %r602, %p189;
	selp.b32 	%r1526, %r603, %r602, %p210;
	add.s32 	%r604, %r1526, -1;
	setp.ge.s32 	%p213, %r214, %r604;
	setp.gt.s32 	%p214, %r604, %r214;
	setp.gt.s32 	%p215, %r1526, 0;
	selp.b32 	%r605, %r604, 0, %p214;
	selp.b32 	%r606, %r605, 0, %p215;
	selp.b32 	%r607, %r214, %r606, %p188;
	selp.b32 	%r1525, %r607, %r606, %p213;
	add.s32 	%r608, %r1525, -1;
	setp.ge.s32 	%p216, %r215, %r608;
	setp.gt.s32 	%p217, %r608, %r215;
	setp.gt.s32 	%p218, %r1525, 0;
	selp.b32 	%r609, %r608, 0, %p217;
	selp.b32 	%r610, %r609, 0, %p218;
	selp.b32 	%r611, %r215, %r610, %p187;
	selp.b32 	%r1524, %r611, %r610, %p216;
	add.s32 	%r612, %r1524, -1;
	setp.ge.s32 	%p219, %r216, %r612;
	setp.gt.s32 	%p220, %r612, %r216;
	setp.gt.s32 	%p221, %r1524, 0;
	selp.b32 	%r613, %r612, 0, %p220;
	selp.b32 	%r614, %r613, 0, %p221;
	selp.b32 	%r615, %r216, %r614, %p186;
	selp.b32 	%r1523, %r615, %r614, %p219;
	add.s32 	%r616, %r1523, -1;
	setp.ge.s32 	%p222, %r217, %r616;
	setp.gt.s32 	%p223, %r616, %r217;
	setp.gt.s32 	%p224, %r1523, 0;
	selp.b32 	%r617, %r616, 0, %p223;
	selp.b32 	%r618, %r617, 0, %p224;
	selp.b32 	%r619, %r217, %r618, %p185;
	selp.b32 	%r1522, %r619, %r618, %p222;
	add.s32 	%r620, %r1522, -1;
	setp.ge.s32 	%p225, %r218, %r620;
	setp.gt.s32 	%p226, %r620, %r218;
	setp.gt.s32 	%p227, %r1522, 0;
	selp.b32 	%r621, %r620, 0, %p226;
	selp.b32 	%r622, %r621, 0, %p227;
	selp.b32 	%r623, %r218, %r622, %p184;
	selp.b32 	%r1521, %r623, %r622, %p225;
	add.s32 	%r624, %r1521, -1;
	setp.ge.s32 	%p228, %r219, %r624;
	setp.gt.s32 	%p229, %r624, %r219;
	setp.gt.s32 	%p230, %r1521, 0;
	selp.b32 	%r625, %r624, 0, %p229;
	selp.b32 	%r626, %r625, 0, %p230;
	selp.b32 	%r627, %r219, %r626, %p183;
	selp.b32 	%r1520, %r627, %r626, %p228;
	add.s32 	%r628, %r1520, -1;
	setp.ge.s32 	%p231, %r220, %r628;
	setp.gt.s32 	%p232, %r628, %r220;
	setp.gt.s32 	%p233, %r1520, 0;
	selp.b32 	%r629, %r628, 0, %p232;
	selp.b32 	%r630, %r629, 0, %p233;
	selp.b32 	%r631, %r220, %r630, %p182;
	selp.b32 	%r1519, %r631, %r630, %p231;
	add.s32 	%r632, %r1519, -1;
	setp.ge.s32 	%p234, %r221, %r632;
	setp.gt.s32 	%p235, %r632, %r221;
	setp.gt.s32 	%p236, %r1519, 0;
	selp.b32 	%r633, %r632, 0, %p235;
	selp.b32 	%r634, %r633, 0, %p236;
	selp.b32 	%r635, %r221, %r634, %p181;
	selp.b32 	%r1518, %r635, %r634, %p234;
	add.s32 	%r636, %r1518, -1;
	setp.ge.s32 	%p237, %r222, %r636;
	setp.gt.s32 	%p238, %r636, %r222;
	setp.gt.s32 	%p239, %r1518, 0;
	selp.b32 	%r637, %r636, 0, %p238;
	selp.b32 	%r638, %r637, 0, %p239;
	selp.b32 	%r639, %r222, %r638, %p180;
	selp.b32 	%r1517, %r639, %r638, %p237;
$L__BB13_176:
	bar.sync 	0;
	st.shared.u32 	[%r207], %r1497;
	st.shared.u32 	[%r207+4], %r1530;
	st.shared.u32 	[%r207+8], %r1529;
	st.shared.u32 	[%r207+12], %r1528;
	st.shared.u32 	[%r207+16], %r1527;
	st.shared.u32 	[%r207+20], %r1526;
	st.shared.u32 	[%r207+24], %r1525;
	st.shared.u32 	[%r207+28], %r1524;
	st.shared.u32 	[%r207+32], %r1523;
	st.shared.u32 	[%r207+36], %r1522;
	st.shared.u32 	[%r207+40], %r1521;
	st.shared.u32 	[%r207+44], %r1520;
	st.shared.u32 	[%r207+48], %r1519;
	st.shared.u32 	[%r207+52], %r1518;
	st.shared.u32 	[%r207+56], %r1517;
	bar.warp.sync 	-1;
	ld.shared.u32 	%r351, [%r206];
	ld.shared.u32 	%r352, [%r206+128];
	ld.shared.u32 	%r353, [%r206+256];
	ld.shared.u32 	%r354, [%r206+384];
	ld.shared.u32 	%r355, [%r206+512];
	ld.shared.u32 	%r356, [%r206+640];
	ld.shared.u32 	%r357, [%r206+768];
	ld.shared.u32 	%r358, [%r206+896];
	ld.shared.u32 	%r359, [%r206+1024];
	ld.shared.u32 	%r360, [%r206+1152];
	ld.shared.u32 	%r361, [%r206+1280];
	ld.shared.u32 	%r362, [%r206+1408];
	ld.shared.u32 	%r363, [%r206+1536];
	ld.shared.u32 	%r364, [%r206+1664];
	ld.shared.u32 	%r365, [%r206+1792];
	setp.ne.s32 	%p451, %r157, 0;
	@%p451 bra 	$L__BB13_178;
	st.volatile.shared.u32 	[_ZZN3cub18CUB_300001_SM_10006detail4scan16DeviceScanKernelINS2_10policy_hubIiiij8esquerdaE10Policy1000EN6thrust24THRUST_300001_SM_1000_NS6detail15normal_iteratorINS9_10device_ptrIiEEEESE_NS0_13ScanTileStateIiLb1EEES5_NS0_8NullTypeEjiLb0ESH_EEvT0_T1_T2_iT3_T4_T5_E12temp_storage+7680], %r3;
$L__BB13_178:
	bar.sync 	0;
	ld.volatile.shared.u32 	%r366, [_ZZN3cub18CUB_300001_SM_10006detail4scan16DeviceScanKernelINS2_10policy_hubIiiij8esquerdaE10Policy1000EN6thrust24THRUST_300001_SM_1000_NS6detail15normal_iteratorINS9_10device_ptrIiEEEESE_NS0_13ScanTileStateIiLb1EEES5_NS0_8NullTypeEjiLb0ESH_EEvT0_T1_T2_iT3_T4_T5_E12temp_storage+7680];
	cvt.u64.u32 	%rd32, %r159;
	add.s64 	%rd33, %rd32, %rd9;
	setp.ge.s32 	%p452, %r159, %r366;
	shl.b64 	%rd34, %rd33, 2;
	add.s64 	%rd15, %rd3, %rd34;
	@%p452 bra 	$L__BB13_180;
	st.global.u32 	[%rd15], %r351;
$L__BB13_180:
	setp.ge.s32 	%p453, %r162, %r366;
	@%p453 bra 	$L__BB13_182;
	st.global.u32 	[%rd15+128], %r352;
$L__BB13_182:
	setp.ge.s32 	%p454, %r165, %r366;
	@%p454 bra 	$L__BB13_184;
	st.global.u32 	[%rd15+256], %r353;
$L__BB13_184:
	setp.ge.s32 	%p455, %r168, %r366;
	@%p455 bra 	$L__BB13_186;
	st.global.u32 	[%rd15+384], %r354;
$L__BB13_186:
	setp.ge.s32 	%p456, %r171, %r366;
	@%p456 bra 	$L__BB13_188;
	st.global.u32 	[%rd15+512], %r355;
$L__BB13_188:
	setp.ge.s32 	%p457, %r174, %r366;
	@%p457 bra 	$L__BB13_190;
	st.global.u32 	[%rd15+640], %r356;
$L__BB13_190:
	setp.ge.s32 	%p458, %r177, %r366;
	@%p458 bra 	$L__BB13_192;
	st.global.u32 	[%rd15+768], %r357;
$L__BB13_192:
	setp.ge.s32 	%p459, %r180, %r366;
	@%p459 bra 	$L__BB13_194;
	st.global.u32 	[%rd15+896], %r358;
$L__BB13_194:
	setp.ge.s32 	%p460, %r183, %r366;
	@%p460 bra 	$L__BB13_196;
	st.global.u32 	[%rd15+1024], %r359;
$L__BB13_196:
	setp.ge.s32 	%p461, %r186, %r366;
	@%p461 bra 	$L__BB13_198;
	st.global.u32 	[%rd15+1152], %r360;
$L__BB13_198:
	setp.ge.s32 	%p462, %r189, %r366;
	@%p462 bra 	$L__BB13_200;
	st.global.u32 	[%rd15+1280], %r361;
$L__BB13_200:
	setp.ge.s32 	%p463, %r192, %r366;
	@%p463 bra 	$L__BB13_202;
	st.global.u32 	[%rd15+1408], %r362;
$L__BB13_202:
	setp.ge.s32 	%p464, %r195, %r366;
	@%p464 bra 	$L__BB13_204;
	st.global.u32 	[%rd15+1536], %r363;
$L__BB13_204:
	setp.ge.s32 	%p465, %r198, %r366;
	@%p465 bra 	$L__BB13_206;
	st.global.u32 	[%rd15+1664], %r364;
$L__BB13_206:
	setp.ge.s32 	%p466, %r201, %r366;
	@%p466 bra 	$L__BB13_208;
	st.global.u32 	[%rd15+1792], %r365;
$L__BB13_208:
	ret;

}
	// .globl	_ZN3cub18CUB_300001_SM_10006detail4scan16DeviceScanKernelINS2_10policy_hubIiiim8esquerdaE10Policy1000EN6thrust24THRUST_300001_SM_1000_NS6detail15normal_iteratorINS9_10device_ptrIiEEEESE_NS0_13ScanTileStateIiLb1EEES5_NS0_8NullTypeEmiLb0ESH_EEvT0_T1_T2_iT3_T4_T5_
.visible .entry _ZN3cub18CUB_300001_SM_10006detail4scan16DeviceScanKernelINS2_10policy_hubIiiim8esquerdaE10Policy1000EN6thrust24THRUST_300001_SM_1000_NS6detail15normal_iteratorINS9_10device_ptrIiEEEESE_NS0_13ScanTileStateIiLb1EEES5_NS0_8NullTypeEmiLb0ESH_EEvT0_T1_T2_iT3_T4_T5_(
	.param .align 8 .b8 _ZN3cub18CUB_300001_SM_10006detail4scan16DeviceScanKernelINS2_10policy_hubIiiim8esquerdaE10Policy1000EN6thrust24THRUST_300001_SM_1000_NS6detail15normal_iteratorINS9_10device_ptrIiEEEESE_NS0_13ScanTileStateIiLb1EEES5_NS0_8NullTypeEmiLb0ESH_EEvT0_T1_T2_iT3_T4_T5__param_0[8],
	.param .align 8 .b8 _ZN3cub18CUB_300001_SM_10006detail4scan16DeviceScanKernelINS2_10policy_hubIiiim8esquerdaE10Policy1000EN6thrust24THRUST_300001_SM_1000_NS6detail15normal_iteratorINS9_10device_ptrIiEEEESE_NS0_13ScanTileStateIiLb1EEES5_NS0_8NullTypeEmiLb0ESH_EEvT0_T1_T2_iT3_T4_T5__param_1[8],
	.param .align 8 .b8 _ZN3cub18CUB_300001_SM_10006detail4scan16DeviceScanKernelINS2_10policy_hubIiiim8esquerdaE10Policy1000EN6thrust24THRUST_300001_SM_1000_NS6detail15normal_iteratorINS9_10device_ptrIiEEEESE_NS0_13ScanTileStateIiLb1EEES5_NS0_8NullTypeEmiLb0ESH_EEvT0_T1_T2_iT3_T4_T5__param_2[8],
	.param .u32 _ZN3cub18CUB_300001_SM_10006detail4scan16DeviceScanKernelINS2_10policy_hubIiiim8esquerdaE10Policy1000EN6thrust24THRUST_300001_SM_1000_NS6detail15normal_iteratorINS9_10device_ptrIiEEEESE_NS0_13ScanTileStateIiLb1EEES5_NS0_8NullTypeEmiLb0ESH_EEvT0_T1_T2_iT3_T4_T5__param_3,
	.param .align 1 .b8 _ZN3cub18CUB_300001_SM_10006detail4scan16DeviceScanKernelINS2_10policy_hubIiiim8esquerdaE10Policy1000EN6thrust24THRUST_300001_SM_1000_NS6detail15normal_iteratorINS9_10device_ptrIiEEEESE_NS0_13ScanTileStateIiLb1EEES5_NS0_8NullTypeEmiLb0ESH_EEvT0_T1_T2_iT3_T4_T5__param_4[1],
	.param .align 1 .b8 _ZN3cub18CUB_300001_SM_10006detail4scan16DeviceScanKernelINS2_10policy_hubIiiim8esquerdaE10Policy1000EN6thrust24THRUST_300001_SM_1000_NS6detail15normal_iteratorINS9_10device_ptrIiEEEESE_NS0_13ScanTileStateIiLb1EEES5_NS0_8NullTypeEmiLb0ESH_EEvT0_T1_T2_iT3_T4_T5__param_5[1],
	.param .u64 _ZN3cub18CUB_300001_SM_10006detail4scan16DeviceScanKernelINS2_10policy_hubIiiim8esquerdaE10Policy1000EN6thrust24THRUST_300001_SM_1000_NS6detail15normal_iteratorINS9_10device_ptrIiEEEESE_NS0_13ScanTileStateIiLb1EEES5_NS0_8NullTypeEmiLb0ESH_EEvT0_T1_T2_iT3_T4_T5__param_6
)
.maxntid 128
{
	.reg .pred 	%p<905>;
	.reg .b32 	%r<1530>;
	.reg .b64 	%rd<54>;
	// demoted variable
	.shared .align 16 .b8 _ZZN3cub18CUB_300001_SM_10006detail4scan16DeviceScanKernelINS2_10policy_hubIiiim8esquerdaE10Policy1000EN6thrust24THRUST_300001_SM_1000_NS6detail15normal_iteratorINS9_10device_ptrIiEEEESE_NS0_13ScanTileStateIiLb1EEES5_NS0_8NullTypeEmiLb0ESH_EEvT0_T1_T2_iT3_T4_T5_E12temp_storage[7696];
	ld.param.u64 	%rd1, [_ZN3cub18CUB_300001_SM_10006detail4scan16DeviceScanKernelINS2_10policy_hubIiiim8esquerdaE10Policy1000EN6thrust24THRUST_300001_SM_1000_NS6detail15normal_iteratorINS9_10device_ptrIiEEEESE_NS0_13ScanTileStateIiLb1EEES5_NS0_8NullTypeEmiLb0ESH_EEvT0_T1_T2_iT3_T4_T5__param_2];
	ld.param.u64 	%rd17, [_ZN3cub18CUB_300001_SM_10006detail4scan16DeviceScanKernelINS2_10policy_hubIiiim8esquerdaE10Policy1000EN6thrust24THRUST_300001_SM_1000_NS6detail15normal_iteratorINS9_10device_ptrIiEEEESE_NS0_13ScanTileStateIiLb1EEES5_NS0_8NullTypeEmiLb0ESH_EEvT0_T1_T2_iT3_T4_T5__param_1];
	ld.param.u64 	%rd18, [_ZN3cub18CUB_300001_SM_10006detail4scan16DeviceScanKernelINS2_10policy_hubIiiim8esquerdaE10Policy1000EN6thrust24THRUST_300001_SM_1000_NS6detail15normal_iteratorINS9_10device_ptrIiEEEESE_NS0_13ScanTileStateIiLb1EEES5_NS0_8NullTypeEmiLb0ESH_EEvT0_T1_T2_iT3_T4_T5__param_0];
	ld.param.u32 	%r366, [_ZN3cub18CUB_300001_SM_10006detail4scan16DeviceScanKernelINS2_10policy_hubIiiim8esquerdaE10Policy1000EN6thrust24THRUST_300001_SM_1000_NS6detail15normal_iteratorINS9_10device_ptrIiEEEESE_NS0_13ScanTileStateIiLb1EEES5_NS0_8NullTypeEmiLb0ESH_EEvT0_T1_T2_iT3_T4_T5__param_3];
	ld.param.u64 	%rd19, [_ZN3cub18CUB_300001_SM_10006detail4scan16DeviceScanKernelINS2_10policy_hubIiiim8esquerdaE10Policy1000EN6thrust24THRUST_300001_SM_1000_NS6detail15normal_iteratorINS9_10device_ptrIiEEEESE_NS0_13ScanTileStateIiLb1EEES5_NS0_8NullTypeEmiLb0ESH_EEvT0_T1_T2_iT3_T4_T5__param_6];
	cvta.to.global.u64 	%rd2, %rd18;
	cvta.to.global.u64 	%rd3, %rd17;
	mov.u32 	%r367, %ctaid.x;
	add.s32 	%r1, %r366, %r367;
	mul.wide.s32 	%rd4, %r1, 1920;
	sub.s64 	%rd5, %rd19, %rd4;
	setp.lt.u64 	%p1, %rd5, 1921;
	@%p1 bra 	$L__BB14_74;
	mov.u32 	%r2, %tid.x;
	and.b32  	%r892, %r2, 31;
	and.b32  	%r893, %r2, 992;
	mul.lo.s32 	%r894, %r893, 15;
	or.b32  	%r895, %r894, %r892;
	cvt.u64.u32 	%rd37, %r895;
	add.s64 	%rd6, %rd4, %rd37;
	shl.b64 	%rd38, %rd6, 2;
	add.s64 	%rd39, %rd2, %rd38;
	ld.global.u32 	%r896, [%rd39];
	ld.global.u32 	%r897, [%rd39+128];
	ld.global.u32 	%r898, [%rd39+256];
	ld.global.u32 	%r899, [%rd39+384];
	ld.global.u32 	%r900, [%rd39+512];
	ld.global.u32 	%r901, [%rd39+640];
	ld.global.u32 	%r902, [%rd39+768];
	ld.global.u32 	%r903, [%rd39+896];
	ld.global.u32 	%r904, [%rd39+1024];
	ld.global.u32 	%r905, [%rd39+1152];
	ld.global.u32 	%r906, [%rd39+1280];
	ld.global.u32 	%r907, [%rd39+1408];
	ld.global.u32 	%r908, [%rd39+1536];
	ld.global.u32 	%r909, [%rd39+1664];
	ld.global.u32 	%r910, [%rd39+1792];
	// begin inline asm
	mov.u32 %r891, %laneid;
	// end inline asm
	shr.u32 	%r4, %r2, 5;
	mad.lo.s32 	%r911, %r4, 480, %r891;
	shl.b32 	%r912, %r911, 2;
	mov.u32 	%r913, _ZZN3cub18CUB_300001_SM_10006detail4scan16DeviceScanKernelINS2_10policy_hubIiiim8esquerdaE10Policy1000EN6thrust24THRUST_300001_SM_1000_NS6detail15normal_iteratorINS9_10device_ptrIiEEEESE_NS0_13ScanTileStateIiLb1EEES5_NS0_8NullTypeEmiLb0ESH_EEvT0_T1_T2_iT3_T4_T5_E12temp_storage;
	add.s32 	%r5, %r913, %r912;
	st.shared.u32 	[%r5], %r896;
	st.shared.u32 	[%r5+128], %r897;
	st.shared.u32 	[%r5+256], %r898;
	st.shared.u32 	[%r5+384], %r899;
	st.shared.u32 	[%r5+512], %r900;
	st.shared.u32 	[%r5+640], %r901;
	st.shared.u32 	[%r5+768], %r902;
	st.shared.u32 	[%r5+896], %r903;
	st.shared.u32 	[%r5+1024], %r904;
	st.shared.u32 	[%r5+1152], %r905;
	st.shared.u32 	[%r5+1280], %r906;
	st.shared.u32 	[%r5+1408], %r907;
	st.shared.u32 	[%r5+1536], %r908;
	st.shared.u32 	[%r5+1664], %r909;
	st.shared.u32 	[%r5+1792], %r910;
	bar.warp.sync 	-1;
	mad.lo.s32 	%r6, %r891, 56, %r5;
	ld.shared.u32 	%r1478, [%r6];
	ld.shared.u32 	%r8, [%r6+4];
	ld.shared.u32 	%r9, [%r6+8];
	ld.shared.u32 	%r10, [%r6+12];
	ld.shared.u32 	%r11, [%r6+16];
	ld.shared.u32 	%r12, [%r6+20];
	ld.shared.u32 	%r13, [%r6+24];
	ld.shared.u32 	%r14, [%r6+28];
	ld.shared.u32 	%r15, [%r6+32];
	ld.shared.u32 	%r16, [%r6+36];
	ld.shared.u32 	%r17, [%r6+40];
	ld.shared.u32 	%r18, [%r6+44];
	ld.shared.u32 	%r19, [%r6+48];
	ld.shared.u32 	%r20, [%r6+52];
	ld.shared.u32 	%r21, [%r6+56];
	bar.sync 	0;
	setp.ne.s32 	%p467, %r1, 0;
	@%p467 bra 	$L__BB14_11;
	add.s32 	%r1253, %r1478, -1;
	setp.ge.s32 	%p730, %r8, %r1253;
	setp.gt.s32 	%p731, %r8, -1;
	setp.gt.s32 	%p732, %r1253, %r8;
	setp.gt.s32 	%p733, %r1478, 0;
	selp.b32 	%r1254, %r1253, 0, %p732;
	selp.b32 	%r1255, %r1254, 0, %p733;
	selp.b32 	%r1256, %r8, %r1255, %p731;
	selp.b32 	%r1257, %r1256, %r1255, %p730;
	add.s32 	%r1258, %r1257, -1;
	setp.ge.s32 	%p734, %r9, %r1258;
	setp.gt.s32 	%p735, %r9, -1;
	setp.gt.s32 	%p736, %r1258, %r9;
	setp.gt.s32 	%p737, %r1257, 0;
	selp.b32 	%r1259, %r1258, 0, %p736;
	selp.b32 	%r1260, %r1259, 0, %p737;
	selp.b32 	%r1261, %r9, %r1260, %p735;
	selp.b32 	%r1262, %r1261, %r1260, %p734;
	add.s32 	%r1263, %r1262, -1;
	setp.ge.s32 	%p738, %r10, %r1263;
	setp.gt.s32 	%p739, %r10, -1;
	setp.gt.s32 	%p740, %r1263, %r10;
	setp.gt.s32 	%p741, %r1262, 0;
	selp.b32 	%r1264, %r1263, 0, %p740;
	selp.b32 	%r1265, %r1264, 0, %p741;
	selp.b32 	%r1266, %r10, %r1265, %p739;
	selp.b32 	%r1267, %r1266, %r1265, %p738;
	add.s32 	%r1268, %r1267, -1;
	setp.ge.s32 	%p742, %r11, %r1268;
	setp.gt.s32 	%p743, %r11, -1;
	setp.gt.s32 	%p744, %r1268, %r11;
	setp.gt.s32 	%p745, %r1267, 0;
	selp.b32 	%r1269, %r1268, 0, %p744;
	selp.b32 	%r1270, %r1269, 0, %p745;
	selp.b32 	%r1271, %r11, %r1270, %p743;
	selp.b32 	%r1272, %r1271, %r1270, %p742;
	add.s32 	%r1273, %r1272, -1;
	setp.ge.s32 	%p746, %r12, %r1273;
	setp.gt.s32 	%p747, %r12, -1;
	setp.gt.s32 	%p748, %r1273, %r12;
	setp.gt.s32 	%p749, %r1272, 0;
	selp.b32 	%r1274, %r1273, 0, %p748;
	selp.b32 	%r1275, %r1274, 0, %p749;
	selp.b32 	%r1276, %r12, %r1275, %p747;
	selp.b32 	%r1277, %r1276, %r1275, %p746;
	add.s32 	%r1278, %r1277, -1;
	setp.ge.s32 	%p750, %r13, %r1278;
	setp.gt.s32 	%p751, %r13, -1;
	setp.gt.s32 	%p752, %r1278, %r13;
	setp.gt.s32 	%p753, %r1277, 0;
	selp.b32 	%r1279, %r1278, 0, %p752;
	selp.b32 	%r1280, %r1279, 0, %p753;
	selp.b32 	%r1281, %r13, %r1280, %p751;
	selp.b32 	%r1282, %r1281, %r1280, %p750;
	add.s32 	%r1283, %r1282, -1;
	setp.ge.s32 	%p754, %r14, %r1283;
	setp.gt.s32 	%p755, %r14, -1;
	setp.gt.s32 	%p756, %r1283, %r14;
	setp.gt.s32 	%p757, %r1282, 0;
	selp.b32 	%r1284, %r1283, 0, %p756;
	selp.b32 	%r1285, %r1284, 0, %p757;
	selp.b32 	%r1286, %r14, %r1285, %p755;
	selp.b32 	%r1287, %r1286, %r1285, %p754;
	add.s32 	%r1288, %r1287, -1;
	setp.ge.s32 	%p758, %r15, %r1288;
	setp.gt.s32 	%p759, %r15, -1;
	setp.gt.s32 	%p760, %r1288, %r15;
	setp.gt.s32 	%p761, %r1287, 0;
	selp.b32 	%r1289, %r1288, 0, %p760;
	selp.b32 	%r1290, %r1289, 0, %p761;
	selp.b32 	%r1291, %r15, %r1290, %p759;
	selp.b32 	%r1292, %r1291, %r1290, %p758;
	add.s32 	%r1293, %r1292, -1;
	setp.ge.s32 	%p762, %r16, %r1293;
	setp.gt.s32 	%p763, %r16, -1;
	setp.gt.s32 	%p764, %r1293, %r16;
	setp.gt.s32 	%p765, %r1292, 0;
	selp.b32 	%r1294, %r1293, 0, %p764;
	selp.b32 	%r1295, %r1294, 0, %p765;
	selp.b32 	%r1296, %r16, %r1295, %p763;
	selp.b32 	%r1297, %r1296, %r1295, %p762;
	add.s32 	%r1298, %r1297, -1;
	setp.ge.s32 	%p766, %r17, %r1298;
	setp.gt.s32 	%p767, %r17, -1;
	setp.gt.s32 	%p768, %r1298, %r17;
	setp.gt.s32 	%p769, %r1297, 0;
	selp.b32 	%r1299, %r1298, 0, %p768;
	selp.b32 	%r1300, %r1299, 0, %p769;
	selp.b32 	%r1301, %r17, %r1300, %p767;
	selp.b32 	%r1302, %r1301, %r1300, %p766;
	add.s32 	%r1303, %r1302, -1;
	setp.ge.s32 	%p770, %r18, %r1303;
	setp.gt.s32 	%p771, %r18, -1;
	setp.gt.s32 	%p772, %r1303, %r18;
	setp.gt.s32 	%p773, %r1302, 0;
	selp.b32 	%r1304, %r1303, 0, %p772;
	selp.b32 	%r1305, %r1304, 0, %p773;
	selp.b32 	%r1306, %r18, %r1305, %p771;
	selp.b32 	%r1307, %r1306, %r1305, %p770;
	add.s32 	%r1308, %r1307, -1;
	setp.ge.s32 	%p774, %r19, %r1308;
	setp.gt.s32 	%p775, %r19, -1;
	setp.gt.s32 	%p776, %r1308, %r19;
	setp.gt.s32 	%p777, %r1307, 0;
	selp.b32 	%r1309, %r1308, 0, %p776;
	selp.b32 	%r1310, %r1309, 0, %p777;
	selp.b32 	%r1311, %r19, %r1310, %p775;
	selp.b32 	%r1312, %r1311, %r1310, %p774;
	add.s32 	%r1313, %r1312, -1;
	setp.ge.s32 	%p778, %r20, %r1313;
	setp.gt.s32 	%p779, %r20, -1;
	setp.gt.s32 	%p780, %r1313, %r20;
	setp.gt.s32 	%p781, %r1312, 0;
	selp.b32 	%r1314, %r1313, 0, %p780;
	selp.b32 	%r1315, %r1314, 0, %p781;
	selp.b32 	%r1316, %r20, %r1315, %p779;
	selp.b32 	%r1317, %r1316, %r1315, %p778;
	add.s32 	%r1318, %r1317, -1;
	setp.ge.s32 	%p782, %r21, %r1318;
	setp.gt.s32 	%p783, %r21, -1;
	setp.gt.s32 	%p784, %r1318, %r21;
	setp.gt.s32 	%p785, %r1317, 0;
	selp.b32 	%r1319, %r1318, 0, %p784;
	selp.b32 	%r1320, %r1319, 0, %p785;
	selp.b32 	%r1321, %r21, %r1320, %p783;
	selp.b32 	%r1224, %r1321, %r1320, %p782;
	mov.b32 	%r1250, 1;
	mov.b32 	%r1251, 0;
	mov.b32 	%r1252, -1;
	// begin inline asm
	shfl.sync.up.b32 %r1223, %r1224, %r1250, %r1251, %r1252;
	// end inline asm
	add.s32 	%r1322, %r1223, -1;
	setp.ge.s32 	%p786, %r1224, %r1322;
	setp.gt.s32 	%p787, %r1224, -1;
	and.pred  	%p788, %p787, %p786;
	setp.gt.s32 	%p790, %r1322, %r1224;
	setp.gt.s32 	%p791, %r1223, 0;
	selp.b32 	%r1323, %r1322, 0, %p790;
	selp.b32 	%r1324, %r1323, 0, %p791;
	setp.lt.s32 	%p792, %r891, 1;
	selp.b32 	%r1325, %r1224, %r1324, %p788;
	selp.b32 	%r1229, %r1224, %r1325, %p792;
	mov.b32 	%r1230, 2;
	// begin inline asm
	shfl.sync.up.b32 %r1228, %r1229, %r1230, %r1251, %r1252;
	// end inline asm
	add.s32 	%r1326, %r1228, -1;
	setp.ge.s32 	%p793, %r1229, %r1326;
	setp.gt.s32 	%p794, %r1229, -1;
	and.pred  	%p795, %p794, %p793;
	setp.gt.s32 	%p797, %r1326, %r1229;
	setp.gt.s32 	%p798, %r1228, 0;
	selp.b32 	%r1327, %r1326, 0, %p797;
	selp.b32 	%r1328, %r1327, 0, %p798;
	setp.lt.s32 	%p799, %r891, 2;
	selp.b32 	%r1329, %r1229, %r1328, %p795;
	selp.b32 	%r1234, %r1229, %r1329, %p799;
	mov.b32 	%r1235, 4;
	// begin inline asm
	shfl.sync.up.b32 %r1233, %r1234, %r1235, %r1251, %r1252;
	// end inline asm
	add.s32 	%r1330, %r1233, -1;
	setp.ge.s32 	%p800, %r1234, %r1330;
	setp.gt.s32 	%p801, %r1234, -1;
	and.pred  	%p802, %p801, %p800;
	setp.gt.s32 	%p804, %r1330, %r1234;
	setp.gt.s32 	%p805, %r1233, 0;
	selp.b32 	%r1331, %r1330, 0, %p804;
	selp.b32 	%r1332, %r1331, 0, %p805;
	setp.lt.s32 	%p806, %r891, 4;
	selp.b32 	%r1333, %r1234, %r1332, %p802;
	selp.b32 	%r1239, %r1234, %r1333, %p806;
	mov.b32 	%r1240, 8;
	// begin inline asm
	shfl.sync.up.b32 %r1238, %r1239, %r1240, %r1251, %r1252;
	// end inline asm
	add.s32 	%r1334, %r1238, -1;
	setp.ge.s32 	%p807, %r1239, %r1334;
	setp.gt.s32 	%p808, %r1239, -1;
	and.pred  	%p809, %p808, %p807;
	setp.gt.s32 	%p811, %r1334, %r1239;
	setp.gt.s32 	%p812, %r1238, 0;
	selp.b32 	%r1335, %r1334, 0, %p811;
	selp.b32 	%r1336, %r1335, 0, %p812;
	setp.lt.s32 	%p813, %r891, 8;
	selp.b32 	%r1337, %r1239, %r1336, %p809;
	selp.b32 	%r1244, %r1239, %r1337, %p813;
	mov.b32 	%r1245, 16;
	// begin inline asm
	shfl.sync.up.b32 %r1243, %r1244, %r1245, %r1251, %r1252;
	// end inline asm
	add.s32 	%r1338, %r1243, -1;
	setp.ge.s32 	%p814, %r1244, %r1338;
	setp.gt.s32 	%p815, %r1244, -1;
	and.pred  	%p816, %p815, %p814;
	setp.gt.s32 	%p818, %r1338, %r1244;
	setp.gt.s32 	%p819, %r1243, 0;
	selp.b32 	%r1339, %r1338, 0, %p818;
	selp.b32 	%r1340, %r1339, 0, %p819;
	setp.lt.s32 	%p820, %r891, 16;
	selp.b32 	%r1341, %r1244, %r1340, %p816;
	selp.b32 	%r22, %r1244, %r1341, %p820;
	// begin inline asm
	shfl.sync.up.b32 %r1443, %r22, %r1250, %r1251, %r1252;
	// end inline asm
	setp.ne.s32 	%p821, %r891, 31;
	@%p821 bra 	$L__BB14_4;
	shl.b32 	%r1342, %r4, 2;
	add.s32 	%r1344, %r913, %r1342;
	st.shared.u32 	[%r1344+16], %r22;
$L__BB14_4:
	bar.sync 	0;
	ld.shared.v4.u32 	{%r1345, %r1346, %r1347, %r1348}, [_ZZN3cub18CUB_300001_SM_10006detail4scan16DeviceScanKernelINS2_10policy_hubIiiim8esquerdaE10Policy1000EN6thrust24THRUST_300001_SM_1000_NS6detail15normal_iteratorINS9_10device_ptrIiEEEESE_NS0_13ScanTileStateIiLb1EEES5_NS0_8NullTypeEmiLb0ESH_EEvT0_T1_T2_iT3_T4_T5_E12temp_storage+16];
	add.s32 	%r1349, %r1345, -1;
	setp.ge.s32 	%p822, %r1346, %r1349;
	setp.gt.s32 	%p823, %r1346, -1;
	setp.gt.s32 	%p824, %r1349, %r1346;
	setp.gt.s32 	%p825, %r1345, 0;
	selp.b32 	%r1350, %r1349, 0, %p824;
	selp.b32 	%r1351, %r1350, 0, %p825;
	selp.b32 	%r1352, %r1346, %r1351, %p823;
	selp.b32 	%r1353, %r1352, %r1351, %p822;
	setp.eq.s32 	%p826, %r4, 2;
	selp.b32 	%r1354, %r1353, %r1345, %p826;
	add.s32 	%r1355, %r1353, -1;
	setp.ge.s32 	%p827, %r1347, %r1355;
	setp.gt.s32 	%p828, %r1347, -1;
	setp.gt.s32 	%p829, %r1355, %r1347;
	setp.gt.s32 	%p830, %r1353, 0;
	selp.b32 	%r1356, %r1355, 0, %p829;
	selp.b32 	%r1357, %r1356, 0, %p830;
	selp.b32 	%r1358, %r1347, %r1357, %p827;
	selp.b32 	%r1359, %r1358, %r1357, %p828;
	setp.eq.s32 	%p831, %r4, 3;
	selp.b32 	%r24, %r1359, %r1354, %p831;
	add.s32 	%r1360, %r1359, -1;
	setp.ge.s32 	%p832, %r1348, %r1360;
	setp.gt.s32 	%p833, %r1348, -1;
	setp.gt.s32 	%p834, %r1360, %r1348;
	setp.gt.s32 	%p835, %r1359, 0;
	selp.b32 	%r1361, %r1360, 0, %p834;
	selp.b32 	%r1362, %r1361, 0, %p835;
	selp.b32 	%r1363, %r1348, %r1362, %p832;
	selp.b32 	%r25, %r1363, %r1362, %p833;
	setp.lt.u32 	%p836, %r2, 32;
	@%p836 bra 	$L__BB14_6;
	add.s32 	%r1364, %r24, -1;
	setp.ge.s32 	%p837, %r1443, %r1364;
	setp.gt.s32 	%p838, %r1443, -1;
	setp.gt.s32 	%p839, %r1364, %r1443;
	setp.gt.s32 	%p840, %r24, 0;
	selp.b32 	%r1365, %r1364, 0, %p839;
	selp.b32 	%r1366, %r1365, 0, %p840;
	selp.b32 	%r1367, %r1443, %r1366, %p837;
	selp.b32 	%r1368, %r1367, %r1366, %p838;
	setp.eq.s32 	%p841, %r891, 0;
	selp.b32 	%r1443, %r24, %r1368, %p841;
$L__BB14_6:
	setp.eq.s32 	%p842, %r2, 0;
	@%p842 bra 	$L__BB14_9;
	add.s32 	%r28, %r1443, -1;
	setp.ge.s32 	%p843, %r1478, %r28;
	setp.gt.s32 	%p844, %r1478, -1;
	and.pred  	%p845, %p843, %p844;
	@%p845 bra 	$L__BB14_9;
	setp.gt.s32 	%p846, %r28, %r1478;
	setp.gt.s32 	%p847, %r1443, 0;
	selp.b32 	%r1369, %r28, 0, %p846;
	selp.b32 	%r1478, %r1369, 0, %p847;
$L__BB14_9:
	setp.ne.s32 	%p848, %r2, 0;
	setp.gt.s32 	%p849, %r21, -1;
	setp.gt.s32 	%p850, %r20, -1;
	setp.gt.s32 	%p851, %r19, -1;
	setp.gt.s32 	%p852, %r18, -1;
	setp.gt.s32 	%p853, %r17, -1;
	setp.gt.s32 	%p854, %r16, -1;
	setp.gt.s32 	%p855, %r15, -1;
	setp.gt.s32 	%p856, %r14, -1;
	setp.gt.s32 	%p857, %r13, -1;
	setp.gt.s32 	%p858, %r12, -1;
	setp.gt.s32 	%p859, %r11, -1;
	setp.gt.s32 	%p860, %r10, -1;
	setp.gt.s32 	%p861, %r9, -1;
	setp.gt.s32 	%p862, %r8, -1;
	add.s32 	%r1370, %r1478, -1;
	setp.ge.s32 	%p863, %r8, %r1370;
	setp.gt.s32 	%p864, %r1370, %r8;
	setp.gt.s32 	%p865, %r1478, 0;
	selp.b32 	%r1371, %r1370, 0, %p864;
	selp.b32 	%r1372, %r1371, 0, %p865;
	selp.b32 	%r1373, %r8, %r1372, %p862;
	selp.b32 	%r1477, %r1373, %r1372, %p863;
	add.s32 	%r1374, %r1477, -1;
	setp.ge.s32 	%p866, %r9, %r1374;
	setp.gt.s32 	%p867, %r1374, %r9;
	setp.gt.s32 	%p868, %r1477, 0;
	selp.b32 	%r1375, %r1374, 0, %p867;
	selp.b32 	%r1376, %r1375, 0, %p868;
	selp.b32 	%r1377, %r9, %r1376, %p861;
	selp.b32 	%r1476, %r1377, %r1376, %p866;
	add.s32 	%r1378, %r1476, -1;
	setp.ge.s32 	%p869, %r10, %r1378;
	setp.gt.s32 	%p870, %r1378, %r10;
	setp.gt.s32 	%p871, %r1476, 0;
	selp.b32 	%r1379, %r1378, 0, %p870;
	selp.b32 	%r1380, %r1379, 0, %p871;
	selp.b32 	%r1381, %r10, %r1380, %p860;
	selp.b32 	%r1475, %r1381, %r1380, %p869;
	add.s32 	%r1382, %r1475, -1;
	setp.ge.s32 	%p872, %r11, %r1382;
	setp.gt.s32 	%p873, %r1382, %r11;
	setp.gt.s32 	%p874, %r1475, 0;
	selp.b32 	%r1383, %r1382, 0, %p873;
	selp.b32 	%r1384, %r1383, 0, %p874;
	selp.b32 	%r1385, %r11, %r1384, %p859;
	selp.b32 	%r1474, %r1385, %r1384, %p872;
	add.s32 	%r1386, %r1474, -1;
	setp.ge.s32 	%p875, %r12, %r1386;
	setp.gt.s32 	%p876, %r1386, %r12;
	setp.gt.s32 	%p877, %r1474, 0;
	selp.b32 	%r1387, %r1386, 0, %p876;
	selp.b32 	%r1388, %r1387, 0, %p877;
	selp.b32 	%r1389, %r12, %r1388, %p858;
	selp.b32 	%r1473, %r1389, %r1388, %p875;
	add.s32 	%r1390, %r1473, -1;
	setp.ge.s32 	%p878, %r13, %r1390;
	setp.gt.s32 	%p879, %r1390, %r13;
	setp.gt.s32 	%p880, %r1473, 0;
	selp.b32 	%r1391, %r1390, 0, %p879;
	selp.b32 	%r1392, %r1391, 0, %p880;
	selp.b32 	%r1393, %r13, %r1392, %p857;
	selp.b32 	%r1472, %r1393, %r1392, %p878;
	add.s32 	%r1394, %r1472, -1;
	setp.ge.s32 	%p881, %r14, %r1394;
	setp.gt.s32 	%p882, %r1394, %r14;
	setp.gt.s32 	%p883, %r1472, 0;
	selp.b32 	%r1395, %r1394, 0, %p882;
	selp.b32 	%r1396, %r1395, 0, %p883;
	selp.b32 	%r1397, %r14, %r1396, %p856;
	selp.b32 	%r1471, %r1397, %r1396, %p881;
	add.s32 	%r1398, %r1471, -1;
	setp.ge.s32 	%p884, %r15, %r1398;
	setp.gt.s32 	%p885, %r1398, %r15;
	setp.gt.s32 	%p886, %r1471, 0;
	selp.b32 	%r1399, %r1398, 0, %p885;
	selp.b32 	%r1400, %r1399, 0, %p886;
	selp.b32 	%r1401, %r15, %r1400, %p855;
	selp.b32 	%r1470, %r1401, %r1400, %p884;
	add.s32 	%r1402, %r1470, -1;
	setp.ge.s32 	%p887, %r16, %r1402;
	setp.gt.s32 	%p888, %r1402, %r16;
	setp.gt.s32 	%p889, %r1470, 0;
	selp.b32 	%r1403, %r1402, 0, %p888;
	selp.b32 	%r1404, %r1403, 0, %p889;
	selp.b32 	%r1405, %r16, %r1404, %p854;
	selp.b32 	%r1469, %r1405, %r1404, %p887;
	add.s32 	%r1406, %r1469, -1;
	setp.ge.s32 	%p890, %r17, %r1406;
	setp.gt.s32 	%p891, %r1406, %r17;
	setp.gt.s32 	%p892, %r1469, 0;
	selp.b32 	%r1407, %r1406, 0, %p891;
	selp.b32 	%r1408, %r1407, 0, %p892;
	selp.b32 	%r1409, %r17, %r1408, %p853;
	selp.b32 	%r1468, %r1409, %r1408, %p890;
	add.s32 	%r1410, %r1468, -1;
	setp.ge.s32 	%p893, %r18, %r1410;
	setp.gt.s32 	%p894, %r1410, %r18;
	setp.gt.s32 	%p895, %r1468, 0;
	selp.b32 	%r1411, %r1410, 0, %p894;
	selp.b32 	%r1412, %r1411, 0, %p895;
	selp.b32 	%r1413, %r18, %r1412, %p852;
	selp.b32 	%r1467, %r1413, %r1412, %p893;
	add.s32 	%r1414, %r1467, -1;
	setp.ge.s32 	%p896, %r19, %r1414;
	setp.gt.s32 	%p897, %r1414, %r19;
	setp.gt.s32 	%p898, %r1467, 0;
	selp.b32 	%r1415, %r1414, 0, %p897;
	selp.b32 	%r1416, %r1415, 0, %p898;
	selp.b32 	%r1417, %r19, %r1416, %p851;
	selp.b32 	%r1466, %r1417, %r1416, %p896;
	add.s32 	%r1418, %r1466, -1;
	setp.ge.s32 	%p899, %r20, %r1418;
	setp.gt.s32 	%p900, %r1418, %r20;
	setp.gt.s32 	%p901, %r1466, 0;
	selp.b32 	%r1419, %r1418, 0, %p900;
	selp.b32 	%r1420, %r1419, 0, %p901;
	selp.b32 	%r1421, %r20, %r1420, %p850;
	selp.b32 	%r1465, %r1421, %r1420, %p899;
	add.s32 	%r1422, %r1465, -1;
	setp.ge.s32 	%p902, %r21, %r1422;
	setp.gt.s32 	%p903, %r1422, %r21;
	setp.gt.s32 	%p904, %r1465, 0;
	selp.b32 	%r1423, %r1422, 0, %p903;
	selp.b32 	%r1424, %r1423, 0, %p904;
	selp.b32 	%r1425, %r21, %r1424, %p849;
	selp.b32 	%r1464, %r1425, %r1424, %p902;
	@%p848 bra 	$L__BB14_73;
	add.s64 	%rd51, %rd1, 256;
	mov.b32 	%r1426, 101;
	// begin inline asm
	st.relaxed.gpu.v2.u32 [%rd51], {%r1426, %r25};
	// end inline asm
	bra.uni 	$L__BB14_73;
$L__BB14_11:
	add.s32 	%r944, %r1478, -1;
	setp.ge.s32 	%p468, %r8, %r944;
	setp.gt.s32 	%p469, %r8, -1;
	setp.gt.s32 	%p470, %r944, %r8;
	setp.gt.s32 	%p471, %r1478, 0;
	selp.b32 	%r945, %r944, 0, %p470;
	selp.b32 	%r946, %r945, 0, %p471;
	selp.b32 	%r947, %r8, %r946, %p469;
	selp.b32 	%r948, %r947, %r946, %p468;
	add.s32 	%r949, %r948, -1;
	setp.ge.s32 	%p472, %r9, %r949;
	setp.gt.s32 	%p473, %r9, -1;
	setp.gt.s32 	%p474, %r949, %r9;
	setp.gt.s32 	%p475, %r948, 0;
	selp.b32 	%r950, %r949, 0, %p474;
	selp.b32 	%r951, %r950, 0, %p475;
	selp.b32 	%r952, %r9, %r951, %p473;
	selp.b32 	%r953, %r952, %r951, %p472;
	add.s32 	%r954, %r953, -1;
	setp.ge.s32 	%p476, %r10, %r954;
	setp.gt.s32 	%p477, %r10, -1;
	setp.gt.s32 	%p478, %r954, %r10;
	setp.gt.s32 	%p479, %r953, 0;
	selp.b32 	%r955, %r954, 0, %p478;
	selp.b32 	%r956, %r955, 0, %p479;
	selp.b32 	%r957, %r10, %r956, %p477;
	selp.b32 	%r958, %r957, %r956, %p476;
	add.s32 	%r959, %r958, -1;
	setp.ge.s32 	%p480, %r11, %r959;
	setp.gt.s32 	%p481, %r11, -1;
	setp.gt.s32 	%p482, %r959, %r11;
	setp.gt.s32 	%p483, %r958, 0;
	selp.b32 	%r960, %r959, 0, %p482;
	selp.b32 	%r961, %r960, 0, %p483;
	selp.b32 	%r962, %r11, %r961, %p481;
	selp.b32 	%r963, %r962, %r961, %p480;
	add.s32 	%r964, %r963, -1;
	setp.ge.s32 	%p484, %r12, %r964;
	setp.gt.s32 	%p485, %r12, -1;
	setp.gt.s32 	%p486, %r964, %r12;
	setp.gt.s32 	%p487, %r963, 0;
	selp.b32 	%r965, %r964, 0, %p486;
	selp.b32 	%r966, %r965, 0, %p487;
	selp.b32 	%r967, %r12, %r966, %p485;
	selp.b32 	%r968, %r967, %r966, %p484;
	add.s32 	%r969, %r968, -1;
	setp.ge.s32 	%p488, %r13, %r969;
	setp.gt.s32 	%p489, %r13, -1;
	setp.gt.s32 	%p490, %r969, %r13;
	setp.gt.s32 	%p491, %r968, 0;
	selp.b32 	%r970, %r969, 0, %p490;
	selp.b32 	%r971, %r970, 0, %p491;
	selp.b32 	%r972, %r13, %r971, %p489;
	selp.b32 	%r973, %r972, %r971, %p488;
	add.s32 	%r974, %r973, -1;
	setp.ge.s32 	%p492, %r14, %r974;
	setp.gt.s32 	%p493, %r14, -1;
	setp.gt.s32 	%p494, %r974, %r14;
	setp.gt.s32 	%p495, %r973, 0;
	selp.b32 	%r975, %r974, 0, %p494;
	selp.b32 	%r976, %r975, 0, %p495;
	selp.b32 	%r977, %r14, %r976, %p493;
	selp.b32 	%r978, %r977, %r976, %p492;
	add.s32 	%r979, %r978, -1;
	setp.ge.s32 	%p496, %r15, %r979;
	setp.gt.s32 	%p497, %r15, -1;
	setp.gt.s32 	%p498, %r979, %r15;
	setp.gt.s32 	%p499, %r978, 0;
	selp.b32 	%r980, %r979, 0, %p498;
	selp.b32 	%r981, %r980, 0, %p499;
	selp.b32 	%r982, %r15, %r981, %p497;
	selp.b32 	%r983, %r982, %r981, %p496;
	add.s32 	%r984, %r983, -1;
	setp.ge.s32 	%p500, %r16, %r984;
	setp.gt.s32 	%p501, %r16, -1;
	setp.gt.s32 	%p502, %r984, %r16;
	setp.gt.s32 	%p503, %r983, 0;
	selp.b32 	%r985, %r984, 0, %p502;
	selp.b32 	%r986, %r985, 0, %p503;
	selp.b32 	%r987, %r16, %r986, %p501;
	selp.b32 	%r988, %r987, %r986, %p500;
	add.s32 	%r989, %r988, -1;
	setp.ge.s32 	%p504, %r17, %r989;
	setp.gt.s32 	%p505, %r17, -1;
	setp.gt.s32 	%p506, %r989, %r17;
	setp.gt.s32 	%p507, %r988, 0;
	selp.b32 	%r990, %r989, 0, %p506;
	selp.b32 	%r991, %r990, 0, %p507;
	selp.b32 	%r992, %r17, %r991, %p505;
	selp.b32 	%r993, %r992, %r991, %p504;
	add.s32 	%r994, %r993, -1;
	setp.ge.s32 	%p508, %r18, %r994;
	setp.gt.s32 	%p509, %r18, -1;
	setp.gt.s32 	%p510, %r994, %r18;
	setp.gt.s32 	%p511, %r993, 0;
	selp.b32 	%r995, %r994, 0, %p510;
	selp.b32 	%r996, %r995, 0, %p511;
	selp.b32 	%r997, %r18, %r996, %p509;
	selp.b32 	%r998, %r997, %r996, %p508;
	add.s32 	%r999, %r998, -1;
	setp.ge.s32 	%p512, %r19, %r999;
	setp.gt.s32 	%p513, %r19, -1;
	setp.gt.s32 	%p514, %r999, %r19;
	setp.gt.s32 	%p515, %r998, 0;
	selp.b32 	%r1000, %r999, 0, %p514;
	selp.b32 	%r1001, %r1000, 0, %p515;
	selp.b32 	%r1002, %r19, %r1001, %p513;
	selp.b32 	%r1003, %r1002, %r1001, %p512;
	add.s32 	%r1004, %r1003, -1;
	setp.ge.s32 	%p516, %r20, %r1004;
	setp.gt.s32 	%p517, %r20, -1;
	setp.gt.s32 	%p518, %r1004, %r20;
	setp.gt.s32 	%p519, %r1003, 0;
	selp.b32 	%r1005, %r1004, 0, %p518;
	selp.b32 	%r1006, %r1005, 0, %p519;
	selp.b32 	%r1007, %r20, %r1006, %p517;
	selp.b32 	%r1008, %r1007, %r1006, %p516;
	add.s32 	%r1009, %r1008, -1;
	setp.ge.s32 	%p520, %r21, %r1009;
	setp.gt.s32 	%p521, %r21, -1;
	setp.gt.s32 	%p522, %r1009, %r21;
	setp.gt.s32 	%p523, %r1008, 0;
	selp.b32 	%r1010, %r1009, 0, %p522;
	selp.b32 	%r1011, %r1010, 0, %p523;
	selp.b32 	%r1012, %r21, %r1011, %p521;
	selp.b32 	%r915, %r1012, %r1011, %p520;
	mov.b32 	%r941, 1;
	mov.b32 	%r942, 0;
	mov.b32 	%r943, -1;
	// begin inline asm
	shfl.sync.up.b32 %r914, %r915, %r941, %r942, %r943;
	// end inline asm
	add.s32 	%r1013, %r914, -1;
	setp.ge.s32 	%p524, %r915, %r1013;
	setp.gt.s32 	%p525, %r915, -1;
	and.pred  	%p526, %p525, %p524;
	setp.gt.s32 	%p528, %r1013, %r915;
	setp.gt.s32 	%p529, %r914, 0;
	selp.b32 	%r1014, %r1013, 0, %p528;
	selp.b32 	%r1015, %r1014, 0, %p529;
	setp.lt.s32 	%p530, %r891, 1;
	selp.b32 	%r1016, %r915, %r1015, %p526;
	selp.b32 	%r920, %r915, %r1016, %p530;
	mov.b32 	%r921, 2;
	// begin inline asm
	shfl.sync.up.b32 %r919, %r920, %r921, %r942, %r943;
	// end inline asm
	add.s32 	%r1017, %r919, -1;
	setp.ge.s32 	%p531, %r920, %r1017;
	setp.gt.s32 	%p532, %r920, -1;
	and.pred  	%p533, %p532, %p531;
	setp.gt.s32 	%p535, %r1017, %r920;
	setp.gt.s32 	%p536, %r919, 0;
	selp.b32 	%r1018, %r1017, 0, %p535;
	selp.b32 	%r1019, %r1018, 0, %p536;
	setp.lt.s32 	%p537, %r891, 2;
	selp.b32 	%r1020, %r920, %r1019, %p533;
	selp.b32 	%r925, %r920, %r1020, %p537;
	mov.b32 	%r926, 4;
	// begin inline asm
	shfl.sync.up.b32 %r924, %r925, %r926, %r942, %r943;
	// end inline asm
	add.s32 	%r1021, %r924, -1;
	setp.ge.s32 	%p538, %r925, %r1021;
	setp.gt.s32 	%p539, %r925, -1;
	and.pred  	%p540, %p539, %p538;
	setp.gt.s32 	%p542, %r1021, %r925;
	setp.gt.s32 	%p543, %r924, 0;
	selp.b32 	%r1022, %r1021, 0, %p542;
	selp.b32 	%r1023, %r1022, 0, %p543;
	setp.lt.s32 	%p544, %r891, 4;
	selp.b32 	%r1024, %r925, %r1023, %p540;
	selp.b32 	%r930, %r925, %r1024, %p544;
	mov.b32 	%r931, 8;
	// begin inline asm
	shfl.sync.up.b32 %r929, %r930, %r931, %r942, %r943;
	// end inline asm
	add.s32 	%r1025, %r929, -1;
	setp.ge.s32 	%p545, %r930, %r1025;
	setp.gt.s32 	%p546, %r930, -1;
	and.pred  	%p547, %p546, %p545;
	setp.gt.s32 	%p549, %r1025, %r930;
	setp.gt.s32 	%p550, %r929, 0;
	selp.b32 	%r1026, %r1025, 0, %p549;
	selp.b32 	%r1027, %r1026, 0, %p550;
	setp.lt.s32 	%p551, %r891, 8;
	selp.b32 	%r1028, %r930, %r1027, %p547;
	selp.b32 	%r935, %r930, %r1028, %p551;
	mov.b32 	%r936, 16;
	// begin inline asm
	shfl.sync.up.b32 %r934, %r935, %r936, %r942, %r943;
	// end inline asm
	add.s32 	%r1029, %r934, -1;
	setp.ge.s32 	%p552, %r935, %r1029;
	setp.gt.s32 	%p553, %r935, -1;
	and.pred  	%p554, %p553, %p552;
	setp.gt.s32 	%p556, %r1029, %r935;
	setp.gt.s32 	%p557, %r934, 0;
	selp.b32 	%r1030, %r1029, 0, %p556;
	selp.b32 	%r1031, %r1030, 0, %p557;
	setp.lt.s32 	%p558, %r891, 16;
	selp.b32 	%r1032, %r935, %r1031, %p554;
	selp.b32 	%r45, %r935, %r1032, %p558;
	// begin inline asm
	shfl.sync.up.b32 %r1462, %r45, %r941, %r942, %r943;
	// end inline asm
	setp.ne.s32 	%p559, %r891, 31;
	@%p559 bra 	$L__BB14_13;
	shl.b32 	%r1033, %r4, 2;
	add.s32 	%r1035, %r913, %r1033;
	st.shared.u32 	[%r1035+16], %r45;
$L__BB14_13:
	bar.sync 	0;
	ld.shared.v4.u32 	{%r1036, %r1037, %r1038, %r1039}, [_ZZN3cub18CUB_300001_SM_10006detail4scan16DeviceScanKernelINS2_10policy_hubIiiim8esquerdaE10Policy1000EN6thrust24THRUST_300001_SM_1000_NS6detail15normal_iteratorINS9_10device_ptrIiEEEESE_NS0_13ScanTileStateIiLb1EEES5_NS0_8NullTypeEmiLb0ESH_EEvT0_T1_T2_iT3_T4_T5_E12temp_storage+16];
	add.s32 	%r1040, %r1036, -1;
	setp.ge.s32 	%p560, %r1037, %r1040;
	setp.gt.s32 	%p561, %r1037, -1;
	setp.gt.s32 	%p562, %r1040, %r1037;
	setp.gt.s32 	%p563, %r1036, 0;
	selp.b32 	%r1041, %r1040, 0, %p562;
	selp.b32 	%r1042, %r1041, 0, %p563;
	selp.b32 	%r1043, %r1037, %r1042, %p561;
	selp.b32 	%r1044, %r1043, %r1042, %p560;
	setp.eq.s32 	%p564, %r4, 2;
	selp.b32 	%r1045, %r1044, %r1036, %p564;
	add.s32 	%r1046, %r1044, -1;
	setp.ge.s32 	%p565, %r1038, %r1046;
	setp.gt.s32 	%p566, %r1038, -1;
	setp.gt.s32 	%p567, %r1046, %r1038;
	setp.gt.s32 	%p568, %r1044, 0;
	selp.b32 	%r1047, %r1046, 0, %p567;
	selp.b32 	%r1048, %r1047, 0, %p568;
	selp.b32 	%r1049, %r1038, %r1048, %p565;
	selp.b32 	%r1050, %r1049, %r1048, %p566;
	setp.eq.s32 	%p569, %r4, 3;
	selp.b32 	%r47, %r1050, %r1045, %p569;
	add.s32 	%r1051, %r1050, -1;
	setp.ge.s32 	%p570, %r1039, %r1051;
	setp.gt.s32 	%p571, %r1039, -1;
	setp.gt.s32 	%p572, %r1051, %r1039;
	setp.gt.s32 	%p573, %r1050, 0;
	selp.b32 	%r1052, %r1051, 0, %p572;
	selp.b32 	%r1053, %r1052, 0, %p573;
	selp.b32 	%r1054, %r1039, %r1053, %p570;
	selp.b32 	%r48, %r1054, %r1053, %p571;
	setp.lt.u32 	%p574, %r2, 32;
	@%p574 bra 	$L__BB14_15;
	add.s32 	%r1055, %r47, -1;
	setp.ge.s32 	%p575, %r1462, %r1055;
	setp.gt.s32 	%p576, %r1462, -1;
	setp.gt.s32 	%p577, %r1055, %r1462;
	setp.gt.s32 	%p578, %r47, 0;
	selp.b32 	%r1056, %r1055, 0, %p577;
	selp.b32 	%r1057, %r1056, 0, %p578;
	selp.b32 	%r1058, %r1462, %r1057, %p575;
	selp.b32 	%r1059, %r1058, %r1057, %p576;
	setp.eq.s32 	%p579, %r891, 0;
	selp.b32 	%r1462, %r47, %r1059, %p579;
	bra.uni 	$L__BB14_69;
$L__BB14_15:
	setp.ne.s32 	%p580, %r2, 0;
	mul.wide.s32 	%rd40, %r1, 8;
	add.s64 	%rd7, %rd1, %rd40;
	@%p580 bra 	$L__BB14_17;
	st.shared.u32 	[_ZZN3cub18CUB_300001_SM_10006detail4scan16DeviceScanKernelINS2_10policy_hubIiiim8esquerdaE10Policy1000EN6thrust24THRUST_300001_SM_1000_NS6detail15normal_iteratorINS9_10device_ptrIiEEEESE_NS0_13ScanTileStateIiLb1EEES5_NS0_8NullTypeEmiLb0ESH_EEvT0_T1_T2_iT3_T4_T5_E12temp_storage+12], %r48;
	add.s64 	%rd41, %rd7, 256;
	mov.b32 	%r1060, 100;
	// begin inline asm
	st.relaxed.gpu.v2.u32 [%rd41], {%r1060, %r48};
	// end inline asm
$L__BB14_17:
	not.b32 	%r1062, %r2;
	add.s32 	%r1454, %r1, %r1062;
	mov.u32 	%r51, %nctaid.x;
	setp.gt.u32 	%p581, %r51, 499;
	@%p581 bra 	$L__BB14_19;
	membar.cta;
	bra.uni 	$L__BB14_20;
$L__BB14_19:
	mov.b32 	%r1063, 450;
	// begin inline asm
	nanosleep.u32 %r1063;
	// end inline asm
$L__BB14_20:
	mul.wide.s32 	%rd43, %r1454, 8;
	add.s64 	%rd44, %rd1, %rd43;
	add.s64 	%rd42, %rd44, 256;
	// begin inline asm
	ld.relaxed.gpu.v2.u32 {%r1455, %r1448}, [%rd42];
	// end inline asm
$L__BB14_21:
	setp.eq.s32 	%p582, %r1455, 99;
	mov.b32 	%r1066, -1;
	vote.sync.any.pred 	%p583, %p582, %r1066;
	not.pred 	%p584, %p583;
	@%p584 bra 	$L__BB14_26;
	setp.gt.u32 	%p729, %r51, 499;
	@%p729 bra 	$L__BB14_24;
	membar.cta;
	bra.uni 	$L__BB14_25;
$L__BB14_24:
	mov.b32 	%r1220, 350;
	// begin inline asm
	nanosleep.u32 %r1220;
	// end inline asm
$L__BB14_25:
	// begin inline asm
	ld.relaxed.gpu.v2.u32 {%r1455, %r1448}, [%rd42];
	// end inline asm
	bra.uni 	$L__BB14_21;
$L__BB14_26:
	setp.eq.s32 	%p585, %r1455, 101;
	mov.b32 	%r1073, -1;
	vote.sync.ballot.b32 	%r1074, %p585, %r1073;
	// begin inline asm
	mov.u32 %r1068, %lanemask_ge;
	// end inline asm
	and.b32  	%r1075, %r1074, %r1068;
	or.b32  	%r1076, %r1075, -2147483648;
	add.s32 	%r1077, %r1076, -1;
	not.b32 	%r1078, %r1076;
	and.b32  	%r1079, %r1078, %r1077;
	popc.b32 	%r61, %r1079;
	mov.b32 	%r1071, 1;
	// begin inline asm
	shfl.sync.down.b32 %r1069, %r1448, %r1071, %r61, %r1073;
	// end inline asm
	setp.ge.s32 	%p587, %r891, %r61;
	@%p587 bra 	$L__BB14_29;
	add.s32 	%r63, %r1069, -1;
	setp.ge.s32 	%p588, %r1448, %r63;
	setp.gt.s32 	%p589, %r1448, -1;
	and.pred  	%p590, %p589, %p588;
	@%p590 bra 	$L__BB14_29;
	setp.gt.s32 	%p591, %r63, %r1448;
	setp.gt.s32 	%p592, %r1069, 0;
	selp.b32 	%r1080, %r63, 0, %p591;
	selp.b32 	%r1448, %r1080, 0, %p592;
$L__BB14_29:
	mov.b32 	%r1083, 2;
	mov.b32 	%r1085, -1;
	// begin inline asm
	shfl.sync.down.b32 %r1081, %r1448, %r1083, %r61, %r1085;
	// end inline asm
	add.s32 	%r67, %r891, 2;
	setp.gt.s32 	%p593, %r67, %r61;
	@%p593 bra 	$L__BB14_32;
	add.s32 	%r68, %r1081, -1;
	setp.ge.s32 	%p594, %r1448, %r68;
	setp.gt.s32 	%p595, %r1448, -1;
	and.pred  	%p596, %p595, %p594;
	@%p596 bra 	$L__BB14_32;
	setp.gt.s32 	%p597, %r68, %r1448;
	setp.gt.s32 	%p598, %r1081, 0;
	selp.b32 	%r1086, %r68, 0, %p597;
	selp.b32 	%r1448, %r1086, 0, %p598;
$L__BB14_32:
	mov.b32 	%r1089, 4;
	mov.b32 	%r1091, -1;
	// begin inline asm
	shfl.sync.down.b32 %r1087, %r1448, %r1089, %r61, %r1091;
	// end inline asm
	add.s32 	%r72, %r891, 4;
	setp.gt.s32 	%p599, %r72, %r61;
	@%p599 bra 	$L__BB14_35;
	add.s32 	%r73, %r1087, -1;
	setp.ge.s32 	%p600, %r1448, %r73;
	setp.gt.s32 	%p601, %r1448, -1;
	and.pred  	%p602, %p601, %p600;
	@%p602 bra 	$L__BB14_35;
	setp.gt.s32 	%p603, %r73, %r1448;
	setp.gt.s32 	%p604, %r1087, 0;
	selp.b32 	%r1092, %r73, 0, %p603;
	selp.b32 	%r1448, %r1092, 0, %p604;
$L__BB14_35:
	mov.b32 	%r1095, 8;
	mov.b32 	%r1097, -1;
	// begin inline asm
	shfl.sync.down.b32 %r1093, %r1448, %r1095, %r61, %r1097;
	// end inline asm
	add.s32 	%r77, %r891, 8;
	setp.gt.s32 	%p605, %r77, %r61;
	@%p605 bra 	$L__BB14_38;
	add.s32 	%r78, %r1093, -1;
	setp.ge.s32 	%p606, %r1448, %r78;
	setp.gt.s32 	%p607, %r1448, -1;
	and.pred  	%p608, %p607, %p606;
	@%p608 bra 	$L__BB14_38;
	setp.gt.s32 	%p609, %r78, %r1448;
	setp.gt.s32 	%p610, %r1093, 0;
	selp.b32 	%r1098, %r78, 0, %p609;
	selp.b32 	%r1448, %r1098, 0, %p610;
$L__BB14_38:
	mov.b32 	%r1101, 16;
	mov.b32 	%r1103, -1;
	// begin inline asm
	shfl.sync.down.b32 %r1099, %r1448, %r1101, %r61, %r1103;
	// end inline asm
	add.s32 	%r82, %r891, 16;
	setp.gt.s32 	%p611, %r82, %r61;
	@%p611 bra 	$L__BB14_41;
	add.s32 	%r83, %r1099, -1;
	setp.ge.s32 	%p612, %r1448, %r83;
	setp.gt.s32 	%p613, %r1448, -1;
	and.pred  	%p614, %p613, %p612;
	@%p614 bra 	$L__BB14_41;
	setp.gt.s32 	%p615, %r83, %r1448;
	setp.gt.s32 	%p616, %r1099, 0;
	selp.b32 	%r1104, %r83, 0, %p615;
	selp.b32 	%r1448, %r1104, 0, %p616;
$L__BB14_41:
	add.s64 	%rd9, %rd1, 256;
$L__BB14_42:
	setp.ne.s32 	%p617, %r1455, 101;
	mov.b32 	%r1105, -1;
	vote.sync.all.pred 	%p618, %p617, %r1105;
	not.pred 	%p619, %p618;
	@%p619 bra 	$L__BB14_65;
	mul.wide.s32 	%rd47, %r1454, 8;
	add.s64 	%rd48, %rd9, %rd47;
	add.s64 	%rd46, %rd48, -256;
	// begin inline asm
	ld.relaxed.gpu.v2.u32 {%r1455, %r1458}, [%rd46];
	// end inline asm
$L__BB14_44:
	setp.eq.s32 	%p689, %r1455, 99;
	mov.b32 	%r1175, -1;
	vote.sync.any.pred 	%p690, %p689, %r1175;
	not.pred 	%p691, %p690;
	@%p691 bra 	$L__BB14_49;
	setp.gt.u32 	%p728, %r51, 499;
	@%p728 bra 	$L__BB14_47;
	membar.cta;
	bra.uni 	$L__BB14_48;
$L__BB14_47:
	mov.b32 	%r1217, 350;
	// begin inline asm
	nanosleep.u32 %r1217;
	// end inline asm
$L__BB14_48:
	// begin inline asm
	ld.relaxed.gpu.v2.u32 {%r1455, %r1458}, [%rd46];
	// end inline asm
	bra.uni 	$L__BB14_44;
$L__BB14_49:
	setp.eq.s32 	%p692, %r1455, 101;
	mov.b32 	%r1181, -1;
	vote.sync.ballot.b32 	%r1182, %p692, %r1181;
	and.b32  	%r1183, %r1182, %r1068;
	or.b32  	%r1184, %r1183, -2147483648;
	add.s32 	%r1185, %r1184, -1;
	not.b32 	%r1186, %r1184;
	and.b32  	%r1187, %r1186, %r1185;
	popc.b32 	%r97, %r1187;
	mov.b32 	%r1179, 1;
	// begin inline asm
	shfl.sync.down.b32 %r1177, %r1458, %r1179, %r97, %r1181;
	// end inline asm
	setp.ge.s32 	%p694, %r891, %r97;
	@%p694 bra 	$L__BB14_52;
	add.s32 	%r99, %r1177, -1;
	setp.ge.s32 	%p695, %r1458, %r99;
	setp.gt.s32 	%p696, %r1458, -1;
	and.pred  	%p697, %p696, %p695;
	@%p697 bra 	$L__BB14_52;
	setp.gt.s32 	%p698, %r99, %r1458;
	setp.gt.s32 	%p699, %r1177, 0;
	selp.b32 	%r1188, %r99, 0, %p698;
	selp.b32 	%r1458, %r1188, 0, %p699;
$L__BB14_52:
	mov.b32 	%r1191, 2;
	mov.b32 	%r1193, -1;
	// begin inline asm
	shfl.sync.down.b32 %r1189, %r1458, %r1191, %r97, %r1193;
	// end inline asm
	setp.gt.s32 	%p700, %r67, %r97;
	@%p700 bra 	$L__BB14_55;
	add.s32 	%r103, %r1189, -1;
	setp.ge.s32 	%p701, %r1458, %r103;
	setp.gt.s32 	%p702, %r1458, -1;
	and.pred  	%p703, %p702, %p701;
	@%p703 bra 	$L__BB14_55;
	setp.gt.s32 	%p704, %r103, %r1458;
	setp.gt.s32 	%p705, %r1189, 0;
	selp.b32 	%r1194, %r103, 0, %p704;
	selp.b32 	%r1458, %r1194, 0, %p705;
$L__BB14_55:
	mov.b32 	%r1197, 4;
	mov.b32 	%r1199, -1;
	// begin inline asm
	shfl.sync.down.b32 %r1195, %r1458, %r1197, %r97, %r1199;
	// end inline asm
	setp.gt.s32 	%p706, %r72, %r97;
	@%p706 bra 	$L__BB14_58;
	add.s32 	%r107, %r1195, -1;
	setp.ge.s32 	%p707, %r1458, %r107;
	setp.gt.s32 	%p708, %r1458, -1;
	and.pred  	%p709, %p708, %p707;
	@%p709 bra 	$L__BB14_58;
	setp.gt.s32 	%p710, %r107, %r1458;
	setp.gt.s32 	%p711, %r1195, 0;
	selp.b32 	%r1200, %r107, 0, %p710;
	selp.b32 	%r1458, %r1200, 0, %p711;
$L__BB14_58:
	mov.b32 	%r1203, 8;
	mov.b32 	%r1205, -1;
	// begin inline asm
	shfl.sync.down.b32 %r1201, %r1458, %r1203, %r97, %r1205;
	// end inline asm
	setp.gt.s32 	%p712, %r77, %r97;
	@%p712 bra 	$L__BB14_61;
	add.s32 	%r111, %r1201, -1;
	setp.ge.s32 	%p713, %r1458, %r111;
	setp.gt.s32 	%p714, %r1458, -1;
	and.pred  	%p715, %p714, %p713;
	@%p715 bra 	$L__BB14_61;
	setp.gt.s32 	%p716, %r111, %r1458;
	setp.gt.s32 	%p717, %r1201, 0;
	selp.b32 	%r1206, %r111, 0, %p716;
	selp.b32 	%r1458, %r1206, 0, %p717;
$L__BB14_61:
	mov.b32 	%r1209, 16;
	mov.b32 	%r1211, -1;
	// begin inline asm
	shfl.sync.down.b32 %r1207, %r1458, %r1209, %r97, %r1211;
	// end inline asm
	setp.gt.s32 	%p718, %r82, %r97;
	@%p718 bra 	$L__BB14_64;
	add.s32 	%r115, %r1207, -1;
	setp.ge.s32 	%p719, %r1458, %r115;
	setp.gt.s32 	%p720, %r1458, -1;
	and.pred  	%p721, %p720, %p719;
	@%p721 bra 	$L__BB14_64;
	setp.gt.s32 	%p722, %r115, %r1458;
	setp.gt.s32 	%p723, %r1207, 0;
	selp.b32 	%r1212, %r115, 0, %p722;
	selp.b32 	%r1458, %r1212, 0, %p723;
$L__BB14_64:
	add.s32 	%r1213, %r1458, -1;
	setp.ge.s32 	%p724, %r1448, %r1213;
	setp.gt.s32 	%p725, %r1448, -1;
	setp.gt.s32 	%p726, %r1213, %r1448;
	setp.gt.s32 	%p727, %r1458, 0;
	selp.b32 	%r1214, %r1213, 0, %p726;
	selp.b32 	%r1215, %r1214, 0, %p727;
	selp.b32 	%r1216, %r1448, %r1215, %p724;
	selp.b32 	%r1448, %r1216, %r1215, %p725;
	add.s32 	%r1454, %r1454, -32;
	bra.uni 	$L__BB14_42;
$L__BB14_65:
	setp.ne.s32 	%p620, %r2, 0;
	@%p620 bra 	$L__BB14_67;
	add.s32 	%r1109, %r1448, -1;
	setp.lt.s32 	%p621, %r48, %r1109;
	max.s32 	%r1110, %r1448, 1;
	add.s32 	%r1111, %r1110, -1;
	selp.b32 	%r1108, %r1111, %r48, %p621;
	add.s64 	%rd45, %rd7, 256;
	mov.b32 	%r1107, 101;
	// begin inline asm
	st.relaxed.gpu.v2.u32 [%rd45], {%r1107, %r1108};
	// end inline asm
	st.shared.u32 	[_ZZN3cub18CUB_300001_SM_10006detail4scan16DeviceScanKernelINS2_10policy_hubIiiim8esquerdaE10Policy1000EN6thrust24THRUST_300001_SM_1000_NS6detail15normal_iteratorINS9_10device_ptrIiEEEESE_NS0_13ScanTileStateIiLb1EEES5_NS0_8NullTypeEmiLb0ESH_EEvT0_T1_T2_iT3_T4_T5_E12temp_storage+4], %r1448;
	st.shared.u32 	[_ZZN3cub18CUB_300001_SM_10006detail4scan16DeviceScanKernelINS2_10policy_hubIiiim8esquerdaE10Policy1000EN6thrust24THRUST_300001_SM_1000_NS6detail15normal_iteratorINS9_10device_ptrIiEEEESE_NS0_13ScanTileStateIiLb1EEES5_NS0_8NullTypeEmiLb0ESH_EEvT0_T1_T2_iT3_T4_T5_E12temp_storage+8], %r1108;
$L__BB14_67:
	setp.ne.s32 	%p622, %r891, 0;
	@%p622 bra 	$L__BB14_69;
	st.shared.u32 	[_ZZN3cub18CUB_300001_SM_10006detail4scan16DeviceScanKernelINS2_10policy_hubIiiim8esquerdaE10Policy1000EN6thrust24THRUST_300001_SM_1000_NS6detail15normal_iteratorINS9_10device_ptrIiEEEESE_NS0_13ScanTileStateIiLb1EEES5_NS0_8NullTypeEmiLb0ESH_EEvT0_T1_T2_iT3_T4_T5_E12temp_storage+36], %r1448;
	mov.u32 	%r1462, %r1448;
$L__BB14_69:
	bar.sync 	0;
	ld.shared.u32 	%r121, [_ZZN3cub18CUB_300001_SM_10006detail4scan16DeviceScanKernelINS2_10policy_hubIiiim8esquerdaE10Policy1000EN6thrust24THRUST_300001_SM_1000_NS6detail15normal_iteratorINS9_10device_ptrIiEEEESE_NS0_13ScanTileStateIiLb1EEES5_NS0_8NullTypeEmiLb0ESH_EEvT0_T1_T2_iT3_T4_T5_E12temp_storage+36];
	setp.eq.s32 	%p623, %r2, 0;
	@%p623 bra 	$L__BB14_72;
	add.s32 	%r122, %r121, -1;
	setp.ge.s32 	%p624, %r1462, %r122;
	setp.gt.s32 	%p625, %r1462, -1;
	and.pred  	%p626, %p625, %p624;
	@%p626 bra 	$L__BB14_72;
	setp.gt.s32 	%p627, %r122, %r1462;
	setp.gt.s32 	%p628, %r121, 0;
	selp.b32 	%r1112, %r122, 0, %p627;
	selp.b32 	%r1462, %r1112, 0, %p628;
$L__BB14_72:
	setp.gt.s32 	%p629, %r21, -1;
	setp.gt.s32 	%p630, %r20, -1;
	setp.gt.s32 	%p631, %r19, -1;
	setp.gt.s32 	%p632, %r18, -1;
	setp.gt.s32 	%p633, %r17, -1;
	setp.gt.s32 	%p634, %r16, -1;
	setp.gt.s32 	%p635, %r15, -1;
	setp.gt.s32 	%p636, %r14, -1;
	setp.gt.s32 	%p637, %r13, -1;
	setp.gt.s32 	%p638, %r12, -1;
	setp.gt.s32 	%p639, %r11, -1;
	setp.gt.s32 	%p640, %r10, -1;
	setp.gt.s32 	%p641, %r9, -1;
	setp.gt.s32 	%p642, %r8, -1;
	add.s32 	%r1113, %r1462, -1;
	setp.ge.s32 	%p643, %r1478, %r1113;
	setp.gt.s32 	%p644, %r1478, -1;
	setp.gt.s32 	%p645, %r1113, %r1478;
	setp.gt.s32 	%p646, %r1462, 0;
	selp.b32 	%r1114, %r1113, 0, %p645;
	selp.b32 	%r1115, %r1114, 0, %p646;
	selp.b32 	%r1116, %r1478, %r1115, %p644;
	selp.b32 	%r1478, %r1116, %r1115, %p643;
	add.s32 	%r1117, %r1478, -1;
	setp.ge.s32 	%p647, %r8, %r1117;
	setp.gt.s32 	%p648, %r1117, %r8;
	setp.gt.s32 	%p649, %r1478, 0;
	selp.b32 	%r1118, %r1117, 0, %p648;
	selp.b32 	%r1119, %r1118, 0, %p649;
	selp.b32 	%r1120, %r8, %r1119, %p642;
	selp.b32 	%r1477, %r1120, %r1119, %p647;
	add.s32 	%r1121, %r1477, -1;
	setp.ge.s32 	%p650, %r9, %r1121;
	setp.gt.s32 	%p651, %r1121, %r9;
	setp.gt.s32 	%p652, %r1477, 0;
	selp.b32 	%r1122, %r1121, 0, %p651;
	selp.b32 	%r1123, %r1122, 0, %p652;
	selp.b32 	%r1124, %r9, %r1123, %p641;
	selp.b32 	%r1476, %r1124, %r1123, %p650;
	add.s32 	%r1125, %r1476, -1;
	setp.ge.s32 	%p653, %r10, %r1125;
	setp.gt.s32 	%p654, %r1125, %r10;
	setp.gt.s32 	%p655, %r1476, 0;
	selp.b32 	%r1126, %r1125, 0, %p654;
	selp.b32 	%r1127, %r1126, 0, %p655;
	selp.b32 	%r1128, %r10, %r1127, %p640;
	selp.b32 	%r1475, %r1128, %r1127, %p653;
	add.s32 	%r1129, %r1475, -1;
	setp.ge.s32 	%p656, %r11, %r1129;
	setp.gt.s32 	%p657, %r1129, %r11;
	setp.gt.s32 	%p658, %r1475, 0;
	selp.b32 	%r1130, %r1129, 0, %p657;
	selp.b32 	%r1131, %r1130, 0, %p658;
	selp.b32 	%r1132, %r11, %r1131, %p639;
	selp.b32 	%r1474, %r1132, %r1131, %p656;
	add.s32 	%r1133, %r1474, -1;
	setp.ge.s32 	%p659, %r12, %r1133;
	setp.gt.s32 	%p660, %r1133, %r12;
	setp.gt.s32 	%p661, %r1474, 0;
	selp.b32 	%r1134, %r1133, 0, %p660;
	selp.b32 	%r1135, %r1134, 0, %p661;
	selp.b32 	%r1136, %r12, %r1135, %p638;
	selp.b32 	%r1473, %r1136, %r1135, %p659;
	add.s32 	%r1137, %r1473, -1;
	setp.ge.s32 	%p662, %r13, %r1137;
	setp.gt.s32 	%p663, %r1137, %r13;
	setp.gt.s32 	%p664, %r1473, 0;
	selp.b32 	%r1138, %r1137, 0, %p663;
	selp.b32 	%r1139, %r1138, 0, %p664;
	selp.b32 	%r1140, %r13, %r1139, %p637;
	selp.b32 	%r1472, %r1140, %r1139, %p662;
	add.s32 	%r1141, %r1472, -1;
	setp.ge.s32 	%p665, %r14, %r1141;
	setp.gt.s32 	%p666, %r1141, %r14;
	setp.gt.s32 	%p667, %r1472, 0;
	selp.b32 	%r1142, %r1141, 0, %p666;
	selp.b32 	%r1143, %r1142, 0, %p667;
	selp.b32 	%r1144, %r14, %r1143, %p636;
	selp.b32 	%r1471, %r1144, %r1143, %p665;
	add.s32 	%r1145, %r1471, -1;
	setp.ge.s32 	%p668, %r15, %r1145;
	setp.gt.s32 	%p669, %r1145, %r15;
	setp.gt.s32 	%p670, %r1471, 0;
	selp.b32 	%r1146, %r1145, 0, %p669;
	selp.b32 	%r1147, %r1146, 0, %p670;
	selp.b32 	%r1148, %r15, %r1147, %p635;
	selp.b32 	%r1470, %r1148, %r1147, %p668;
	add.s32 	%r1149, %r1470, -1;
	setp.ge.s32 	%p671, %r16, %r1149;
	setp.gt.s32 	%p672, %r1149, %r16;
	setp.gt.s32 	%p673, %r1470, 0;
	selp.b32 	%r1150, %r1149, 0, %p672;
	selp.b32 	%r1151, %r1150, 0, %p673;
	selp.b32 	%r1152, %r16, %r1151, %p634;
	selp.b32 	%r1469, %r1152, %r1151, %p671;
	add.s32 	%r1153, %r1469, -1;
	setp.ge.s32 	%p674, %r17, %r1153;
	setp.gt.s32 	%p675, %r1153, %r17;
	setp.gt.s32 	%p676, %r1469, 0;
	selp.b32 	%r1154, %r1153, 0, %p675;
	selp.b32 	%r1155, %r1154, 0, %p676;
	selp.b32 	%r1156, %r17, %r1155, %p633;
	selp.b32 	%r1468, %r1156, %r1155, %p674;
	add.s32 	%r1157, %r1468, -1;
	setp.ge.s32 	%p677, %r18, %r1157;
	setp.gt.s32 	%p678, %r1157, %r18;
	setp.gt.s32 	%p679, %r1468, 0;
	selp.b32 	%r1158, %r1157, 0, %p678;
	selp.b32 	%r1159, %r1158, 0, %p679;
	selp.b32 	%r1160, %r18, %r1159, %p632;
	selp.b32 	%r1467, %r1160, %r1159, %p677;
	add.s32 	%r1161, %r1467, -1;
	setp.ge.s32 	%p680, %r19, %r1161;
	setp.gt.s32 	%p681, %r1161, %r19;
	setp.gt.s32 	%p682, %r1467, 0;
	selp.b32 	%r1162, %r1161, 0, %p681;
	selp.b32 	%r1163, %r1162, 0, %p682;
	selp.b32 	%r1164, %r19, %r1163, %p631;
	selp.b32 	%r1466, %r1164, %r1163, %p680;
	add.s32 	%r1165, %r1466, -1;
	setp.ge.s32 	%p683, %r20, %r1165;
	setp.gt.s32 	%p684, %r1165, %r20;
	setp.gt.s32 	%p685, %r1466, 0;
	selp.b32 	%r1166, %r1165, 0, %p684;
	selp.b32 	%r1167, %r1166, 0, %p685;
	selp.b32 	%r1168, %r20, %r1167, %p630;
	selp.b32 	%r1465, %r1168, %r1167, %p683;
	add.s32 	%r1169, %r1465, -1;
	setp.ge.s32 	%p686, %r21, %r1169;
	setp.gt.s32 	%p687, %r1169, %r21;
	setp.gt.s32 	%p688, %r1465, 0;
	selp.b32 	%r1170, %r1169, 0, %p687;
	selp.b32 	%r1171, %r1170, 0, %p688;
	selp.b32 	%r1172, %r21, %r1171, %p629;
	selp.b32 	%r1464, %r1172, %r1171, %p686;
$L__BB14_73:
	bar.sync 	0;
	st.shared.u32 	[%r6], %r1478;
	st.shared.u32 	[%r6+4], %r1477;
	st.shared.u32 	[%r6+8], %r1476;
	st.shared.u32 	[%r6+12], %r1475;
	st.shared.u32 	[%r6+16], %r1474;
	st.shared.u32 	[%r6+20], %r1473;
	st.shared.u32 	[%r6+24], %r1472;
	st.shared.u32 	[%r6+28], %r1471;
	st.shared.u32 	[%r6+32], %r1470;
	st.shared.u32 	[%r6+36], %r1469;
	st.shared.u32 	[%r6+40], %r1468;
	st.shared.u32 	[%r6+44], %r1467;
	st.shared.u32 	[%r6+48], %r1466;
	st.shared.u32 	[%r6+52], %r1465;
	st.shared.u32 	[%r6+56], %r1464;
	bar.warp.sync 	-1;
	ld.shared.u32 	%r1428, [%r5];
	ld.shared.u32 	%r1429, [%r5+128];
	ld.shared.u32 	%r1430, [%r5+256];
	ld.shared.u32 	%r1431, [%r5+384];
	ld.shared.u32 	%r1432, [%r5+512];
	ld.shared.u32 	%r1433, [%r5+640];
	ld.shared.u32 	%r1434, [%r5+768];
	ld.shared.u32 	%r1435, [%r5+896];
	ld.shared.u32 	%r1436, [%r5+1024];
	ld.shared.u32 	%r1437, [%r5+1152];
	ld.shared.u32 	%r1438, [%r5+1280];
	ld.shared.u32 	%r1439, [%r5+1408];
	ld.shared.u32 	%r1440, [%r5+1536];
	ld.shared.u32 	%r1441, [%r5+1664];
	ld.shared.u32 	%r1442, [%r5+1792];
	add.s64 	%rd53, %rd3, %rd38;
	st.global.u32 	[%rd53], %r1428;
	st.global.u32 	[%rd53+128], %r1429;
	st.global.u32 	[%rd53+256], %r1430;
	st.global.u32 	[%rd53+384], %r1431;
	st.global.u32 	[%rd53+512], %r1432;
	st.global.u32 	[%rd53+640], %r1433;
	st.global.u32 	[%rd53+768], %r1434;
	st.global.u32 	[%rd53+896], %r1435;
	st.global.u32 	[%rd53+1024], %r1436;
	st.global.u32 	[%rd53+1152], %r1437;
	st.global.u32 	[%rd53+1280], %r1438;
	st.global.u32 	[%rd53+1408], %r1439;
	st.global.u32 	[%rd53+1536], %r1440;
	st.global.u32 	[%rd53+1664], %r1441;
	st.global.u32 	[%rd53+1792], %r1442;
	bra.uni 	$L__BB14_208;
$L__BB14_74:
	setp.eq.s64 	%p2, %rd5, 0;
	@%p2 bra 	$L__BB14_208;
	cvt.u32.u64 	%r155, %rd5;
	shl.b64 	%rd20, %rd4, 2;
	add.s64 	%rd21, %rd2, %rd20;
	mov.u32 	%r156, %tid.x;
	ld.global.u32 	%r1493, [%rd21];
	and.b32  	%r368, %r156, 31;
	and.b32  	%r369, %r156, 992;
	mul.lo.s32 	%r370, %r369, 15;
	or.b32  	%r158, %r370, %r368;
	setp.ge.u32 	%p3, %r158, %r155;
	shl.b32 	%r371, %r158, 2;
	cvt.u64.u32 	%rd22, %r371;
	add.s64 	%rd11, %rd21, %rd22;
	mov.u32 	%r1479, %r1493;
	@%p3 bra 	$L__BB14_77;
	ld.global.u32 	%r1479, [%rd11];
$L__BB14_77:
	add.s32 	%r161, %r158, 32;
	setp.ge.u32 	%p4, %r161, %r155;
	mov.u32 	%r1480, %r1493;
	@%p4 bra 	$L__BB14_79;
	ld.global.u32 	%r1480, [%rd11+128];
$L__BB14_79:
	add.s32 	%r164, %r158, 64;
	setp.ge.u32 	%p5, %r164, %r155;
	mov.u32 	%r1481, %r1493;
	@%p5 bra 	$L__BB14_81;
	ld.global.u32 	%r1481, [%rd11+256];
$L__BB14_81:
	add.s32 	%r167, %r158, 96;
	setp.ge.u32 	%p6, %r167, %r155;
	mov.u32 	%r1482, %r1493;
	@%p6 bra 	$L__BB14_83;
	ld.global.u32 	%r1482, [%rd11+384];
$L__BB14_83:
	add.s32 	%r170, %r158, 128;
	setp.ge.u32 	%p7, %r170, %r155;
	mov.u32 	%r1483, %r1493;
	@%p7 bra 	$L__BB14_85;
	ld.global.u32 	%r1483, [%rd11+512];
$L__BB14_85:
	add.s32 	%r173, %r158, 160;
	setp.ge.u32 	%p8, %r173, %r155;
	mov.u32 	%r1484, %r1493;
	@%p8 bra 	$L__BB14_87;
	ld.global.u32 	%r1484, [%rd11+640];
$L__BB14_87:
	add.s32 	%r176, %r158, 192;
	setp.ge.u32 	%p9, %r176, %r155;
	mov.u32 	%r1485, %r1493;
	@%p9 bra 	$L__BB14_89;
	ld.global.u32 	%r1485, [%rd11+768];
$L__BB14_89:
	add.s32 	%r179, %r158, 224;
	setp.ge.u32 	%p10, %r179, %r155;
	mov.u32 	%r1486, %r1493;
	@%p10 bra 	$L__BB14_91;
	ld.global.u32 	%r1486, [%rd11+896];
$L__BB14_91:
	add.s32 	%r182, %r158, 256;
	setp.ge.u32 	%p11, %r182, %r155;
	mov.u32 	%r1487, %r1493;
	@%p11 bra 	$L__BB14_93;
	ld.global.u32 	%r1487, [%rd11+1024];
$L__BB14_93:
	add.s32 	%r185, %r158, 288;
	setp.ge.u32 	%p12, %r185, %r155;
	mov.u32 	%r1488, %r1493;
	@%p12 bra 	$L__BB14_95;
	ld.global.u32 	%r1488, [%rd11+1152];
$L__BB14_95:
	add.s32 	%r188, %r158, 320;
	setp.ge.u32 	%p13, %r188, %r155;
	mov.u32 	%r1489, %r1493;
	@%p13 bra 	$L__BB14_97;
	ld.global.u32 	%r1489, [%rd11+1280];
$L__BB14_97:
	add.s32 	%r191, %r158, 352;
	setp.ge.u32 	%p14, %r191, %r155;
	mov.u32 	%r1490, %r1493;
	@%p14 bra 	$L__BB14_99;
	ld.global.u32 	%r1490, [%rd11+1408];
$L__BB14_99:
	add.s32 	%r194, %r158, 384;
	setp.ge.u32 	%p15, %r194, %r155;
	mov.u32 	%r1491, %r1493;
	@%p15 bra 	$L__BB14_101;
	ld.global.u32 	%r1491, [%rd11+1536];
$L__BB14_101:
	add.s32 	%r197, %r158, 416;
	setp.ge.u32 	%p16, %r197, %r155;
	mov.u32 	%r1492, %r1493;
	@%p16 bra 	$L__BB14_103;
	ld.global.u32 	%r1492, [%rd11+1664];
$L__BB14_103:
	add.s32 	%r200, %r158, 448;
	setp.ge.u32 	%p17, %r200, %r155;
	@%p17 bra 	$L__BB14_105;
	ld.global.u32 	%r1493, [%rd11+1792];
$L__BB14_105:
	// begin inline asm
	mov.u32 %r372, %laneid;
	// end inline asm
	shr.u32 	%r204, %r156, 5;
	mad.lo.s32 	%r373, %r204, 480, %r372;
	shl.b32 	%r374, %r373, 2;
	mov.u32 	%r375, _ZZN3cub18CUB_300001_SM_10006detail4scan16DeviceScanKernelINS2_10policy_hubIiiim8esquerdaE10Policy1000EN6thrust24THRUST_300001_SM_1000_NS6detail15normal_iteratorINS9_10device_ptrIiEEEESE_NS0_13ScanTileStateIiLb1EEES5_NS0_8NullTypeEmiLb0ESH_EEvT0_T1_T2_iT3_T4_T5_E12temp_storage;
	add.s32 	%r205, %r375, %r374;
	st.shared.u32 	[%r205], %r1479;
	st.shared.u32 	[%r205+128], %r1480;
	st.shared.u32 	[%r205+256], %r1481;
	st.shared.u32 	[%r205+384], %r1482;
	st.shared.u32 	[%r205+512], %r1483;
	st.shared.u32 	[%r205+640], %r1484;
	st.shared.u32 	[%r205+768], %r1485;
	st.shared.u32 	[%r205+896], %r1486;
	st.shared.u32 	[%r205+1024], %r1487;
	st.shared.u32 	[%r205+1152], %r1488;
	st.shared.u32 	[%r205+1280], %r1489;
	st.shared.u32 	[%r205+1408], %r1490;
	st.shared.u32 	[%r205+1536], %r1491;
	st.shared.u32 	[%r205+1664], %r1492;
	st.shared.u32 	[%r205+1792], %r1493;
	bar.warp.sync 	-1;
	mad.lo.s32 	%r206, %r372, 56, %r205;
	ld.shared.u32 	%r1495, [%r206];
	ld.shared.u32 	%r208, [%r206+4];
	ld.shared.u32 	%r209, [%r206+8];
	ld.shared.u32 	%r210, [%r206+12];
	ld.shared.u32 	%r211, [%r206+16];
	ld.shared.u32 	%r212, [%r206+20];
	ld.shared.u32 	%r213, [%r206+24];
	ld.shared.u32 	%r214, [%r206+28];
	ld.shared.u32 	%r215, [%r206+32];
	ld.shared.u32 	%r216, [%r206+36];
	ld.shared.u32 	%r217, [%r206+40];
	ld.shared.u32 	%r218, [%r206+44];
	ld.shared.u32 	%r219, [%r206+48];
	ld.shared.u32 	%r220, [%r206+52];
	ld.shared.u32 	%r221, [%r206+56];
	bar.sync 	0;
	setp.ne.s32 	%p18, %r1, 0;
	@%p18 bra 	$L__BB14_114;
	add.s32 	%r721, %r1495, -1;
	setp.ge.s32 	%p281, %r208, %r721;
	setp.gt.s32 	%p282, %r208, -1;
	setp.gt.s32 	%p283, %r721, %r208;
	setp.gt.s32 	%p284, %r1495, 0;
	selp.b32 	%r722, %r721, 0, %p283;
	selp.b32 	%r723, %r722, 0, %p284;
	selp.b32 	%r724, %r208, %r723, %p282;
	selp.b32 	%r725, %r724, %r723, %p281;
	add.s32 	%r726, %r725, -1;
	setp.ge.s32 	%p285, %r209, %r726;
	setp.gt.s32 	%p286, %r209, -1;
	setp.gt.s32 	%p287, %r726, %r209;
	setp.gt.s32 	%p288, %r725, 0;
	selp.b32 	%r727, %r726, 0, %p287;
	selp.b32 	%r728, %r727, 0, %p288;
	selp.b32 	%r729, %r209, %r728, %p286;
	selp.b32 	%r730, %r729, %r728, %p285;
	add.s32 	%r731, %r730, -1;
	setp.ge.s32 	%p289, %r210, %r731;
	setp.gt.s32 	%p290, %r210, -1;
	setp.gt.s32 	%p291, %r731, %r210;
	setp.gt.s32 	%p292, %r730, 0;
	selp.b32 	%r732, %r731, 0, %p291;
	selp.b32 	%r733, %r732, 0, %p292;
	selp.b32 	%r734, %r210, %r733, %p290;
	selp.b32 	%r735, %r734, %r733, %p289;
	add.s32 	%r736, %r735, -1;
	setp.ge.s32 	%p293, %r211, %r736;
	setp.gt.s32 	%p294, %r211, -1;
	setp.gt.s32 	%p295, %r736, %r211;
	setp.gt.s32 	%p296, %r735, 0;
	selp.b32 	%r737, %r736, 0, %p295;
	selp.b32 	%r738, %r737, 0, %p296;
	selp.b32 	%r739, %r211, %r738, %p294;
	selp.b32 	%r740, %r739, %r738, %p293;
	add.s32 	%r741, %r740, -1;
	setp.ge.s32 	%p297, %r212, %r741;
	setp.gt.s32 	%p298, %r212, -1;
	setp.gt.s32 	%p299, %r741, %r212;
	setp.gt.s32 	%p300, %r740, 0;
	selp.b32 	%r742, %r741, 0, %p299;
	selp.b32 	%r743, %r742, 0, %p300;
	selp.b32 	%r744, %r212, %r743, %p298;
	selp.b32 	%r745, %r744, %r743, %p297;
	add.s32 	%r746, %r745, -1;
	setp.ge.s32 	%p301, %r213, %r746;
	setp.gt.s32 	%p302, %r213, -1;
	setp.gt.s32 	%p303, %r746, %r213;
	setp.gt.s32 	%p304, %r745, 0;
	selp.b32 	%r747, %r746, 0, %p303;
	selp.b32 	%r748, %r747, 0, %p304;
	selp.b32 	%r749, %r213, %r748, %p302;
	selp.b32 	%r750, %r749, %r748, %p301;
	add.s32 	%r751, %r750, -1;
	setp.ge.s32 	%p305, %r214, %r751;
	setp.gt.s32 	%p306, %r214, -1;
	setp.gt.s32 	%p307, %r751, %r214;
	setp.gt.s32 	%p308, %r750, 0;
	selp.b32 	%r752, %r751, 0, %p307;
	selp.b32 	%r753, %r752, 0, %p308;
	selp.b32 	%r754, %r214, %r753, %p306;
	selp.b32 	%r755, %r754, %r753, %p305;
	add.s32 	%r756, %r755, -1;
	setp.ge.s32 	%p309, %r215, %r756;
	setp.gt.s32 	%p310, %r215, -1;
	setp.gt.s32 	%p311, %r756, %r215;
	setp.gt.s32 	%p312, %r755, 0;
	selp.b32 	%r757, %r756, 0, %p311;
	selp.b32 	%r758, %r757, 0, %p312;
	selp.b32 	%r759, %r215, %r758, %p310;
	selp.b32 	%r760, %r759, %r758, %p309;
	add.s32 	%r761, %r760, -1;
	setp.ge.s32 	%p313, %r216, %r761;
	setp.gt.s32 	%p314, %r216, -1;
	setp.gt.s32 	%p315, %r761, %r216;
	setp.gt.s32 	%p316, %r760, 0;
	selp.b32 	%r762, %r761, 0, %p315;
	selp.b32 	%r763, %r762, 0, %p316;
	selp.b32 	%r764, %r216, %r763, %p314;
	selp.b32 	%r765, %r764, %r763, %p313;
	add.s32 	%r766, %r765, -1;
	setp.ge.s32 	%p317, %r217, %r766;
	setp.gt.s32 	%p318, %r217, -1;
	setp.gt.s32 	%p319, %r766, %r217;
	setp.gt.s32 	%p320, %r765, 0;
	selp.b32 	%r767, %r766, 0, %p319;
	selp.b32 	%r768, %r767, 0, %p320;
	selp.b32 	%r769, %r217, %r768, %p318;
	selp.b32 	%r770, %r769, %r768, %p317;
	add.s32 	%r771, %r770, -1;
	setp.ge.s32 	%p321, %r218, %r771;
	setp.gt.s32 	%p322, %r218, -1;
	setp.gt.s32 	%p323, %r771, %r218;
	setp.gt.s32 	%p324, %r770, 0;
	selp.b32 	%r772, %r771, 0, %p323;
	selp.b32 	%r773, %r772, 0, %p324;
	selp.b32 	%r774, %r218, %r773, %p322;
	selp.b32 	%r775, %r774, %r773, %p321;
	add.s32 	%r776, %r775, -1;
	setp.ge.s32 	%p325, %r219, %r776;
	setp.gt.s32 	%p326, %r219, -1;
	setp.gt.s32 	%p327, %r776, %r219;
	setp.gt.s32 	%p328, %r775, 0;
	selp.b32 	%r777, %r776, 0, %p327;
	selp.b32 	%r778, %r777, 0, %p328;
	selp.b32 	%r779, %r219, %r778, %p326;
	selp.b32 	%r780, %r779, %r778, %p325;
	add.s32 	%r781, %r780, -1;
	setp.ge.s32 	%p329, %r220, %r781;
	setp.gt.s32 	%p330, %r220, -1;
	setp.gt.s32 	%p331, %r781, %r220;
	setp.gt.s32 	%p332, %r780, 0;
	selp.b32 	%r782, %r781, 0, %p331;
	selp.b32 	%r783, %r782, 0, %p332;
	selp.b32 	%r784, %r220, %r783, %p330;
	selp.b32 	%r785, %r784, %r783, %p329;
	add.s32 	%r786, %r785, -1;
	setp.ge.s32 	%p333, %r221, %r786;
	setp.gt.s32 	%p334, %r221, -1;
	setp.gt.s32 	%p335, %r786, %r221;
	setp.gt.s32 	%p336, %r785, 0;
	selp.b32 	%r787, %r786, 0, %p335;
	selp.b32 	%r788, %r787, 0, %p336;
	selp.b32 	%r789, %r221, %r788, %p334;
	selp.b32 	%r692, %r789, %r788, %p333;
	mov.b32 	%r718, 1;
	mov.b32 	%r719, 0;
	mov.b32 	%r720, -1;
	// begin inline asm
	shfl.sync.up.b32 %r691, %r692, %r718, %r719, %r720;
	// end inline asm
	add.s32 	%r790, %r691, -1;
	setp.ge.s32 	%p337, %r692, %r790;
	setp.gt.s32 	%p338, %r692, -1;
	and.pred  	%p339, %p338, %p337;
	setp.gt.s32 	%p341, %r790, %r692;
	setp.gt.s32 	%p342, %r691, 0;
	selp.b32 	%r791, %r790, 0, %p341;
	selp.b32 	%r792, %r791, 0, %p342;
	setp.lt.s32 	%p343, %r372, 1;
	selp.b32 	%r793, %r692, %r792, %p339;
	selp.b32 	%r697, %r692, %r793, %p343;
	mov.b32 	%r698, 2;
	// begin inline asm
	shfl.sync.up.b32 %r696, %r697, %r698, %r719, %r720;
	// end inline asm
	add.s32 	%r794, %r696, -1;
	setp.ge.s32 	%p344, %r697, %r794;
	setp.gt.s32 	%p345, %r697, -1;
	and.pred  	%p346, %p345, %p344;
	setp.gt.s32 	%p348, %r794, %r697;
	setp.gt.s32 	%p349, %r696, 0;
	selp.b32 	%r795, %r794, 0, %p348;
	selp.b32 	%r796, %r795, 0, %p349;
	setp.lt.s32 	%p350, %r372, 2;
	selp.b32 	%r797, %r697, %r796, %p346;
	selp.b32 	%r702, %r697, %r797, %p350;
	mov.b32 	%r703, 4;
	// begin inline asm
	shfl.sync.up.b32 %r701, %r702, %r703, %r719, %r720;
	// end inline asm
	add.s32 	%r798, %r701, -1;
	setp.ge.s32 	%p351, %r702, %r798;
	setp.gt.s32 	%p352, %r702, -1;
	and.pred  	%p353, %p352, %p351;
	setp.gt.s32 	%p355, %r798, %r702;
	setp.gt.s32 	%p356, %r701, 0;
	selp.b32 	%r799, %r798, 0, %p355;
	selp.b32 	%r800, %r799, 0, %p356;
	setp.lt.s32 	%p357, %r372, 4;
	selp.b32 	%r801, %r702, %r800, %p353;
	selp.b32 	%r707, %r702, %r801, %p357;
	mov.b32 	%r708, 8;
	// begin inline asm
	shfl.sync.up.b32 %r706, %r707, %r708, %r719, %r720;
	// end inline asm
	add.s32 	%r802, %r706, -1;
	setp.ge.s32 	%p358, %r707, %r802;
	setp.gt.s32 	%p359, %r707, -1;
	and.pred  	%p360, %p359, %p358;
	setp.gt.s32 	%p362, %r802, %r707;
	setp.gt.s32 	%p363, %r706, 0;
	selp.b32 	%r803, %r802, 0, %p362;
	selp.b32 	%r804, %r803, 0, %p363;
	setp.lt.s32 	%p364, %r372, 8;
	selp.b32 	%r805, %r707, %r804, %p360;
	selp.b32 	%r712, %r707, %r805, %p364;
	mov.b32 	%r713, 16;
	// begin inline asm
	shfl.sync.up.b32 %r711, %r712, %r713, %r719, %r720;
	// end inline asm
	add.s32 	%r806, %r711, -1;
	setp.ge.s32 	%p365, %r712, %r806;
	setp.gt.s32 	%p366, %r712, -1;
	and.pred  	%p367, %p366, %p365;
	setp.gt.s32 	%p369, %r806, %r712;
	setp.gt.s32 	%p370, %r711, 0;
	selp.b32 	%r807, %r806, 0, %p369;
	selp.b32 	%r808, %r807, 0, %p370;
	setp.lt.s32 	%p371, %r372, 16;
	selp.b32 	%r809, %r712, %r808, %p367;
	selp.b32 	%r222, %r712, %r809, %p371;
	// begin inline asm
	shfl.sync.up.b32 %r1494, %r222, %r718, %r719, %r720;
	// end inline asm
	setp.ne.s32 	%p372, %r372, 31;
	@%p372 bra 	$L__BB14_108;
	shl.b32 	%r810, %r204, 2;
	add.s32 	%r812, %r375, %r810;
	st.shared.u32 	[%r812+16], %r222;
$L__BB14_108:
	bar.sync 	0;
	setp.lt.u32 	%p373, %r156, 32;
	@%p373 bra 	$L__BB14_110;
	.pragma "used_bytes_mask 4095";
	ld.shared.v4.u32 	{%r813, %r814, %r815, %r816}, [_ZZN3cub18CUB_300001_SM_10006detail4scan16DeviceScanKernelINS2_10policy_hubIiiim8esquerdaE10Policy1000EN6thrust24THRUST_300001_SM_1000_NS6detail15normal_iteratorINS9_10device_ptrIiEEEESE_NS0_13ScanTileStateIiLb1EEES5_NS0_8NullTypeEmiLb0ESH_EEvT0_T1_T2_iT3_T4_T5_E12temp_storage+16];
	add.s32 	%r817, %r813, -1;
	setp.gt.s32 	%p374, %r813, 0;
	setp.gt.s32 	%p375, %r817, %r814;
	selp.b32 	%r818, %r817, 0, %p375;
	selp.b32 	%r819, %r818, 0, %p374;
	setp.gt.s32 	%p376, %r814, -1;
	setp.ge.s32 	%p377, %r814, %r817;
	selp.b32 	%r820, %r814, %r819, %p376;
	selp.b32 	%r821, %r820, %r819, %p377;
	add.s32 	%r822, %r821, -1;
	setp.eq.s32 	%p378, %r204, 3;
	setp.gt.s32 	%p379, %r821, 0;
	setp.gt.s32 	%p380, %r822, %r815;
	selp.b32 	%r823, %r822, 0, %p380;
	selp.b32 	%r824, %r823, 0, %p379;
	setp.gt.s32 	%p381, %r815, -1;
	setp.ge.s32 	%p382, %r815, %r822;
	selp.b32 	%r825, %r815, %r824, %p382;
	selp.b32 	%r826, %r825, %r824, %p381;
	setp.eq.s32 	%p383, %r204, 2;
	selp.b32 	%r827, %r821, %r813, %p383;
	selp.b32 	%r828, %r826, %r827, %p378;
	add.s32 	%r829, %r828, -1;
	setp.ge.s32 	%p384, %r1494, %r829;
	setp.gt.s32 	%p385, %r1494, -1;
	setp.gt.s32 	%p386, %r829, %r1494;
	setp.gt.s32 	%p387, %r828, 0;
	selp.b32 	%r830, %r829, 0, %p386;
	selp.b32 	%r831, %r830, 0, %p387;
	selp.b32 	%r832, %r1494, %r831, %p384;
	selp.b32 	%r833, %r832, %r831, %p385;
	setp.eq.s32 	%p388, %r372, 0;
	selp.b32 	%r1494, %r828, %r833, %p388;
$L__BB14_110:
	setp.eq.s32 	%p389, %r156, 0;
	@%p389 bra 	$L__BB14_113;
	add.s32 	%r226, %r1494, -1;
	setp.ge.s32 	%p390, %r1495, %r226;
	setp.gt.s32 	%p391, %r1495, -1;
	and.pred  	%p392, %p390, %p391;
	@%p392 bra 	$L__BB14_113;
	setp.gt.s32 	%p393, %r226, %r1495;
	setp.gt.s32 	%p394, %r1494, 0;
	selp.b32 	%r834, %r226, 0, %p393;
	selp.b32 	%r1495, %r834, 0, %p394;
$L__BB14_113:
	setp.gt.s32 	%p395, %r221, -1;
	setp.gt.s32 	%p396, %r220, -1;
	setp.gt.s32 	%p397, %r219, -1;
	setp.gt.s32 	%p398, %r218, -1;
	setp.gt.s32 	%p399, %r217, -1;
	setp.gt.s32 	%p400, %r216, -1;
	setp.gt.s32 	%p401, %r215, -1;
	setp.gt.s32 	%p402, %r214, -1;
	setp.gt.s32 	%p403, %r213, -1;
	setp.gt.s32 	%p404, %r212, -1;
	setp.gt.s32 	%p405, %r211, -1;
	setp.gt.s32 	%p406, %r210, -1;
	setp.gt.s32 	%p407, %r209, -1;
	setp.gt.s32 	%p408, %r208, -1;
	add.s32 	%r835, %r1495, -1;
	setp.ge.s32 	%p409, %r208, %r835;
	setp.gt.s32 	%p410, %r835, %r208;
	setp.gt.s32 	%p411, %r1495, 0;
	selp.b32 	%r836, %r835, 0, %p410;
	selp.b32 	%r837, %r836, 0, %p411;
	selp.b32 	%r838, %r208, %r837, %p408;
	selp.b32 	%r1528, %r838, %r837, %p409;
	add.s32 	%r839, %r1528, -1;
	setp.ge.s32 	%p412, %r209, %r839;
	setp.gt.s32 	%p413, %r839, %r209;
	setp.gt.s32 	%p414, %r1528, 0;
	selp.b32 	%r840, %r839, 0, %p413;
	selp.b32 	%r841, %r840, 0, %p414;
	selp.b32 	%r842, %r209, %r841, %p407;
	selp.b32 	%r1527, %r842, %r841, %p412;
	add.s32 	%r843, %r1527, -1;
	setp.ge.s32 	%p415, %r210, %r843;
	setp.gt.s32 	%p416, %r843, %r210;
	setp.gt.s32 	%p417, %r1527, 0;
	selp.b32 	%r844, %r843, 0, %p416;
	selp.b32 	%r845, %r844, 0, %p417;
	selp.b32 	%r846, %r210, %r845, %p406;
	selp.b32 	%r1526, %r846, %r845, %p415;
	add.s32 	%r847, %r1526, -1;
	setp.ge.s32 	%p418, %r211, %r847;
	setp.gt.s32 	%p419, %r847, %r211;
	setp.gt.s32 	%p420, %r1526, 0;
	selp.b32 	%r848, %r847, 0, %p419;
	selp.b32 	%r849, %r848, 0, %p420;
	selp.b32 	%r850, %r211, %r849, %p405;
	selp.b32 	%r1525, %r850, %r849, %p418;
	add.s32 	%r851, %r1525, -1;
	setp.ge.s32 	%p421, %r212, %r851;
	setp.gt.s32 	%p422, %r851, %r212;
	setp.gt.s32 	%p423, %r1525, 0;
	selp.b32 	%r852, %r851, 0, %p422;
	selp.b32 	%r853, %r852, 0, %p423;
	selp.b32 	%r854, %r212, %r853, %p404;
	selp.b32 	%r1524, %r854, %r853, %p421;
	add.s32 	%r855, %r1524, -1;
	setp.ge.s32 	%p424, %r213, %r855;
	setp.gt.s32 	%p425, %r855, %r213;
	setp.gt.s32 	%p426, %r1524, 0;
	selp.b32 	%r856, %r855, 0, %p425;
	selp.b32 	%r857, %r856, 0, %p426;
	selp.b32 	%r858, %r213, %r857, %p403;
	selp.b32 	%r1523, %r858, %r857, %p424;
	add.s32 	%r859, %r1523, -1;
	setp.ge.s32 	%p427, %r214, %r859;
	setp.gt.s32 	%p428, %r859, %r214;
	setp.gt.s32 	%p429, %r1523, 0;
	selp.b32 	%r860, %r859, 0, %p428;
	selp.b32 	%r861, %r860, 0, %p429;
	selp.b32 	%r862, %r214, %r861, %p402;
	selp.b32 	%r1522, %r862, %r861, %p427;
	add.s32 	%r863, %r1522, -1;
	setp.ge.s32 	%p430, %r215, %r863;
	setp.gt.s32 	%p431, %r863, %r215;
	setp.gt.s32 	%p432, %r1522, 0;
	selp.b32 	%r864, %r863, 0, %p431;
	selp.b32 	%r865, %r864, 0, %p432;
	selp.b32 	%r866, %r215, %r865, %p401;
	selp.b32 	%r1521, %r866, %r865, %p430;
	add.s32 	%r867, %r1521, -1;
	setp.ge.s32 	%p433, %r216, %r867;
	setp.gt.s32 	%p434, %r867, %r216;
	setp.gt.s32 	%p435, %r1521, 0;
	selp.b32 	%r868, %r867, 0, %p434;
	selp.b32 	%r869, %r868, 0, %p435;
	selp.b32 	%r870, %r216, %r869, %p400;
	selp.b32 	%r1520, %r870, %r869, %p433;
	add.s32 	%r871, %r1520, -1;
	setp.ge.s32 	%p436, %r217, %r871;
	setp.gt.s32 	%p437, %r871, %r217;
	setp.gt.s32 	%p438, %r1520, 0;
	selp.b32 	%r872, %r871, 0, %p437;
	selp.b32 	%r873, %r872, 0, %p438;
	selp.b32 	%r874, %r217, %r873, %p399;
	selp.b32 	%r1519, %r874, %r873, %p436;
	add.s32 	%r875, %r1519, -1;
	setp.ge.s32 	%p439, %r218, %r875;
	setp.gt.s32 	%p440, %r875, %r218;
	setp.gt.s32 	%p441, %r1519, 0;
	selp.b32 	%r876, %r875, 0, %p440;
	selp.b32 	%r877, %r876, 0, %p441;
	selp.b32 	%r878, %r218, %r877, %p398;
	selp.b32 	%r1518, %r878, %r877, %p439;
	add.s32 	%r879, %r1518, -1;
	setp.ge.s32 	%p442, %r219, %r879;
	setp.gt.s32 	%p443, %r879, %r219;
	setp.gt.s32 	%p444, %r1518, 0;
	selp.b32 	%r880, %r879, 0, %p443;
	selp.b32 	%r881, %r880, 0, %p444;
	selp.b32 	%r882, %r219, %r881, %p397;
	selp.b32 	%r1517, %r882, %r881, %p442;
	add.s32 	%r883, %r1517, -1;
	setp.ge.s32 	%p445, %r220, %r883;
	setp.gt.s32 	%p446, %r883, %r220;
	setp.gt.s32 	%p447, %r1517, 0;
	selp.b32 	%r884, %r883, 0, %p446;
	selp.b32 	%r885, %r884, 0, %p447;
	selp.b32 	%r886, %r220, %r885, %p396;
	selp.b32 	%r1516, %r886, %r885, %p445;
	add.s32 	%r887, %r1516, -1;
	setp.ge.s32 	%p448, %r221, %r887;
	setp.gt.s32 	%p449, %r887, %r221;
	setp.gt.s32 	%p450, %r1516, 0;
	selp.b32 	%r888, %r887, 0, %p449;
	selp.b32 	%r889, %r888, 0, %p450;
	selp.b32 	%r890, %r221, %r889, %p395;
	selp.b32 	%r1515, %r890, %r889, %p448;
	bra.uni 	$L__BB14_176;
$L__BB14_114:
	add.s32 	%r406, %r1495, -1;
	setp.ge.s32 	%p19, %r208, %r406;
	setp.gt.s32 	%p20, %r208, -1;
	setp.gt.s32 	%p21, %r406, %r208;
	setp.gt.s32 	%p22, %r1495, 0;
	selp.b32 	%r407, %r406, 0, %p21;
	selp.b32 	%r408, %r407, 0, %p22;
	selp.b32 	%r409, %r208, %r408, %p20;
	selp.b32 	%r410, %r409, %r408, %p19;
	add.s32 	%r411, %r410, -1;
	setp.ge.s32 	%p23, %r209, %r411;
	setp.gt.s32 	%p24, %r209, -1;
	setp.gt.s32 	%p25, %r411, %r209;
	setp.gt.s32 	%p26, %r410, 0;
	selp.b32 	%r412, %r411, 0, %p25;
	selp.b32 	%r413, %r412, 0, %p26;
	selp.b32 	%r414, %r209, %r413, %p24;
	selp.b32 	%r415, %r414, %r413, %p23;
	add.s32 	%r416, %r415, -1;
	setp.ge.s32 	%p27, %r210, %r416;
	setp.gt.s32 	%p28, %r210, -1;
	setp.gt.s32 	%p29, %r416, %r210;
	setp.gt.s32 	%p30, %r415, 0;
	selp.b32 	%r417, %r416, 0, %p29;
	selp.b32 	%r418, %r417, 0, %p30;
	selp.b32 	%r419, %r210, %r418, %p28;
	selp.b32 	%r420, %r419, %r418, %p27;
	add.s32 	%r421, %r420, -1;
	setp.ge.s32 	%p31, %r211, %r421;
	setp.gt.s32 	%p32, %r211, -1;
	setp.gt.s32 	%p33, %r421, %r211;
	setp.gt.s32 	%p34, %r420, 0;
	selp.b32 	%r422, %r421, 0, %p33;
	selp.b32 	%r423, %r422, 0, %p34;
	selp.b32 	%r424, %r211, %r423, %p32;
	selp.b32 	%r425, %r424, %r423, %p31;
	add.s32 	%r426, %r425, -1;
	setp.ge.s32 	%p35, %r212, %r426;
	setp.gt.s32 	%p36, %r212, -1;
	setp.gt.s32 	%p37, %r426, %r212;
	setp.gt.s32 	%p38, %r425, 0;
	selp.b32 	%r427, %r426, 0, %p37;
	selp.b32 	%r428, %r427, 0, %p38;
	selp.b32 	%r429, %r212, %r428, %p36;
	selp.b32 	%r430, %r429, %r428, %p35;
	add.s32 	%r431, %r430, -1;
	setp.ge.s32 	%p39, %r213, %r431;
	setp.gt.s32 	%p40, %r213, -1;
	setp.gt.s32 	%p41, %r431, %r213;
	setp.gt.s32 	%p42, %r430, 0;
	selp.b32 	%r432, %r431, 0, %p41;
	selp.b32 	%r433, %r432, 0, %p42;
	selp.b32 	%r434, %r213, %r433, %p40;
	selp.b32 	%r435, %r434, %r433, %p39;
	add.s32 	%r436, %r435, -1;
	setp.ge.s32 	%p43, %r214, %r436;
	setp.gt.s32 	%p44, %r214, -1;
	setp.gt.s32 	%p45, %r436, %r214;
	setp.gt.s32 	%p46, %r435, 0;
	selp.b32 	%r437, %r436, 0, %p45;
	selp.b32 	%r438, %r437, 0, %p46;
	selp.b32 	%r439, %r214, %r438, %p44;
	selp.b32 	%r440, %r439, %r438, %p43;
	add.s32 	%r441, %r440, -1;
	setp.ge.s32 	%p47, %r215, %r441;
	setp.gt.s32 	%p48, %r215, -1;
	setp.gt.s32 	%p49, %r441, %r215;
	setp.gt.s32 	%p50, %r440, 0;
	selp.b32 	%r442, %r441, 0, %p49;
	selp.b32 	%r443, %r442, 0, %p50;
	selp.b32 	%r444, %r215, %r443, %p48;
	selp.b32 	%r445, %r444, %r443, %p47;
	add.s32 	%r446, %r445, -1;
	setp.ge.s32 	%p51, %r216, %r446;
	setp.gt.s32 	%p52, %r216, -1;
	setp.gt.s32 	%p53, %r446, %r216;
	setp.gt.s32 	%p54, %r445, 0;
	selp.b32 	%r447, %r446, 0, %p53;
	selp.b32 	%r448, %r447, 0, %p54;
	selp.b32 	%r449, %r216, %r448, %p52;
	selp.b32 	%r450, %r449, %r448, %p51;
	add.s32 	%r451, %r450, -1;
	setp.ge.s32 	%p55, %r217, %r451;
	setp.gt.s32 	%p56, %r217, -1;
	setp.gt.s32 	%p57, %r451, %r217;
	setp.gt.s32 	%p58, %r450, 0;
	selp.b32 	%r452, %r451, 0, %p57;
	selp.b32 	%r453, %r452, 0, %p58;
	selp.b32 	%r454, %r217, %r453, %p56;
	selp.b32 	%r455, %r454, %r453, %p55;
	add.s32 	%r456, %r455, -1;
	setp.ge.s32 	%p59, %r218, %r456;
	setp.gt.s32 	%p60, %r218, -1;
	setp.gt.s32 	%p61, %r456, %r218;
	setp.gt.s32 	%p62, %r455, 0;
	selp.b32 	%r457, %r456, 0, %p61;
	selp.b32 	%r458, %r457, 0, %p62;
	selp.b32 	%r459, %r218, %r458, %p60;
	selp.b32 	%r460, %r459, %r458, %p59;
	add.s32 	%r461, %r460, -1;
	setp.ge.s32 	%p63, %r219, %r461;
	setp.gt.s32 	%p64, %r219, -1;
	setp.gt.s32 	%p65, %r461, %r219;
	setp.gt.s32 	%p66, %r460, 0;
	selp.b32 	%r462, %r461, 0, %p65;
	selp.b32 	%r463, %r462, 0, %p66;
	selp.b32 	%r464, %r219, %r463, %p64;
	selp.b32 	%r465, %r464, %r463, %p63;
	add.s32 	%r466, %r465, -1;
	setp.ge.s32 	%p67, %r220, %r466;
	setp.gt.s32 	%p68, %r220, -1;
	setp.gt.s32 	%p69, %r466, %r220;
	setp.gt.s32 	%p70, %r465, 0;
	selp.b32 	%r467, %r466, 0, %p69;
	selp.b32 	%r468, %r467, 0, %p70;
	selp.b32 	%r469, %r220, %r468, %p68;
	selp.b32 	%r470, %r469, %r468, %p67;
	add.s32 	%r471, %r470, -1;
	setp.ge.s32 	%p71, %r221, %r471;
	setp.gt.s32 	%p72, %r221, -1;
	setp.gt.s32 	%p73, %r471, %r221;
	setp.gt.s32 	%p74, %r470, 0;
	selp.b32 	%r472, %r471, 0, %p73;
	selp.b32 	%r473, %r472, 0, %p74;
	selp.b32 	%r474, %r221, %r473, %p72;
	selp.b32 	%r377, %r474, %r473, %p71;
	mov.b32 	%r403, 1;
	mov.b32 	%r404, 0;
	mov.b32 	%r405, -1;
	// begin inline asm
	shfl.sync.up.b32 %r376, %r377, %r403, %r404, %r405;
	// end inline asm
	add.s32 	%r475, %r376, -1;
	setp.ge.s32 	%p75, %r377, %r475;
	setp.gt.s32 	%p76, %r377, -1;
	and.pred  	%p77, %p76, %p75;
	setp.gt.s32 	%p79, %r475, %r377;
	setp.gt.s32 	%p80, %r376, 0;
	selp.b32 	%r476, %r475, 0, %p79;
	selp.b32 	%r477, %r476, 0, %p80;
	setp.lt.s32 	%p81, %r372, 1;
	selp.b32 	%r478, %r377, %r477, %p77;
	selp.b32 	%r382, %r377, %r478, %p81;
	mov.b32 	%r383, 2;
	// begin inline asm
	shfl.sync.up.b32 %r381, %r382, %r383, %r404, %r405;
	// end inline asm
	add.s32 	%r479, %r381, -1;
	setp.ge.s32 	%p82, %r382, %r479;
	setp.gt.s32 	%p83, %r382, -1;
	and.pred  	%p84, %p83, %p82;
	setp.gt.s32 	%p86, %r479, %r382;
	setp.gt.s32 	%p87, %r381, 0;
	selp.b32 	%r480, %r479, 0, %p86;
	selp.b32 	%r481, %r480, 0, %p87;
	setp.lt.s32 	%p88, %r372, 2;
	selp.b32 	%r482, %r382, %r481, %p84;
	selp.b32 	%r387, %r382, %r482, %p88;
	mov.b32 	%r388, 4;
	// begin inline asm
	shfl.sync.up.b32 %r386, %r387, %r388, %r404, %r405;
	// end inline asm
	add.s32 	%r483, %r386, -1;
	setp.ge.s32 	%p89, %r387, %r483;
	setp.gt.s32 	%p90, %r387, -1;
	and.pred  	%p91, %p90, %p89;
	setp.gt.s32 	%p93, %r483, %r387;
	setp.gt.s32 	%p94, %r386, 0;
	selp.b32 	%r484, %r483, 0, %p93;
	selp.b32 	%r485, %r484, 0, %p94;
	setp.lt.s32 	%p95, %r372, 4;
	selp.b32 	%r486, %r387, %r485, %p91;
	selp.b32 	%r392, %r387, %r486, %p95;
	mov.b32 	%r393, 8;
	// begin inline asm
	shfl.sync.up.b32 %r391, %r392, %r393, %r404, %r405;
	// end inline asm
	add.s32 	%r487, %r391, -1;
	setp.ge.s32 	%p96, %r392, %r487;
	setp.gt.s32 	%p97, %r392, -1;
	and.pred  	%p98, %p97, %p96;
	setp.gt.s32 	%p100, %r487, %r392;
	setp.gt.s32 	%p101, %r391, 0;
	selp.b32 	%r488, %r487, 0, %p100;
	selp.b32 	%r489, %r488, 0, %p101;
	setp.lt.s32 	%p102, %r372, 8;
	selp.b32 	%r490, %r392, %r489, %p98;
	selp.b32 	%r397, %r392, %r490, %p102;
	mov.b32 	%r398, 16;
	// begin inline asm
	shfl.sync.up.b32 %r396, %r397, %r398, %r404, %r405;
	// end inline asm
	add.s32 	%r491, %r396, -1;
	setp.ge.s32 	%p103, %r397, %r491;
	setp.gt.s32 	%p104, %r397, -1;
	and.pred  	%p105, %p104, %p103;
	setp.gt.s32 	%p107, %r491, %r397;
	setp.gt.s32 	%p108, %r396, 0;
	selp.b32 	%r492, %r491, 0, %p107;
	selp.b32 	%r493, %r492, 0, %p108;
	setp.lt.s32 	%p109, %r372, 16;
	selp.b32 	%r494, %r397, %r493, %p105;
	selp.b32 	%r243, %r397, %r494, %p109;
	// begin inline asm
	shfl.sync.up.b32 %r1513, %r243, %r403, %r404, %r405;
	// end inline asm
	setp.ne.s32 	%p110, %r372, 31;
	@%p110 bra 	$L__BB14_116;
	shl.b32 	%r495, %r204, 2;
	mov.u32 	%r496, _ZZN3cub18CUB_300001_SM_10006detail4scan16DeviceScanKernelINS2_10policy_hubIiiim8esquerdaE10Policy1000EN6thrust24THRUST_300001_SM_1000_NS6detail15normal_iteratorINS9_10device_ptrIiEEEESE_NS0_13ScanTileStateIiLb1EEES5_NS0_8NullTypeEmiLb0ESH_EEvT0_T1_T2_iT3_T4_T5_E12temp_storage;
	add.s32 	%r497, %r496, %r495;
	st.shared.u32 	[%r497+16], %r243;
$L__BB14_116:
	bar.sync 	0;
	ld.shared.v4.u32 	{%r498, %r499, %r500, %r501}, [_ZZN3cub18CUB_300001_SM_10006detail4scan16DeviceScanKernelINS2_10policy_hubIiiim8esquerdaE10Policy1000EN6thrust24THRUST_300001_SM_1000_NS6detail15normal_iteratorINS9_10device_ptrIiEEEESE_NS0_13ScanTileStateIiLb1EEES5_NS0_8NullTypeEmiLb0ESH_EEvT0_T1_T2_iT3_T4_T5_E12temp_storage+16];
	add.s32 	%r502, %r498, -1;
	setp.ge.s32 	%p111, %r499, %r502;
	setp.gt.s32 	%p112, %r499, -1;
	setp.gt.s32 	%p113, %r502, %r499;
	setp.gt.s32 	%p114, %r498, 0;
	selp.b32 	%r503, %r502, 0, %p113;
	selp.b32 	%r504, %r503, 0, %p114;
	selp.b32 	%r505, %r499, %r504, %p112;
	selp.b32 	%r506, %r505, %r504, %p111;
	setp.eq.s32 	%p115, %r204, 2;
	selp.b32 	%r507, %r506, %r498, %p115;
	add.s32 	%r508, %r506, -1;
	setp.ge.s32 	%p116, %r500, %r508;
	setp.gt.s32 	%p117, %r500, -1;
	setp.gt.s32 	%p118, %r508, %r500;
	setp.gt.s32 	%p119, %r506, 0;
	selp.b32 	%r509, %r508, 0, %p118;
	selp.b32 	%r510, %r509, 0, %p119;
	selp.b32 	%r511, %r500, %r510, %p116;
	selp.b32 	%r512, %r511, %r510, %p117;
	setp.eq.s32 	%p120, %r204, 3;
	selp.b32 	%r245, %r512, %r507, %p120;
	add.s32 	%r513, %r512, -1;
	setp.ge.s32 	%p121, %r501, %r513;
	setp.gt.s32 	%p122, %r501, -1;
	setp.gt.s32 	%p123, %r513, %r501;
	setp.gt.s32 	%p124, %r512, 0;
	selp.b32 	%r514, %r513, 0, %p123;
	selp.b32 	%r515, %r514, 0, %p124;
	selp.b32 	%r516, %r501, %r515, %p121;
	selp.b32 	%r246, %r516, %r515, %p122;
	setp.lt.u32 	%p125, %r156, 32;
	@%p125 bra 	$L__BB14_118;
	add.s32 	%r517, %r245, -1;
	setp.ge.s32 	%p126, %r1513, %r517;
	setp.gt.s32 	%p127, %r1513, -1;
	setp.gt.s32 	%p128, %r517, %r1513;
	setp.gt.s32 	%p129, %r245, 0;
	selp.b32 	%r518, %r517, 0, %p128;
	selp.b32 	%r519, %r518, 0, %p129;
	selp.b32 	%r520, %r1513, %r519, %p126;
	selp.b32 	%r521, %r520, %r519, %p127;
	setp.eq.s32 	%p130, %r372, 0;
	selp.b32 	%r1513, %r245, %r521, %p130;
	bra.uni 	$L__BB14_172;
$L__BB14_118:
	setp.ne.s32 	%p131, %r156, 0;
	mul.wide.s32 	%rd23, %r1, 8;
	add.s64 	%rd12, %rd1, %rd23;
	@%p131 bra 	$L__BB14_120;
	st.shared.u32 	[_ZZN3cub18CUB_300001_SM_10006detail4scan16DeviceScanKernelINS2_10policy_hubIiiim8esquerdaE10Policy1000EN6thrust24THRUST_300001_SM_1000_NS6detail15normal_iteratorINS9_10device_ptrIiEEEESE_NS0_13ScanTileStateIiLb1EEES5_NS0_8NullTypeEmiLb0ESH_EEvT0_T1_T2_iT3_T4_T5_E12temp_storage+12], %r246;
	add.s64 	%rd24, %rd12, 256;
	mov.b32 	%r522, 100;
	// begin inline asm
	st.relaxed.gpu.v2.u32 [%rd24], {%r522, %r246};
	// end inline asm
$L__BB14_120:
	not.b32 	%r524, %r156;
	add.s32 	%r1505, %r1, %r524;
	mov.u32 	%r249, %nctaid.x;
	setp.gt.u32 	%p132, %r249, 499;
	@%p132 bra 	$L__BB14_122;
	membar.cta;
	bra.uni 	$L__BB14_123;
$L__BB14_122:
	mov.b32 	%r525, 450;
	// begin inline asm
	nanosleep.u32 %r525;
	// end inline asm
$L__BB14_123:
	mul.wide.s32 	%rd26, %r1505, 8;
	add.s64 	%rd27, %rd1, %rd26;
	add.s64 	%rd25, %rd27, 256;
	// begin inline asm
	ld.relaxed.gpu.v2.u32 {%r1506, %r1499}, [%rd25];
	// end inline asm
$L__BB14_124:
	setp.eq.s32 	%p133, %r1506, 99;
	mov.b32 	%r528, -1;
	vote.sync.any.pred 	%p134, %p133, %r528;
	not.pred 	%p135, %p134;
	@%p135 bra 	$L__BB14_129;
	@%p132 bra 	$L__BB14_127;
	membar.cta;
	bra.uni 	$L__BB14_128;
$L__BB14_127:
	mov.b32 	%r688, 350;
	// begin inline asm
	nanosleep.u32 %r688;
	// end inline asm
$L__BB14_128:
	// begin inline asm
	ld.relaxed.gpu.v2.u32 {%r1506, %r1499}, [%rd25];
	// end inline asm
	bra.uni 	$L__BB14_124;
$L__BB14_129:
	setp.eq.s32 	%p136, %r1506, 101;
	mov.b32 	%r535, -1;
	vote.sync.ballot.b32 	%r536, %p136, %r535;
	// begin inline asm
	mov.u32 %r530, %lanemask_ge;
	// end inline asm
	and.b32  	%r537, %r536, %r530;
	or.b32  	%r538, %r537, -2147483648;
	add.s32 	%r539, %r538, -1;
	not.b32 	%r540, %r538;
	and.b32  	%r541, %r540, %r539;
	popc.b32 	%r259, %r541;
	mov.b32 	%r533, 1;
	// begin inline asm
	shfl.sync.down.b32 %r531, %r1499, %r533, %r259, %r535;
	// end inline asm
	setp.ge.s32 	%p138, %r372, %r259;
	@%p138 bra 	$L__BB14_132;
	add.s32 	%r261, %r531, -1;
	setp.ge.s32 	%p139, %r1499, %r261;
	setp.gt.s32 	%p140, %r1499, -1;
	and.pred  	%p141, %p140, %p139;
	@%p141 bra 	$L__BB14_132;
	setp.gt.s32 	%p142, %r261, %r1499;
	setp.gt.s32 	%p143, %r531, 0;
	selp.b32 	%r542, %r261, 0, %p142;
	selp.b32 	%r1499, %r542, 0, %p143;
$L__BB14_132:
	mov.b32 	%r545, 2;
	mov.b32 	%r547, -1;
	// begin inline asm
	shfl.sync.down.b32 %r543, %r1499, %r545, %r259, %r547;
	// end inline asm
	add.s32 	%r548, %r372, 2;
	setp.gt.s32 	%p144, %r548, %r259;
	@%p144 bra 	$L__BB14_135;
	add.s32 	%r265, %r543, -1;
	setp.ge.s32 	%p145, %r1499, %r265;
	setp.gt.s32 	%p146, %r1499, -1;
	and.pred  	%p147, %p146, %p145;
	@%p147 bra 	$L__BB14_135;
	setp.gt.s32 	%p148, %r265, %r1499;
	setp.gt.s32 	%p149, %r543, 0;
	selp.b32 	%r549, %r265, 0, %p148;
	selp.b32 	%r1499, %r549, 0, %p149;
$L__BB14_135:
	mov.b32 	%r552, 4;
	mov.b32 	%r554, -1;
	// begin inline asm
	shfl.sync.down.b32 %r550, %r1499, %r552, %r259, %r554;
	// end inline asm
	add.s32 	%r269, %r372, 4;
	setp.gt.s32 	%p150, %r269, %r259;
	@%p150 bra 	$L__BB14_138;
	add.s32 	%r270, %r550, -1;
	setp.ge.s32 	%p151, %r1499, %r270;
	setp.gt.s32 	%p152, %r1499, -1;
	and.pred  	%p153, %p152, %p151;
	@%p153 bra 	$L__BB14_138;
	setp.gt.s32 	%p154, %r270, %r1499;
	setp.gt.s32 	%p155, %r550, 0;
	selp.b32 	%r555, %r270, 0, %p154;
	selp.b32 	%r1499, %r555, 0, %p155;
$L__BB14_138:
	mov.b32 	%r558, 8;
	mov.b32 	%r560, -1;
	// begin inline asm
	shfl.sync.down.b32 %r556, %r1499, %r558, %r259, %r560;
	// end inline asm
	add.s32 	%r561, %r372, 8;
	setp.gt.s32 	%p156, %r561, %r259;
	@%p156 bra 	$L__BB14_141;
	add.s32 	%r274, %r556, -1;
	setp.ge.s32 	%p157, %r1499, %r274;
	setp.gt.s32 	%p158, %r1499, -1;
	and.pred  	%p159, %p158, %p157;
	@%p159 bra 	$L__BB14_141;
	setp.gt.s32 	%p160, %r274, %r1499;
	setp.gt.s32 	%p161, %r556, 0;
	selp.b32 	%r562, %r274, 0, %p160;
	selp.b32 	%r1499, %r562, 0, %p161;
$L__BB14_141:
	mov.b32 	%r565, 16;
	mov.b32 	%r567, -1;
	// begin inline asm
	shfl.sync.down.b32 %r563, %r1499, %r565, %r259, %r567;
	// end inline asm
	add.s32 	%r568, %r372, 16;
	setp.gt.s32 	%p162, %r568, %r259;
	@%p162 bra 	$L__BB14_144;
	add.s32 	%r278, %r563, -1;
	setp.ge.s32 	%p163, %r1499, %r278;
	setp.gt.s32 	%p164, %r1499, -1;
	and.pred  	%p165, %p164, %p163;
	@%p165 bra 	$L__BB14_144;
	setp.gt.s32 	%p166, %r278, %r1499;
	setp.gt.s32 	%p167, %r563, 0;
	selp.b32 	%r569, %r278, 0, %p166;
	selp.b32 	%r1499, %r569, 0, %p167;
$L__BB14_144:
	add.s64 	%rd14, %rd1, 256;
$L__BB14_145:
	setp.ne.s32 	%p168, %r1506, 101;
	mov.b32 	%r570, -1;
	vote.sync.all.pred 	%p169, %p168, %r570;
	not.pred 	%p170, %p169;
	@%p170 bra 	$L__BB14_168;
	mul.wide.s32 	%rd30, %r1505, 8;
	add.s64 	%rd31, %rd14, %rd30;
	add.s64 	%rd29, %rd31, -256;
	// begin inline asm
	ld.relaxed.gpu.v2.u32 {%r1506, %r1509}, [%rd29];
	// end inline asm
$L__BB14_147:
	setp.eq.s32 	%p240, %r1506, 99;
	mov.b32 	%r640, -1;
	vote.sync.any.pred 	%p241, %p240, %r640;
	not.pred 	%p242, %p241;
	@%p242 bra 	$L__BB14_152;
	@%p132 bra 	$L__BB14_150;
	membar.cta;
	bra.uni 	$L__BB14_151;
$L__BB14_150:
	mov.b32 	%r685, 350;
	// begin inline asm
	nanosleep.u32 %r685;
	// end inline asm
$L__BB14_151:
	// begin inline asm
	ld.relaxed.gpu.v2.u32 {%r1506, %r1509}, [%rd29];
	// end inline asm
	bra.uni 	$L__BB14_147;
$L__BB14_152:
	setp.eq.s32 	%p243, %r1506, 101;
	mov.b32 	%r646, -1;
	vote.sync.ballot.b32 	%r647, %p243, %r646;
	and.b32  	%r648, %r647, %r530;
	or.b32  	%r649, %r648, -2147483648;
	add.s32 	%r650, %r649, -1;
	not.b32 	%r651, %r649;
	and.b32  	%r652, %r651, %r650;
	popc.b32 	%r292, %r652;
	mov.b32 	%r644, 1;
	// begin inline asm
	shfl.sync.down.b32 %r642, %r1509, %r644, %r292, %r646;
	// end inline asm
	setp.ge.s32 	%p245, %r372, %r292;
	@%p245 bra 	$L__BB14_155;
	add.s32 	%r294, %r642, -1;
	setp.ge.s32 	%p246, %r1509, %r294;
	setp.gt.s32 	%p247, %r1509, -1;
	and.pred  	%p248, %p247, %p246;
	@%p248 bra 	$L__BB14_155;
	setp.gt.s32 	%p249, %r294, %r1509;
	setp.gt.s32 	%p250, %r642, 0;
	selp.b32 	%r653, %r294, 0, %p249;
	selp.b32 	%r1509, %r653, 0, %p250;
$L__BB14_155:
	mov.b32 	%r656, 2;
	mov.b32 	%r658, -1;
	// begin inline asm
	shfl.sync.down.b32 %r654, %r1509, %r656, %r292, %r658;
	// end inline asm
	add.s32 	%r659, %r372, 2;
	setp.gt.s32 	%p251, %r659, %r292;
	@%p251 bra 	$L__BB14_158;
	add.s32 	%r298, %r654, -1;
	setp.ge.s32 	%p252, %r1509, %r298;
	setp.gt.s32 	%p253, %r1509, -1;
	and.pred  	%p254, %p253, %p252;
	@%p254 bra 	$L__BB14_158;
	setp.gt.s32 	%p255, %r298, %r1509;
	setp.gt.s32 	%p256, %r654, 0;
	selp.b32 	%r660, %r298, 0, %p255;
	selp.b32 	%r1509, %r660, 0, %p256;
$L__BB14_158:
	mov.b32 	%r663, 4;
	mov.b32 	%r665, -1;
	// begin inline asm
	shfl.sync.down.b32 %r661, %r1509, %r663, %r292, %r665;
	// end inline asm
	setp.gt.s32 	%p257, %r269, %r292;
	@%p257 bra 	$L__BB14_161;
	add.s32 	%r302, %r661, -1;
	setp.ge.s32 	%p258, %r1509, %r302;
	setp.gt.s32 	%p259, %r1509, -1;
	and.pred  	%p260, %p259, %p258;
	@%p260 bra 	$L__BB14_161;
	setp.gt.s32 	%p261, %r302, %r1509;
	setp.gt.s32 	%p262, %r661, 0;
	selp.b32 	%r666, %r302, 0, %p261;
	selp.b32 	%r1509, %r666, 0, %p262;
$L__BB14_161:
	mov.b32 	%r669, 8;
	mov.b32 	%r671, -1;
	// begin inline asm
	shfl.sync.down.b32 %r667, %r1509, %r669, %r292, %r671;
	// end inline asm
	add.s32 	%r672, %r372, 8;
	setp.gt.s32 	%p263, %r672, %r292;
	@%p263 bra 	$L__BB14_164;
	add.s32 	%r306, %r667, -1;
	setp.ge.s32 	%p264, %r1509, %r306;
	setp.gt.s32 	%p265, %r1509, -1;
	and.pred  	%p266, %p265, %p264;
	@%p266 bra 	$L__BB14_164;
	setp.gt.s32 	%p267, %r306, %r1509;
	setp.gt.s32 	%p268, %r667, 0;
	selp.b32 	%r673, %r306, 0, %p267;
	selp.b32 	%r1509, %r673, 0, %p268;
$L__BB14_164:
	mov.b32 	%r676, 16;
	mov.b32 	%r678, -1;
	// begin inline asm
	shfl.sync.down.b32 %r674, %r1509, %r676, %r292, %r678;
	// end inline asm
	add.s32 	%r679, %r372, 16;
	setp.gt.s32 	%p269, %r679, %r292;
	@%p269 bra 	$L__BB14_167;
	add.s32 	%r310, %r674, -1;
	setp.ge.s32 	%p270, %r1509, %r310;
	setp.gt.s32 	%p271, %r1509, -1;
	and.pred  	%p272, %p271, %p270;
	@%p272 bra 	$L__BB14_167;
	setp.gt.s32 	%p273, %r310, %r1509;
	setp.gt.s32 	%p274, %r674, 0;
	selp.b32 	%r680, %r310, 0, %p273;
	selp.b32 	%r1509, %r680, 0, %p274;
$L__BB14_167:
	add.s32 	%r681, %r1509, -1;
	setp.ge.s32 	%p275, %r1499, %r681;
	setp.gt.s32 	%p276, %r1499, -1;
	setp.gt.s32 	%p277, %r681, %r1499;
	setp.gt.s32 	%p278, %r1509, 0;
	selp.b32 	%r682, %r681, 0, %p277;
	selp.b32 	%r683, %r682, 0, %p278;
	selp.b32 	%r684, %r1499, %r683, %p275;
	selp.b32 	%r1499, %r684, %r683, %p276;
	add.s32 	%r1505, %r1505, -32;
	bra.uni 	$L__BB14_145;
$L__BB14_168:
	@%p131 bra 	$L__BB14_170;
	add.s32 	%r574, %r1499, -1;
	setp.lt.s32 	%p172, %r246, %r574;
	max.s32 	%r575, %r1499, 1;
	add.s32 	%r576, %r575, -1;
	selp.b32 	%r573, %r576, %r246, %p172;
	add.s64 	%rd28, %rd12, 256;
	mov.b32 	%r572, 101;
	// begin inline asm
	st.relaxed.gpu.v2.u32 [%rd28], {%r572, %r573};
	// end inline asm
	st.shared.u32 	[_ZZN3cub18CUB_300001_SM_10006detail4scan16DeviceScanKernelINS2_10policy_hubIiiim8esquerdaE10Policy1000EN6thrust24THRUST_300001_SM_1000_NS6detail15normal_iteratorINS9_10device_ptrIiEEEESE_NS0_13ScanTileStateIiLb1EEES5_NS0_8NullTypeEmiLb0ESH_EEvT0_T1_T2_iT3_T4_T5_E12temp_storage+4], %r1499;
	st.shared.u32 	[_ZZN3cub18CUB_300001_SM_10006detail4scan16DeviceScanKernelINS2_10policy_hubIiiim8esquerdaE10Policy1000EN6thrust24THRUST_300001_SM_1000_NS6detail15normal_iteratorINS9_10device_ptrIiEEEESE_NS0_13ScanTileStateIiLb1EEES5_NS0_8NullTypeEmiLb0ESH_EEvT0_T1_T2_iT3_T4_T5_E12temp_storage+8], %r573;
$L__BB14_170:
	setp.ne.s32 	%p173, %r372, 0;
	@%p173 bra 	$L__BB14_172;
	st.shared.u32 	[_ZZN3cub18CUB_300001_SM_10006detail4scan16DeviceScanKernelINS2_10policy_hubIiiim8esquerdaE10Policy1000EN6thrust24THRUST_300001_SM_1000_NS6detail15normal_iteratorINS9_10device_ptrIiEEEESE_NS0_13ScanTileStateIiLb1EEES5_NS0_8NullTypeEmiLb0ESH_EEvT0_T1_T2_iT3_T4_T5_E12temp_storage+36], %r1499;
	mov.u32 	%r1513, %r1499;
$L__BB14_172:
	bar.sync 	0;
	ld.shared.u32 	%r316, [_ZZN3cub18CUB_300001_SM_10006detail4scan16DeviceScanKernelINS2_10policy_hubIiiim8esquerdaE10Policy1000EN6thrust24THRUST_300001_SM_1000_NS6detail15normal_iteratorINS9_10device_ptrIiEEEESE_NS0_13ScanTileStateIiLb1EEES5_NS0_8NullTypeEmiLb0ESH_EEvT0_T1_T2_iT3_T4_T5_E12temp_storage+36];
	setp.eq.s32 	%p174, %r156, 0;
	@%p174 bra 	$L__BB14_175;
	add.s32 	%r317, %r316, -1;
	setp.ge.s32 	%p175, %r1513, %r317;
	setp.gt.s32 	%p176, %r1513, -1;
	and.pred  	%p177, %p176, %p175;
	@%p177 bra 	$L__BB14_175;
	setp.gt.s32 	%p178, %r317, %r1513;
	setp.gt.s32 	%p179, %r316, 0;
	selp.b32 	%r577, %r317, 0, %p178;
	selp.b32 	%r1513, %r577, 0, %p179;
$L__BB14_175:
	setp.gt.s32 	%p180, %r221, -1;
	setp.gt.s32 	%p181, %r220, -1;
	setp.gt.s32 	%p182, %r219, -1;
	setp.gt.s32 	%p183, %r218, -1;
	setp.gt.s32 	%p184, %r217, -1;
	setp.gt.s32 	%p185, %r216, -1;
	setp.gt.s32 	%p186, %r215, -1;
	setp.gt.s32 	%p187, %r214, -1;
	setp.gt.s32 	%p188, %r213, -1;
	setp.gt.s32 	%p189, %r212, -1;
	setp.gt.s32 	%p190, %r211, -1;
	setp.gt.s32 	%p191, %r210, -1;
	setp.gt.s32 	%p192, %r209, -1;
	setp.gt.s32 	%p193, %r208, -1;
	add.s32 	%r578, %r1513, -1;
	setp.ge.s32 	%p194, %r1495, %r578;
	setp.gt.s32 	%p195, %r1495, -1;
	setp.gt.s32 	%p196, %r578, %r1495;
	setp.gt.s32 	%p197, %r1513, 0;
	selp.b32 	%r579, %r578, 0, %p196;
	selp.b32 	%r580, %r579, 0, %p197;
	selp.b32 	%r581, %r1495, %r580, %p195;
	selp.b32 	%r1495, %r581, %r580, %p194;
	add.s32 	%r582, %r1495, -1;
	setp.ge.s32 	%p198, %r208, %r582;
	setp.gt.s32 	%p199, %r582, %r208;
	setp.gt.s32 	%p200, %r1495, 0;
	selp.b32 	%r583, %r582, 0, %p199;
	selp.b32 	%r584, %r583, 0, %p200;
	selp.b32 	%r585, %r208, %r584, %p193;
	selp.b32 	%r1528, %r585, %r584, %p198;
	add.s32 	%r586, %r1528, -1;
	setp.ge.s32 	%p201, %r209, %r586;
	setp.gt.s32 	%p202, %r586, %r209;
	setp.gt.s32 	%p203, %r1528, 0;
	selp.b32 	%r587, %r586, 0, %p202;
	selp.b32 	%r588, %r587, 0, %p203;
	selp.b32 	%r589, %r209, %r588, %p192;
	selp.b32 	%r1527, %r589, %r588, %p201;
	add.s32 	%r590, %r1527, -1;
	setp.ge.s32 	%p204, %r210, %r590;
	setp.gt.s32 	%p205, %r590, %r210;
	setp.gt.s32 	%p206, %r1527, 0;
	selp.b32 	%r591, %r590, 0, %p205;
	selp.b32 	%r592, %r591, 0, %p206;
	selp.b32 	%r593, %r210, %r592, %p191;
	selp.b32 	%r1526, %r593, %r592, %p204;
	add.s32 	%r594, %r1526, -1;
	setp.ge.s32 	%p207, %r211, %r594;
	setp.gt.s32 	%p208, %r594, %r211;
	setp.gt.s32 	%p209, %r1526, 0;
	selp.b32 	%r595, %r594, 0, %p208;
	selp.b32 	%r596, %r595, 0, %p209;
	selp.b32 	%r597, %r211, %r596, %p190;
	selp.b32 	%r1525, %r597, %r596, %p207;
	add.s32 	%r598, %r1525, -1;
	setp.ge.s32 	%p210, %r212, %r598;
	setp.gt.s32 	%p211, %r598, %r212;
	setp.gt.s32 	%p212, %r1525, 0;
	selp.b32 	%r599, %r598, 0, %p211;
	selp.b32 	%r600, %r599, 0, %p212;
	selp.b32 	%r601, %r212, %r600, %p189;
	selp.b32 	%r1524, %r601, %r600, %p210;
	add.s32 	%r602, %r1524, -1;
	setp.ge.s32 	%p213, %r213, %r602;
	setp.gt.s32 	%p214, %r602, %r213;
	setp.gt.s32 	%p215, %r1524, 0;
	selp.b32 	%r603, %r602, 0, %p214;
	selp.b32 	%r604, %r603, 0, %p215;
	selp.b32 	%r605, %r213, %r604, %p188;
	selp.b32 	%r1523, %r605, %r604, %p213;
	add.s32 	%r606, %r1523, -1;
	setp.ge.s32 	%p216, %r214, %r606;
	setp.gt.s32 	%p217, %r606, %r214;
	setp.gt.s32 	%p218, %r1523, 0;
	selp.b32 	%r607, %r606, 0, %p217;
	selp.b32 	%r608, %r607, 0, %p218;
	selp.b32 	%r609, %r214, %r608, %p187;
	selp.b32 	%r1522, %r609, %r608, %p216;
	add.s32 	%r610, %r1522, -1;
	setp.ge.s32 	%p219, %r215, %r610;
	setp.gt.s32 	%p220, %r610, %r215;
	setp.gt.s32 	%p221, %r1522, 0;
	selp.b32 	%r611, %r610, 0, %p220;
	selp.b32 	%r612, %r611, 0, %p221;
	selp.b32 	%r613, %r215, %r612, %p186;
	selp.b32 	%r1521, %r613, %r612, %p219;
	add.s32 	%r614, %r1521, -1;
	setp.ge.s32 	%p222, %r216, %r614;
	setp.gt.s32 	%p223, %r614, %r216;
	setp.gt.s32 	%p224, %r1521, 0;
	selp.b32 	%r615, %r614, 0, %p223;
	selp.b32 	%r616, %r615, 0, %p224;
	selp.b32 	%r617, %r216, %r616, %p185;
	selp.b32 	%r1520, %r617, %r616, %p222;
	add.s32 	%r618, %r1520, -1;
	setp.ge.s32 	%p225, %r217, %r618;
	setp.gt.s32 	%p226, %r618, %r217;
	setp.gt.s32 	%p227, %r1520, 0;
	selp.b32 	%r619, %r618, 0, %p226;
	selp.b32 	%r620, %r619, 0, %p227;
	selp.b32 	%r621, %r217, %r620, %p184;
	selp.b32 	%r1519, %r621, %r620, %p225;
	add.s32 	%r622, %r1519, -1;
	setp.ge.s32 	%p228, %r218, %r622;
	setp.gt.s32 	%p229, %r622, %r218;
	setp.gt.s32 	%p230, %r1519, 0;
	selp.b32 	%r623, %r622, 0, %p229;
	selp.b32 	%r624, %r623, 0, %p230;
	selp.b32 	%r625, %r218, %r624, %p183;
	selp.b32 	%r1518, %r625, %r624, %p228;
	add.s32 	%r626, %r1518, -1;
	setp.ge.s32 	%p231, %r219, %r626;
	setp.gt.s32 	%p232, %r626, %r219;
	setp.gt.s32 	%p233, %r1518, 0;
	selp.b32 	%r627, %r626, 0, %p232;
	selp.b32 	%r628, %r627, 0, %p233;
	selp.b32 	%r629, %r219, %r628, %p182;
	selp.b32 	%r1517, %r629, %r628, %p231;
	add.s32 	%r630, %r1517, -1;
	setp.ge.s32 	%p234, %r220, %r630;
	setp.gt.s32 	%p235, %r630, %r220;
	setp.gt.s32 	%p236, %r1517, 0;
	selp.b32 	%r631, %r630, 0, %p235;
	selp.b32 	%r632, %r631, 0, %p236;
	selp.b32 	%r633, %r220, %r632, %p181;
	selp.b32 	%r1516, %r633, %r632, %p234;
	add.s32 	%r634, %r1516, -1;
	setp.ge.s32 	%p237, %r221, %r634;
	setp.gt.s32 	%p238, %r634, %r221;
	setp.gt.s32 	%p239, %r1516, 0;
	selp.b32 	%r635, %r634, 0, %p238;
	selp.b32 	%r636, %r635, 0, %p239;
	selp.b32 	%r637, %r221, %r636, %p180;
	selp.b32 	%r1515, %r637, %r636, %p237;
$L__BB14_176:
	bar.sync 	0;
	st.shared.u32 	[%r206], %r1495;
	st.shared.u32 	[%r206+4], %r1528;
	st.shared.u32 	[%r206+8], %r1527;
	st.shared.u32 	[%r206+12], %r1526;
	st.shared.u32 	[%r206+16], %r1525;
	st.shared.u32 	[%r206+20], %r1524;
	st.shared.u32 	[%r206+24], %r1523;
	st.shared.u32 	[%r206+28], %r1522;
	st.shared.u32 	[%r206+32], %r1521;
	st.shared.u32 	[%r206+36], %r1520;
	st.shared.u32 	[%r206+40], %r1519;
	st.shared.u32 	[%r206+44], %r1518;
	st.shared.u32 	[%r206+48], %r1517;
	st.shared.u32 	[%r206+52], %r1516;
	st.shared.u32 	[%r206+56], %r1515;
	bar.warp.sync 	-1;
	ld.shared.u32 	%r350, [%r205];
	ld.shared.u32 	%r351, [%r205+128];
	ld.shared.u32 	%r352, [%r205+256];
	ld.shared.u32 	%r353, [%r205+384];
	ld.shared.u32 	%r354, [%r205+512];
	ld.shared.u32 	%r355, [%r205+640];
	ld.shared.u32 	%r356, [%r205+768];
	ld.shared.u32 	%r357, [%r205+896];
	ld.shared.u32 	%r358, [%r205+1024];
	ld.shared.u32 	%r359, [%r205+1152];
	ld.shared.u32 	%r360, [%r205+1280];
	ld.shared.u32 	%r361, [%r205+1408];
	ld.shared.u32 	%r362, [%r205+1536];
	ld.shared.u32 	%r363, [%r205+1664];
	ld.shared.u32 	%r364, [%r205+1792];
	setp.ne.s32 	%p451, %r156, 0;
	@%p451 bra 	$L__BB14_178;
	st.volatile.shared.u32 	[_ZZN3cub18CUB_300001_SM_10006detail4scan16DeviceScanKernelINS2_10policy_hubIiiim8esquerdaE10Policy1000EN6thrust24THRUST_300001_SM_1000_NS6detail15normal_iteratorINS9_10device_ptrIiEEEESE_NS0_13ScanTileStateIiLb1EEES5_NS0_8NullTypeEmiLb0ESH_EEvT0_T1_T2_iT3_T4_T5_E12temp_storage+7680], %r155;
$L__BB14_178:
	bar.sync 	0;
	ld.volatile.shared.u32 	%r365, [_ZZN3cub18CUB_300001_SM_10006detail4scan16DeviceScanKernelINS2_10policy_hubIiiim8esquerdaE10Policy1000EN6thrust24THRUST_300001_SM_1000_NS6detail15normal_iteratorINS9_10device_ptrIiEEEESE_NS0_13ScanTileStateIiLb1EEES5_NS0_8NullTypeEmiLb0ESH_EEvT0_T1_T2_iT3_T4_T5_E12temp_storage+7680];
	cvt.u64.u32 	%rd34, %r158;
	add.s64 	%rd35, %rd4, %rd34;
	setp.ge.s32 	%p452, %r158, %r365;
	shl.b64 	%rd36, %rd35, 2;
	add.s64 	%rd16, %rd3, %rd36;
	@%p452 bra 	$L__BB14_180;
	st.global.u32 	[%rd16], %r350;
$L__BB14_180:
	setp.ge.s32 	%p453, %r161, %r365;
	@%p453 bra 	$L__BB14_182;
	st.global.u32 	[%rd16+128], %r351;
$L__BB14_182:
	setp.ge.s32 	%p454, %r164, %r365;
	@%p454 bra 	$L__BB14_184;
	st.global.u32 	[%rd16+256], %r352;
$L__BB14_184:
	setp.ge.s32 	%p455, %r167, %r365;
	@%p455 bra 	$L__BB14_186;
	st.global.u32 	[%rd16+384], %r353;
$L__BB14_186:
	setp.ge.s32 	%p456, %r170, %r365;
	@%p456 bra 	$L__BB14_188;
	st.global.u32 	[%rd16+512], %r354;
$L__BB14_188:
	setp.ge.s32 	%p457, %r173, %r365;
	@%p457 bra 	$L__BB14_190;
	st.global.u32 	[%rd16+640], %r355;
$L__BB14_190:
	setp.ge.s32 	%p458, %r176, %r365;
	@%p458 bra 	$L__BB14_192;
	st.global.u32 	[%rd16+768], %r356;
$L__BB14_192:
	setp.ge.s32 	%p459, %r179, %r365;
	@%p459 bra 	$L__BB14_194;
	st.global.u32 	[%rd16+896], %r357;
$L__BB14_194:
	setp.ge.s32 	%p460, %r182, %r365;
	@%p460 bra 	$L__BB14_196;
	st.global.u32 	[%rd16+1024], %r358;
$L__BB14_196:
	setp.ge.s32 	%p461, %r185, %r365;
	@%p461 bra 	$L__BB14_198;
	st.global.u32 	[%rd16+1152], %r359;
$L__BB14_198:
	setp.ge.s32 	%p462, %r188, %r365;
	@%p462 bra 	$L__BB14_200;
	st.global.u32 	[%rd16+1280], %r360;
$L__BB14_200:
	setp.ge.s32 	%p463, %r191, %r365;
	@%p463 bra 	$L__BB14_202;
	st.global.u32 	[%rd16+1408], %r361;
$L__BB14_202:
	setp.ge.s32 	%p464, %r194, %r365;
	@%p464 bra 	$L__BB14_204;
	st.global.u32 	[%rd16+1536], %r362;
$L__BB14_204:
	setp.ge.s32 	%p465, %r197, %r365;
	@%p465 bra 	$L__BB14_206;
	st.global.u32 	[%rd16+1664], %r363;
$L__BB14_206:
	setp.ge.s32 	%p466, %r200, %r365;
	@%p466 bra 	$L__BB14_208;
	st.global.u32 	[%rd16+1792], %r364;
$L__BB14_208:
	ret;

}


// ===== COMPILED SASS (sm_100) =====

	.target	sm_100

	.elftype	@"ET_EXEC"


//--------------------- .note.nv.tkinfo           --------------------------
	.section	.note.nv.tkinfo,"",@"SHT_NOTE"
	.sectionflags	@"SHF_NOTE_NV_TKINFO"
	.tkinfo
        /*0018*/ 	.word	0x00000002
        /*0030*/ 	.string	""
        /*0030*/ 	.string	"ptxas"
        /*0030*/ 	.string	"Cuda compilation tools, release 13.0, V13.0.88"
        /*0030*/ 	.string	"Build cuda_13.0.r13.0/compiler.36424714_0"
        /*0030*/ 	.string	"-arch sm_100 -m 64 "



//--------------------- .note.nv.cuinfo           --------------------------
	.section	.note.nv.cuinfo,"",@"SHT_NOTE"
	.sectionflags	@"SHF_NOTE_NV_CUINFO"
        /*0018*/ 	.short	0x0002
        /*001a*/ 	.short	0x0064
        /*001c*/ 	.short	0x0082
	.zero		2


//--------------------- .nv.info                  --------------------------
	.section	.nv.info,"",@"SHT_CUDA_INFO"
	.align	4


	//----- nvinfo : EIATTR_REGCOUNT
	.align		4
        /*0000*/ 	.byte	0x04, 0x2f
        /*0002*/ 	.short	(.L_44 - .L_43)
	.align		4
.L_43:
        /*0004*/ 	.word	index@(_ZN3cub18CUB_300001_SM_10006detail11EmptyKernelIvEEvv)
        /*0008*/ 	.word	0x00000004


	//----- nvinfo : EIATTR_FRAME_SIZE
	.align		4
.L_44:
        /*000c*/ 	.byte	0x04, 0x11
        /*000e*/ 	.short	(.L_46 - .L_45)
	.align		4
.L_45:
        /*0010*/ 	.word	index@(_ZN3cub18CUB_300001_SM_10006detail11EmptyKernelIvEEvv)
        /*0014*/ 	.word	0x00000000


	//----- nvinfo : EIATTR_REGCOUNT
	.align		4
.L_46:
        /*0018*/ 	.byte	0x04, 0x2f
        /*001a*/ 	.short	(.L_48 - .L_47)
	.align		4
.L_47:
        /*001c*/ 	.word	index@(_ZN3cub18CUB_300001_SM_10006detail8for_each13static_kernelINS2_12policy_hub_t12policy_500_tEmN6thrust24THRUST_300001_SM_1000_NS8cuda_cub20__uninitialized_fill7functorINS7_10device_ptrIiEEiEEEEvT0_T1_)
        /*0020*/ 	.word	0x00000008


	//----- nvinfo : EIATTR_FRAME_SIZE
	.align		4
.L_48:
        /*0024*/ 	.byte	0x04, 0x11
        /*0026*/ 	.short	(.L_50 - .L_49)
	.align		4
.L_49:
        /*0028*/ 	.word	index@(_ZN3cub18CUB_300001_SM_10006detail8for_each13static_kernelINS2_12policy_hub_t12policy_500_tEmN6thrust24THRUST_300001_SM_1000_NS8cuda_cub20__uninitialized_fill7functorINS7_10device_ptrIiEEiEEEEvT0_T1_)
        /*002c*/ 	.word	0x00000000


	//----- nvinfo : EIATTR_REGCOUNT
	.align		4
.L_50:
        /*0030*/ 	.byte	0x04, 0x2f
        /*0032*/ 	.short	(.L_52 - .L_51)
	.align		4
.L_51:
        /*0034*/ 	.word	index@(_ZN3cub18CUB_300001_SM_10006detail8for_each13static_kernelINS2_12policy_hub_t12policy_500_tEmN6thrust24THRUST_300001_SM_1000_NS8cuda_cub6__fill7functorINS7_6detail15normal_iteratorINS7_10device_ptrIiEEEEiEEEEvT0_T1_)
        /*0038*/ 	.word	0x00000008


	//----- nvinfo : EIATTR_FRAME_SIZE
	.align		4
.L_52:
        /*003c*/ 	.byte	0x04, 0x11
        /*003e*/ 	.short	(.L_54 - .L_53)
	.align		4
.L_53:
        /*0040*/ 	.word	index@(_ZN3cub18CUB_300001_SM_10006detail8for_each13static_kernelINS2_12policy_hub_t12policy_500_tEmN6thrust24THRUST_300001_SM_1000_NS8cuda_cub6__fill7functorINS7_6detail15normal_iteratorINS7_10device_ptrIiEEEEiEEEEvT0_T1_)
        /*0044*/ 	.word	0x00000000


	//----- nvinfo : EIATTR_REGCOUNT
	.align		4
.L_54:
        /*0048*/ 	.byte	0x04, 0x2f
        /*004a*/ 	.short	(.L_56 - .L_55)
	.align		4
.L_55:
        /*004c*/ 	.word	index@(_ZN3cub18CUB_300001_SM_10006detail8for_each13static_kernelINS2_12policy_hub_t12policy_500_tElN6thrust24THRUST_300001_SM_1000_NS8cuda_cub6__fill7functorINS7_6detail15normal_iteratorINS7_10device_ptrIiEEEEiEEEEvT0_T1_)
        /*0050*/ 	.word	0x00000008


	//----- nvinfo : EIATTR_FRAME_SIZE
	.align		4
.L_56:
        /*0054*/ 	.byte	0x04, 0x11
        /*0056*/ 	.short	(.L_58 - .L_57)
	.align		4
.L_57:
        /*0058*/ 	.word	index@(_ZN3cub18CUB_300001_SM_10006detail8for_each13static_kernelINS2_12policy_hub_t12policy_500_tElN6thrust24THRUST_300001_SM_1000_NS8cuda_cub6__fill7functorINS7_6detail15normal_iteratorINS7_10device_ptrIiEEEEiEEEEvT0_T1_)
        /*005c*/ 	.word	0x00000000


	//----- nvinfo : EIATTR_REGCOUNT
	.align		4
.L_58:
        /*0060*/ 	.byte	0x04, 0x2f
        /*0062*/ 	.short	(.L_60 - .L_59)
	.align		4
.L_59:
        /*0064*/ 	.word	index@(_ZN3cub18CUB_300001_SM_10006detail9transform16transform_kernelINS2_10policy_hubILb1EN4cuda3std3__45tupleIJN6thrust24THRUST_300001_SM_1000_NS17counting_iteratorIiNSA_11use_defaultESC_SC_EEEEEE10policy1000Ei11meu_functorNSA_6detail15normal_iteratorINSA_10device_ptrIiEEEEJSD_EEEvT0_iT1_T2_DpNS2_10kernel_argIT3_EE)
        /*0068*/ 	.word	0x0000001e


	//----- nvinfo : EIATTR_FRAME_SIZE
	.align		4
.L_60:
        /*006c*/ 	.byte	0x04, 0x11
        /*006e*/ 	.short	(.L_62 - .L_61)
	.align		4
.L_61:
        /*0070*/ 	.word	index@(_ZN3cub18CUB_300001_SM_10006detail9transform16transform_kernelINS2_10policy_hubILb1EN4cuda3std3__45tupleIJN6thrust24THRUST_300001_SM_1000_NS17counting_iteratorIiNSA_11use_defaultESC_SC_EEEEEE10policy1000Ei11meu_functorNSA_6detail15normal_iteratorINSA_10device_ptrIiEEEEJSD_EEEvT0_iT1_T2_DpNS2_10kernel_argIT3_EE)
        /*0074*/ 	.word	0x00000000


	//----- nvinfo : EIATTR_REGCOUNT
	.align		4
.L_62:
        /*0078*/ 	.byte	0x04, 0x2f
        /*007a*/ 	.short	(.L_64 - .L_63)
	.align		4
.L_63:
        /*007c*/ 	.word	index@(_ZN3cub18CUB_300001_SM_10006detail9transform16transform_kernelINS2_10policy_hubILb1EN4cuda3std3__45tupleIJN6thrust24THRUST_300001_SM_1000_NS17counting_iteratorIiNSA_11use_defaultESC_SC_EEEEEE10policy1000El11meu_functorNSA_6detail15normal_iteratorINSA_10device_ptrIiEEEEJSD_EEEvT0_iT1_T2_DpNS2_10kernel_argIT3_EE)
        /*0080*/ 	.word	0x0000001c


	//----- nvinfo : EIATTR_FRAME_SIZE
	.align		4
.L_64:
        /*0084*/ 	.byte	0x04, 0x11
        /*0086*/ 	.short	(.L_66 - .L_65)
	.align		4
.L_65:
        /*0088*/ 	.word	index@(_ZN3cub18CUB_300001_SM_10006detail9transform16transform_kernelINS2_10policy_hubILb1EN4cuda3std3__45tupleIJN6thrust24THRUST_300001_SM_1000_NS17counting_iteratorIiNSA_11use_defaultESC_SC_EEEEEE10policy1000El11meu_functorNSA_6detail15normal_iteratorINSA_10device_ptrIiEEEEJSD_EEEvT0_iT1_T2_DpNS2_10kernel_argIT3_EE)
        /*008c*/ 	.word	0x00000000


	//----- nvinfo : EIATTR_REGCOUNT
	.align		4
.L_66:
        /*0090*/ 	.byte	0x04, 0x2f
        /*0092*/ 	.short	(.L_68 - .L_67)
	.align		4
.L_67:
        /*0094*/ 	.word	index@(_ZN3cub18CUB_300001_SM_10006detail6reduce28DeviceReduceSingleTileKernelINS2_10policy_hubIijN4cuda3__47maximumIiEEE10Policy1000EN6thrust24THRUST_300001_SM_1000_NS6detail15normal_iteratorINSC_10device_ptrIiEEEEPijS8_iiNS5_3std3__410__identityEEEvT0_T1_T2_T3_T4_T6_)
        /*0098*/ 	.word	0x00000020


	//----- nvinfo : EIATTR_FRAME_SIZE
	.align		4
.L_68:
        /*009c*/ 	.byte	0x04, 0x11
        /*009e*/ 	.short	(.L_70 - .L_69)
	.align		4
.L_69:
        /*00a0*/ 	.word	index@(_ZN3cub18CUB_300001_SM_10006detail6reduce28DeviceReduceSingleTileKernelINS2_10policy_hubIijN4cuda3__47maximumIiEEE10Policy1000EN6thrust24THRUST_300001_SM_1000_NS6detail15normal_iteratorINSC_10device_ptrIiEEEEPijS8_iiNS5_3std3__410__identityEEEvT0_T1_T2_T3_T4_T6_)
        /*00a4*/ 	.word	0x00000000


	//----- nvinfo : EIATTR_REGCOUNT
	.align		4
.L_70:
        /*00a8*/ 	.byte	0x04, 0x2f
        /*00aa*/ 	.short	(.L_72 - .L_71)
	.align		4
.L_71:
        /*00ac*/ 	.word	index@(_ZN3cub18CUB_300001_SM_10006detail6reduce18DeviceReduceKernelINS2_10policy_hubIijN4cuda3__47maximumIiEEE10Policy1000EN6thrust24THRUST_300001_SM_1000_NS6detail15normal_iteratorINSC_10device_ptrIiEEEEjS8_iNS5_3std3__410__identityEEEvT0_PT3_T1_NS0_13GridEvenShareISO_EET2_T4_)
        /*00b0*/ 	.word	0x00000020


	//----- nvinfo : EIATTR_FRAME_SIZE
	.align		4
.L_72:
        /*00b4*/ 	.byte	0x04, 0x11
        /*00b6*/ 	.short	(.L_74 - .L_73)
	.align		4
.L_73:
        /*00b8*/ 	.word	index@(_ZN3cub18CUB_300001_SM_10006detail6reduce18DeviceReduceKernelINS2_10policy_hubIijN4cuda3__47maximumIiEEE10Policy1000EN6thrust24THRUST_300001_SM_1000_NS6detail15normal_iteratorINSC_10device_ptrIiEEEEjS8_iNS5_3std3__410__identityEEEvT0_PT3_T1_NS0_13GridEvenShareISO_EET2_T4_)
        /*00bc*/ 	.word	0x00000000


	//----- nvinfo : EIATTR_REGCOUNT
	.align		4
.L_74:
        /*00c0*/ 	.byte	0x04, 0x2f
        /*00c2*/ 	.short	(.L_76 - .L_75)
	.align		4
.L_75:
        /*00c4*/ 	.word	index@(_ZN3cub18CUB_300001_SM_10006detail6reduce28DeviceReduceSingleTileKernelINS2_10policy_hubIijN4cuda3__47maximumIiEEE10Policy1000EPiSB_iS8_iiNS5_3std3__410__identityEEEvT0_T1_T2_T3_T4_T6_)
        /*00c8*/ 	.word	0x0000001e


	//----- nvinfo : EIATTR_FRAME_SIZE
	.align		4
.L_76:
        /*00cc*/ 	.byte	0x04, 0x11
        /*00ce*/ 	.short	(.L_78 - .L_77)
	.align		4
.L_77:
        /*00d0*/ 	.word	index@(_ZN3cub18CUB_300001_SM_10006detail6reduce28DeviceReduceSingleTileKernelINS2_10policy_hubIijN4cuda3__47maximumIiEEE10Policy1000EPiSB_iS8_iiNS5_3std3__410__identityEEEvT0_T1_T2_T3_T4_T6_)
        /*00d4*/ 	.word	0x00000000


	//----- nvinfo : EIATTR_REGCOUNT
	.align		4
.L_78:
        /*00d8*/ 	.byte	0x04, 0x2f
        /*00da*/ 	.short	(.L_80 - .L_79)
	.align		4
.L_79:
        /*00dc*/ 	.word	index@(_ZN3cub18CUB_300001_SM_10006detail6reduce28DeviceReduceSingleTileKernelINS2_10policy_hubIiyN4cuda3__47maximumIiEEE10Policy1000EN6thrust24THRUST_300001_SM_1000_NS6detail15normal_iteratorINSC_10device_ptrIiEEEEPiyS8_iiNS5_3std3__410__identityEEEvT0_T1_T2_T3_T4_T6_)
        /*00e0*/ 	.word	0x00000020


	//----- nvinfo : EIATTR_FRAME_SIZE
	.align		4
.L_80:
        /*00e4*/ 	.byte	0x04, 0x11
        /*00e6*/ 	.short	(.L_82 - .L_81)
	.align		4
.L_81:
        /*00e8*/ 	.word	index@(_ZN3cub18CUB_300001_SM_10006detail6reduce28DeviceReduceSingleTileKernelINS2_10policy_hubIiyN4cuda3__47maximumIiEEE10Policy1000EN6thrust24THRUST_300001_SM_1000_NS6detail15normal_iteratorINSC_10device_ptrIiEEEEPiyS8_iiNS5_3std3__410__identityEEEvT0_T1_T2_T3_T4_T6_)
        /*00ec*/ 	.word	0x00000000


	//----- nvinfo : EIATTR_REGCOUNT
	.align		4
.L_82:
        /*00f0*/ 	.byte	0x04, 0x2f
        /*00f2*/ 	.short	(.L_84 - .L_83)
	.align		4
.L_83:
        /*00f4*/ 	.word	index@(_ZN3cub18CUB_300001_SM_10006detail6reduce18DeviceReduceKernelINS2_10policy_hubIiyN4cuda3__47maximumIiEEE10Policy1000EN6thrust24THRUST_300001_SM_1000_NS6detail15normal_iteratorINSC_10device_ptrIiEEEEyS8_iNS5_3std3__410__identityEEEvT0_PT3_T1_NS0_13GridEvenShareISO_EET2_T4_)
        /*00f8*/ 	.word	0x0000001e


	//----- nvinfo : EIATTR_FRAME_SIZE
	.align		4
.L_84:
        /*00fc*/ 	.byte	0x04, 0x11
        /*00fe*/ 	.short	(.L_86 - .L_85)
	.align		4
.L_85:
        /*0100*/ 	.word	index@(_ZN3cub18CUB_300001_SM_10006detail6reduce18DeviceReduceKernelINS2_10policy_hubIiyN4cuda3__47maximumIiEEE10Policy1000EN6thrust24THRUST_300001_SM_1000_NS6detail15normal_iteratorINSC_10device_ptrIiEEEEyS8_iNS5_3std3__410__identityEEEvT0_PT3_T1_NS0_13GridEvenShareISO_EET2_T4_)
        /*0104*/ 	.word	0x00000000


	//----- nvinfo : EIATTR_REGCOUNT
	.align		4
.L_86:
        /*0108*/ 	.byte	0x04, 0x2f
        /*010a*/ 	.short	(.L_88 - .L_87)
	.align		4
.L_87:
        /*010c*/ 	.word	index@(_ZN3cub18CUB_300001_SM_10006detail6reduce28DeviceReduceSingleTileKernelINS2_10policy_hubIiyN4cuda3__47maximumIiEEE10Policy1000EPiSB_iS8_iiNS5_3std3__410__identityEEEvT0_T1_T2_T3_T4_T6_)
        /*0110*/ 	.word	0x0000001e


	//----- nvinfo : EIATTR_FRAME_SIZE
	.align		4
.L_88:
        /*0114*/ 	.byte	0x04, 0x11
        /*0116*/ 	.short	(.L_90 - .L_89)
	.align		4
.L_89:
        /*0118*/ 	.word	index@(_ZN3cub18CUB_300001_SM_10006detail6reduce28DeviceReduceSingleTileKernelINS2_10policy_hubIiyN4cuda3__47maximumIiEEE10Policy1000EPiSB_iS8_iiNS5_3std3__410__identityEEEvT0_T1_T2_T3_T4_T6_)
        /*011c*/ 	.word	0x00000000


	//----- nvinfo : EIATTR_REGCOUNT
	.align		4
.L_90:
        /*0120*/ 	.byte	0x04, 0x2f
        /*0122*/ 	.short	(.L_92 - .L_91)
	.align		4
.L_91:
        /*0124*/ 	.word	index@(_ZN3cub18CUB_300001_SM_10006detail4scan20DeviceScanInitKernelINS0_13ScanTileStateIiLb1EEEEEvT_i)
        /*0128*/ 	.word	0x00000008


	//----- nvinfo : EIATTR_FRAME_SIZE
	.align		4
.L_92:
        /*012c*/ 	.byte	0x04, 0x11
        /*012e*/ 	.short	(.L_94 - .L_93)
	.align		4
.L_93:
        /*0130*/ 	.word	index@(_ZN3cub18CUB_300001_SM_10006detail4scan20DeviceScanInitKernelINS0_13ScanTileStateIiLb1EEEEEvT_i)
        /*0134*/ 	.word	0x00000000


	//----- nvinfo : EIATTR_REGCOUNT
	.align		4
.L_94:
        /*0138*/ 	.byte	0x04, 0x2f
        /*013a*/ 	.short	(.L_96 - .L_95)
	.align		4
.L_95:
        /*013c*/ 	.word	index@(_ZN3cub18CUB_300001_SM_10006detail4scan16DeviceScanKernelINS2_10policy_hubIiiij8esquerdaE10Policy1000EN6thrust24THRUST_300001_SM_1000_NS6detail15normal_iteratorINS9_10device_ptrIiEEEESE_NS0_13ScanTileStateIiLb1EEES5_NS0_8NullTypeEjiLb0ESH_EEvT0_T1_T2_iT3_T4_T5_)
        /*0140*/ 	.word	0x00000028


	//----- nvinfo : EIATTR_FRAME_SIZE
	.align		4
.L_96:
        /*0144*/ 	.byte	0x04, 0x11
        /*0146*/ 	.short	(.L_98 - .L_97)
	.align		4
.L_97:
        /*0148*/ 	.word	index@(_ZN3cub18CUB_300001_SM_10006detail4scan16DeviceScanKernelINS2_10policy_hubIiiij8esquerdaE10Policy1000EN6thrust24THRUST_300001_SM_1000_NS6detail15normal_iteratorINS9_10device_ptrIiEEEESE_NS0_13ScanTileStateIiLb1EEES5_NS0_8NullTypeEjiLb0ESH_EEvT0_T1_T2_iT3_T4_T5_)
        /*014c*/ 	.word	0x00000000


	//----- nvinfo : EIATTR_REGCOUNT
	.align		4
.L_98:
        /*0150*/ 	.byte	0x04, 0x2f
        /*0152*/ 	.short	(.L_100 - .L_99)
	.align		4
.L_99:
        /*0154*/ 	.word	index@(_ZN3cub18CUB_300001_SM_10006detail4scan16DeviceScanKernelINS2_10policy_hubIiiim8esquerdaE10Policy1000EN6thrust24THRUST_300001_SM_1000_NS6detail15normal_iteratorINS9_10device_ptrIiEEEESE_NS0_13ScanTileStateIiLb1EEES5_NS0_8NullTypeEmiLb0ESH_EEvT0_T1_T2_iT3_T4_T5_)
        /*0158*/ 	.word	0x00000028


	//----- nvinfo : EIATTR_FRAME_SIZE
	.align		4
.L_100:
        /*015c*/ 	.byte	0x04, 0x11
        /*015e*/ 	.short	(.L_102 - .L_101)
	.align		4
.L_101:
        /*0160*/ 	.word	index@(_ZN3cub18CUB_300001_SM_10006detail4scan16DeviceScanKernelINS2_10policy_hubIiiim8esquerdaE10Policy1000EN6thrust24THRUST_300001_SM_1000_NS6detail15normal_iteratorINS9_10device_ptrIiEEEESE_NS0_13ScanTileStateIiLb1EEES5_NS0_8NullTypeEmiLb0ESH_EEvT0_T1_T2_iT3_T4_T5_)
        /*0164*/ 	.word	0x00000000


	//----- nvinfo : EIATTR_MIN_STACK_SIZE
	.align		4
.L_102:
        /*0168*/ 	.byte	0x04, 0x12
        /*016a*/ 	.short	(.L_104 - .L_103)
	.align		4
.L_103:
        /*016c*/ 	.word	index@(_ZN3cub18CUB_300001_SM_10006detail4scan16DeviceScanKernelINS2_10policy_hubIiiim8esquerdaE10Policy1000EN6thrust24THRUST_300001_SM_1000_NS6detail15normal_iteratorINS9_10device_ptrIiEEEESE_NS0_13ScanTileStateIiLb1EEES5_NS0_8NullTypeEmiLb0ESH_EEvT0_T1_T2_iT3_T4_T5_)
        /*0170*/ 	.word	0x00000000


	//----- nvinfo : EIATTR_MIN_STACK_SIZE
	.align		4
.L_104:
        /*0174*/ 	.byte	0x04, 0x12
        /*0176*/ 	.short	(.L_106 - .L_105)
	.align		4
.L_105:
        /*0178*/ 	.word	index@(_ZN3cub18CUB_300001_SM_10006detail4scan16DeviceScanKernelINS2_10policy_hubIiiij8esquerdaE10Policy1000EN6thrust24THRUST_300001_SM_1000_NS6detail15normal_iteratorINS9_10device_ptrIiEEEESE_NS0_13ScanTileStateIiLb1EEES5_NS0_8NullTypeEjiLb0ESH_EEvT0_T1_T2_iT3_T4_T5_)
        /*017c*/ 	.word	0x00000000


	//----- nvinfo : EIATTR_MIN_STACK_SIZE
	.align		4
.L_106:
        /*0180*/ 	.byte	0x04, 0x12
        /*0182*/ 	.short	(.L_108 - .L_107)
	.align		4
.L_107:
        /*0184*/ 	.word	index@(_ZN3cub18CUB_300001_SM_10006detail4scan20DeviceScanInitKernelINS0_13ScanTileStateIiLb1EEEEEvT_i)
        /*0188*/ 	.word	0x00000000


	//----- nvinfo : EIATTR_MIN_STACK_SIZE
	.align		4
.L_108:
        /*018c*/ 	.byte	0x04, 0x12
        /*018e*/ 	.short	(.L_110 - .L_109)
	.align		4
.L_109:
        /*0190*/ 	.word	index@(_ZN3cub18CUB_300001_SM_10006detail6reduce28DeviceReduceSingleTileKernelINS2_10policy_hubIiyN4cuda3__47maximumIiEEE10Policy1000EPiSB_iS8_iiNS5_3std3__410__identityEEEvT0_T1_T2_T3_T4_T6_)
        /*0194*/ 	.word	0x00000000


	//----- nvinfo : EIATTR_MIN_STACK_SIZE
	.align		4
.L_110:
        /*0198*/ 	.byte	0x04, 0x12
        /*019a*/ 	.short	(.L_112 - .L_111)
	.align		4
.L_111:
        /*019c*/ 	.word	index@(_ZN3cub18CUB_300001_SM_10006detail6reduce18DeviceReduceKernelINS2_10policy_hubIiyN4cuda3__47maximumIiEEE10Policy1000EN6thrust24THRUST_300001_SM_1000_NS6detail15normal_iteratorINSC_10device_ptrIiEEEEyS8_iNS5_3std3__410__identityEEEvT0_PT3_T1_NS0_13GridEvenShareISO_EET2_T4_)
        /*01a0*/ 	.word	0x00000000


	//----- nvinfo : EIATTR_MIN_STACK_SIZE
	.align		4
.L_112:
        /*01a4*/ 	.byte	0x04, 0x12
        /*01a6*/ 	.short	(.L_114 - .L_113)
	.align		4
.L_113:
        /*01a8*/ 	.word	index@(_ZN3cub18CUB_300001_SM_10006detail6reduce28DeviceReduceSingleTileKernelINS2_10policy_hubIiyN4cuda3__47maximumIiEEE10Policy1000EN6thrust24THRUST_300001_SM_1000_NS6detail15normal_iteratorINSC_10device_ptrIiEEEEPiyS8_iiNS5_3std3__410__identityEEEvT0_T1_T2_T3_T4_T6_)
        /*01ac*/ 	.word	0x00000000


	//----- nvinfo : EIATTR_MIN_STACK_SIZE
	.align		4
.L_114:
        /*01b0*/ 	.byte	0x04, 0x12
        /*01b2*/ 	.short	(.L_116 - .L_115)
	.align		4
.L_115:
        /*01b4*/ 	.word	index@(_ZN3cub18CUB_300001_SM_10006detail6reduce28DeviceReduceSingleTileKernelINS2_10policy_hubIijN4cuda3__47maximumIiEEE10Policy1000EPiSB_iS8_iiNS5_3std3__410__identityEEEvT0_T1_T2_T3_T4_T6_)
        /*01b8*/ 	.word	0x00000000


	//----- nvinfo : EIATTR_MIN_STACK_SIZE
	.align		4
.L_116:
        /*01bc*/ 	.byte	0x04, 0x12
        /*01be*/ 	.short	(.L_118 - .L_117)
	.align		4
.L_117:
        /*01c0*/ 	.word	index@(_ZN3cub18CUB_300001_SM_10006detail6reduce18DeviceReduceKernelINS2_10policy_hubIijN4cuda3__47maximumIiEEE10Policy1000EN6thrust24THRUST_300001_SM_1000_NS6detail15normal_iteratorINSC_10device_ptrIiEEEEjS8_iNS5_3std3__410__identityEEEvT0_PT3_T1_NS0_13GridEvenShareISO_EET2_T4_)
        /*01c4*/ 	.word	0x00000000


	//----- nvinfo : EIATTR_MIN_STACK_SIZE
	.align		4
.L_118:
        /*01c8*/ 	.byte	0x04, 0x12
        /*01ca*/ 	.short	(.L_120 - .L_119)
	.align		4
.L_119:
        /*01cc*/ 	.word	index@(_ZN3cub18CUB_300001_SM_10006detail6reduce28DeviceReduceSingleTileKernelINS2_10policy_hubIijN4cuda3__47maximumIiEEE10Policy1000EN6thrust24THRUST_300001_SM_1000_NS6detail15normal_iteratorINSC_10device_ptrIiEEEEPijS8_iiNS5_3std3__410__identityEEEvT0_T1_T2_T3_T4_T6_)
        /*01d0*/ 	.word	0x00000000


	//----- nvinfo : EIATTR_MIN_STACK_SIZE
	.align		4
.L_120:
        /*01d4*/ 	.byte	0x04, 0x12
        /*01d6*/ 	.short	(.L_122 - .L_121)
	.align		4
.L_121:
        /*01d8*/ 	.word	index@(_ZN3cub18CUB_300001_SM_10006detail9transform16transform_kernelINS2_10policy_hubILb1EN4cuda3std3__45tupleIJN6thrust24THRUST_300001_SM_1000_NS17counting_iteratorIiNSA_11use_defaultESC_SC_EEEEEE10policy1000El11meu_functorNSA_6detail15normal_iteratorINSA_10device_ptrIiEEEEJSD_EEEvT0_iT1_T2_DpNS2_10kernel_argIT3_EE)
        /*01dc*/ 	.word	0x00000000


	//----- nvinfo : EIATTR_MIN_STACK_SIZE
	.align		4
.L_122:
        /*01e0*/ 	.byte	0x04, 0x12
        /*01e2*/ 	.short	(.L_124 - .L_123)
	.align		4
.L_123:
        /*01e4*/ 	.word	index@(_ZN3cub18CUB_300001_SM_10006detail9transform16transform_kernelINS2_10policy_hubILb1EN4cuda3std3__45tupleIJN6thrust24THRUST_300001_SM_1000_NS17counting_iteratorIiNSA_11use_defaultESC_SC_EEEEEE10policy1000Ei11meu_functorNSA_6detail15normal_iteratorINSA_10device_ptrIiEEEEJSD_EEEvT0_iT1_T2_DpNS2_10kernel_argIT3_EE)
        /*01e8*/ 	.word	0x00000000


	//----- nvinfo : EIATTR_MIN_STACK_SIZE
	.align		4
.L_124:
        /*01ec*/ 	.byte	0x04, 0x12
        /*01ee*/ 	.short	(.L_126 - .L_125)
	.align		4
.L_125:
        /*01f0*/ 	.word	index@(_ZN3cub18CUB_300001_SM_10006detail8for_each13static_kernelINS2_12policy_hub_t12policy_500_tElN6thrust24THRUST_300001_SM_1000_NS8cuda_cub6__fill7functorINS7_6detail15normal_iteratorINS7_10device_ptrIiEEEEiEEEEvT0_T1_)
        /*01f4*/ 	.word	0x00000000


	//----- nvinfo : EIATTR_MIN_STACK_SIZE
	.align		4
.L_126:
        /*01f8*/ 	.byte	0x04, 0x12
        /*01fa*/ 	.short	(.L_128 - .L_127)
	.align		4
.L_127:
        /*01fc*/ 	.word	index@(_ZN3cub18CUB_300001_SM_10006detail8for_each13static_kernelINS2_12policy_hub_t12policy_500_tEmN6thrust24THRUST_300001_SM_1000_NS8cuda_cub6__fill7functorINS7_6detail15normal_iteratorINS7_10device_ptrIiEEEEiEEEEvT0_T1_)
        /*0200*/ 	.word	0x00000000


	//----- nvinfo : EIATTR_MIN_STACK_SIZE
	.align		4
.L_128:
        /*0204*/ 	.byte	0x04, 0x12
        /*0206*/ 	.short	(.L_130 - .L_129)
	.align		4
.L_129:
        /*0208*/ 	.word	index@(_ZN3cub18CUB_300001_SM_10006detail8for_each13static_kernelINS2_12policy_hub_t12policy_500_tEmN6thrust24THRUST_300001_SM_1000_NS8cuda_cub20__uninitialized_fill7functorINS7_10device_ptrIiEEiEEEEvT0_T1_)
        /*020c*/ 	.word	0x00000000


	//----- nvinfo : EIATTR_MIN_STACK_SIZE
	.align		4
.L_130:
        /*0210*/ 	.byte	0x04, 0x12
        /*0212*/ 	.short	(.L_132 - .L_131)
	.align		4
.L_131:
        /*0214*/ 	.word	index@(_ZN3cub18CUB_300001_SM_10006detail11EmptyKernelIvEEvv)
        /*0218*/ 	.word	0x00000000
.L_132:


//--------------------- .nv.compat                --------------------------
	.section	.nv.compat,"",@"SHT_CUDA_COMPAT_INFO"
	.align	4
        /*0000*/ 	.byte	0x02, 0x09, 0x00, 0x00, 0x02, 0x02, 0x01, 0x00, 0x02, 0x05, 0x05, 0x00, 0x03, 0x07, 0x01, 0x01
        /*0010*/ 	.byte	0x02, 0x03, 0x00, 0x00, 0x02, 0x06, 0x01, 0x00, 0x04, 0x0b, 0x08, 0x00, 0x09, 0x00, 0x00, 0x00
        /*0020*/ 	.byte	0x00, 0x00, 0x00, 0x00


//--------------------- .nv.info._ZN3cub18CUB_300001_SM_10006detail4scan16DeviceScanKernelINS2_10policy_hubIiiim8esquerdaE10Policy1000EN6thrust24THRUST_300001_SM_1000_NS6detail15normal_iteratorINS9_10device_ptrIiEEEESE_NS0_13ScanTileStateIiLb1EEES5_NS0_8NullTypeEmiLb0ESH_EEvT0_T1_T2_iT3_T4_T5_ --------------------------
	.section	.nv.info._ZN3cub18CUB_300001_SM_10006detail4scan16DeviceScanKernelINS2_10policy_hubIiiim8esquerdaE10Policy1000EN6thrust24THRUST_300001_SM_1000_NS6detail15normal_iteratorINS9_10device_ptrIiEEEESE_NS0_13ScanTileStateIiLb1EEES5_NS0_8NullTypeEmiLb0ESH_EEvT0_T1_T2_iT3_T4_T5_,"",@"SHT_CUDA_INFO"
	.sectionflags	@""
	.align	4


	//----- nvinfo : EIATTR_CUDA_API_VERSION
	.align		4
        /*0000*/ 	.byte	0x04, 0x37
        /*0002*/ 	.short	(.L_134 - .L_133)
.L_133:
        /*0004*/ 	.word	0x00000082


	//----- nvinfo : EIATTR_KPARAM_INFO
	.align		4
.L_134:
        /*0008*/ 	.byte	0x04, 0x17
        /*000a*/ 	.short	(.L_136 - .L_135)
.L_135:
        /*000c*/ 	.word	0x00000000
        /*0010*/ 	.short	0x0006
        /*0012*/ 	.short	0x0020
        /*0014*/ 	.byte	0x00, 0xf0, 0x21, 0x00


	//----- nvinfo : EIATTR_KPARAM_INFO
	.align		4
.L_136:
        /*0018*/ 	.byte	0x04, 0x17
        /*001a*/ 	.short	(.L_138 - .L_137)
.L_137:
        /*001c*/ 	.word	0x00000000
        /*0020*/ 	.short	0x0005
        /*0022*/ 	.short	0x001d
        /*0024*/ 	.byte	0x00, 0xf0, 0x05, 0x00


	//----- nvinfo : EIATTR_KPARAM_INFO
	.align		4
.L_138:
        /*0028*/ 	.byte	0x04, 0x17
        /*002a*/ 	.short	(.L_140 - .L_139)
.L_139:
        /*002c*/ 	.word	0x00000000
        /*0030*/ 	.short	0x0004
        /*0032*/ 	.short	0x001c
        /*0034*/ 	.byte	0x00, 0xf0, 0x05, 0x00


	//----- nvinfo : EIATTR_KPARAM_INFO
	.align		4
.L_140:
        /*0038*/ 	.byte	0x04, 0x17
        /*003a*/ 	.short	(.L_142 - .L_141)
.L_141:
        /*003c*/ 	.word	0x00000000
        /*0040*/ 	.short	0x0003
        /*0042*/ 	.short	0x0018
        /*0044*/ 	.byte	0x00, 0xf0, 0x11, 0x00


	//----- nvinfo : EIATTR_KPARAM_INFO
	.align		4
.L_142:
        /*0048*/ 	.byte	0x04, 0x17
        /*004a*/ 	.short	(.L_144 - .L_143)
.L_143:
        /*004c*/ 	.word	0x00000000
        /*0050*/ 	.short	0x0002
        /*0052*/ 	.short	0x0010
        /*0054*/ 	.byte	0x00, 0xf0, 0x21, 0x00


	//----- nvinfo : EIATTR_KPARAM_INFO
	.align		4
.L_144:
        /*0058*/ 	.byte	0x04, 0x17
        /*005a*/ 	.short	(.L_146 - .L_145)
.L_145:
        /*005c*/ 	.word	0x00000000
        /*0060*/ 	.short	0x0001
        /*0062*/ 	.short	0x0008
        /*0064*/ 	.byte	0x00, 0xf0, 0x21, 0x00


	//----- nvinfo : EIATTR_KPARAM_INFO
	.align		4
.L_146:
        /*0068*/ 	.byte	0x04, 0x17
        /*006a*/ 	.short	(.L_148 - .L_147)
.L_147:
        /*006c*/ 	.word	0x00000000
        /*0070*/ 	.short	0x0000
        /*0072*/ 	.short	0x0000
        /*0074*/ 	.byte	0x00, 0xf0, 0x21, 0x00


	//----- nvinfo : EIATTR_SPARSE_MMA_MASK
	.align		4
.L_148:
        /*0078*/ 	.byte	0x03, 0x50
        /*007a*/ 	.short	0x0000


	//----- nvinfo : EIATTR_MAXREG_COUNT
	.align		4
        /*007c*/ 	.byte	0x03, 0x1b
        /*007e*/ 	.short	0x00ff


	//----- nvinfo : EIATTR_NUM_BARRIERS
	.align		4
        /*0080*/ 	.byte	0x02, 0x4c
        /*0082*/ 	.byte	0x01
	.zero		1


	//----- nvinfo : EIATTR_MERCURY_ISA_VERSION
	.align		4
        /*0084*/ 	.byte	0x03, 0x5f
        /*0086*/ 	.short	0x0101


	//----- nvinfo : EIATTR_UNUSED_LOAD_BYTE_OFFSET
	.align		4
        /*0088*/ 	.byte	0x04, 0x44
        /*008a*/ 	.short	(.L_150 - .L_149)


	//   ....[0]....
.L_149:
        /*008c*/ 	.word	0x000056d0
        /*0090*/ 	.word	0x00000fff


	//----- nvinfo : EIATTR_COOP_GROUP_MASK_REGIDS
	.align		4
.L_150:
        /*0094*/ 	.byte	0x04, 0x29
        /*0096*/ 	.short	(.L_152 - .L_151)


	//   ....[0]....
.L_151:
        /*0098*/ 	.word	0xffffffff


	//   ....[1]....
        /*009c*/ 	.word	0xffffffff


	//   ....[2]....
        /*00a0*/ 	.word	0xffffffff


	//   ....[3]....
        /*00a4*/ 	.word	0xffffffff


	//   ....[4]....
        /*00a8*/ 	.word	0xffffffff


	//   ....[5]....
        /*00ac*/ 	.word	0xffffffff


	//   ....[6]....
        /*00b0*/ 	.word	0xffffffff


	//   ....[7]....
        /*00b4*/ 	.word	0xffffffff


	//   ....[8]....
        /*00b8*/ 	.word	0xffffffff


	//   ....[9]....
        /*00bc*/ 	.word	0xffffffff


	//   ....[10]....
        /*00c0*/ 	.word	0xffffffff


	//   ....[11]....
        /*00c4*/ 	.word	0xffffffff


	//   ....[12]....
        /*00c8*/ 	.word	0xffffffff


	//   ....[13]....
        /*00cc*/ 	.word	0xffffffff


	//   ....[14]....
        /*00d0*/ 	.word	0xffffffff


	//   ....[15]....
        /*00d4*/ 	.word	0xffffffff


	//   ....[16]....
        /*00d8*/ 	.word	0xffffffff


	//   ....[17]....
        /*00dc*/ 	.word	0xffffffff


	//   ....[18]....
        /*00e0*/ 	.word	0xffffffff


	//   ....[19]....
        /*00e4*/ 	.word	0xffffffff


	//   ....[20]....
        /*00e8*/ 	.word	0xffffffff


	//   ....[21]....
        /*00ec*/ 	.word	0xffffffff


	//   ....[22]....
        /*00f0*/ 	.word	0xffffffff


	//   ....[23]....
        /*00f4*/ 	.word	0xffffffff


	//   ....[24]....
        /*00f8*/ 	.word	0xffffffff


	//   ....[25]....
        /*00fc*/ 	.word	0xffffffff


	//   ....[26]....
        /*0100*/ 	.word	0xffffffff


	//   ....[27]....
        /*0104*/ 	.word	0xffffffff


	//   ....[28]....
        /*0108*/ 	.word	0xffffffff


	//   ....[29]....
        /*010c*/ 	.word	0xffffffff


	//   ....[30]....
        /*0110*/ 	.word	0xffffffff


	//   ....[31]....
        /*0114*/ 	.word	0xffffffff


	//   ....[32]....
        /*0118*/ 	.word	0xffffffff


	//   ....[33]....
        /*011c*/ 	.word	0xffffffff


	//   ....[34]....
        /*0120*/ 	.word	0xffffffff


	//   ....[35]....
        /*0124*/ 	.word	0xffffffff


	//   ....[36]....
        /*0128*/ 	.word	0xffffffff


	//   ....[37]....
        /*012c*/ 	.word	0xffffffff


	//   ....[38]....
        /*0130*/ 	.word	0xffffffff


	//   ....[39]....
        /*0134*/ 	.word	0xffffffff


	//   ....[40]....
        /*0138*/ 	.word	0xffffffff


	//   ....[41]....
        /*013c*/ 	.word	0xffffffff


	//   ....[42]....
        /*0140*/ 	.word	0xffffffff


	//   ....[43]....
        /*0144*/ 	.word	0xffffffff


	//   ....[44]....
        /*0148*/ 	.word	0xffffffff


	//   ....[45]....
        /*014c*/ 	.word	0xffffffff


	//   ....[46]....
        /*0150*/ 	.word	0xffffffff


	//   ....[47]....
        /*0154*/ 	.word	0xffffffff


	//   ....[48]....
        /*0158*/ 	.word	0xffffffff


	//   ....[49]....
        /*015c*/ 	.word	0xffffffff


	//   ....[50]....
        /*0160*/ 	.word	0xffffffff


	//   ....[51]....
        /*0164*/ 	.word	0xffffffff


	//   ....[52]....
        /*0168*/ 	.word	0xffffffff


	//   ....[53]....
        /*016c*/ 	.word	0xffffffff


	//   ....[54]....
        /*0170*/ 	.word	0xffffffff


	//   ....[55]....
        /*0174*/ 	.word	0xffffffff


	//   ....[56]....
        /*0178*/ 	.word	0xffffffff


	//   ....[57]....
        /*017c*/ 	.word	0xffffffff


	//   ....[58]....
        /*0180*/ 	.word	0xffffffff


	//   ....[59]....
        /*0184*/ 	.word	0xffffffff


	//   ....[60]....
        /*0188*/ 	.word	0xffffffff


	//   ....[61]....
        /*018c*/ 	.word	0xffffffff


	//   ....[62]....
        /*0190*/ 	.word	0xffffffff


	//   ....[63]....
        /*0194*/ 	.word	0xffffffff


	//   ....[64]....
        /*0198*/ 	.word	0x05000017


	//   ....[65]....
        /*019c*/ 	.word	0x05000017


	//   ....[66]....
        /*01a0*/ 	.word	0x05000017


	//   ....[67]....
        /*01a4*/ 	.word	0x05000017


	//   ....[68]....
        /*01a8*/ 	.word	0x05000017


	//   ....[69]....
        /*01ac*/ 	.word	0x05000017


	//   ....[70]....
        /*01b0*/ 	.word	0x05000017


	//   ....[71]....
        /*01b4*/ 	.word	0x05000017


	//   ....[72]....
        /*01b8*/ 	.word	0x05000017


	//   ....[73]....
        /*01bc*/ 	.word	0x05000017


	//   ....[74]....
        /*01c0*/ 	.word	0x05000017


	//   ....[75]....
        /*01c4*/ 	.word	0x05000017


	//   ....[76]....
        /*01c8*/ 	.word	0x05000017


	//   ....[77]....
        /*01cc*/ 	.word	0x05000017


	//   ....[78]....
        /*01d0*/ 	.word	0x05000017


	//   ....[79]....
        /*01d4*/ 	.word	0x05000017


	//   ....[80]....
        /*01d8*/ 	.word	0x05000017


	//   ....[81]....
        /*01dc*/ 	.word	0x05000017


	//   ....[82]....
        /*01e0*/ 	.word	0x05000017


	//   ....[83]....
        /*01e4*/ 	.word	0x05000017


	//   ....[84]....
        /*01e8*/ 	.word	0x05000017


	//   ....[85]....
        /*01ec*/ 	.word	0x05000017


	//   ....[86]....
        /*01f0*/ 	.word	0x05000017


	//   ....[87]....
        /*01f4*/ 	.word	0x05000017


	//   ....[88]....
        /*01f8*/ 	.word	0x05000017


	//   ....[89]....
        /*01fc*/ 	.word	0x05000017


	//   ....[90]....
        /*0200*/ 	.word	0x05000017


	//   ....[91]....
        /*0204*/ 	.word	0x05000017


	//   ....[92]....
        /*0208*/ 	.word	0x05000017


	//   ....[93]....
        /*020c*/ 	.word	0x05000017


	//   ....[94]....
        /*0210*/ 	.word	0x05000017


	//   ....[95]....
        /*0214*/ 	.word	0x05000017


	//   ....[96]....
        /*0218*/ 	.word	0x05000017


	//   ....[97]....
        /*021c*/ 	.word	0x05000017


	//   ....[98]....
        /*0220*/ 	.word	0x05000017


	//   ....[99]....
        /*0224*/ 	.word	0x05000017


	//----- nvinfo : EIATTR_COOP_GROUP_INSTR_OFFSETS
	.align		4
.L_152:
        /*0228*/ 	.byte	0x04, 0x28
        /*022a*/ 	.short	(.L_154 - .L_153)


	//   ....[0]....
.L_153:
        /*022c*/ 	.word	0x000003f0


	//   ....[1]....
        /*0230*/ 	.word	0x00000cc0


	//   ....[2]....
        /*0234*/ 	.word	0x00000d60


	//   ....[3]....
        /*0238*/ 	.word	0x00000e00


	//   ....[4]....
        /*023c*/ 	.word	0x00000ea0


	//   ....[5]....
        /*0240*/ 	.word	0x00000f40


	//   ....[6]....
        /*0244*/ 	.word	0x00001010


	//   ....[7]....
        /*0248*/ 	.word	0x00002280


	//   ....[8]....
        /*024c*/ 	.word	0x00002320


	//   ....[9]....
        /*0250*/ 	.word	0x000023c0


	//   ....[10]....
        /*0254*/ 	.word	0x00002460


	//   ....[11]....
        /*0258*/ 	.word	0x00002500


	//   ....[12]....
        /*025c*/ 	.word	0x000025d0


	//   ....[13]....
        /*0260*/ 	.word	0x00002990


	//   ....[14]....
        /*0264*/ 	.word	0x00002a50


	//   ....[15]....
        /*0268*/ 	.word	0x00002ab0


	//   ....[16]....
        /*026c*/ 	.word	0x00002b00


	//   ....[17]....
        /*0270*/ 	.word	0x00002be0


	//   ....[18]....
        /*0274*/ 	.word	0x00002cd0


	//   ....[19]....
        /*0278*/ 	.word	0x00002dc0


	//   ....[20]....
        /*027c*/ 	.word	0x00002eb0


	//   ....[21]....
        /*0280*/ 	.word	0x00002fe0


	//   ....[22]....
        /*0284*/ 	.word	0x00003060


	//   ....[23]....
        /*0288*/ 	.word	0x00003130


	//   ....[24]....
        /*028c*/ 	.word	0x00003180


	//   ....[25]....
        /*0290*/ 	.word	0x000031d0


	//   ....[26]....
        /*0294*/ 	.word	0x000032b0


	//   ....[27]....
        /*0298*/ 	.word	0x000033a0


	//   ....[28]....
        /*029c*/ 	.word	0x00003490


	//   ....[29]....
        /*02a0*/ 	.word	0x00003580


	//   ....[30]....
        /*02a4*/ 	.word	0x00003720


	//   ....[31]....
        /*02a8*/ 	.word	0x000042a0


	//   ....[32]....
        /*02ac*/ 	.word	0x00004a80


	//   ....[33]....
        /*02b0*/ 	.word	0x00005350


	//   ....[34]....
        /*02b4*/ 	.word	0x000053f0


	//   ....[35]....
        /*02b8*/ 	.word	0x00005490


	//   ....[36]....
        /*02bc*/ 	.word	0x00005530


	//   ....[37]....
        /*02c0*/ 	.word	0x000055d0


	//   ....[38]....
        /*02c4*/ 	.word	0x00005670


	//   ....[39]....
        /*02c8*/ 	.word	0x000067f0


	//   ....[40]....
        /*02cc*/ 	.word	0x00006890


	//   ....[41]....
        /*02d0*/ 	.word	0x00006930


	//   ....[42]....
        /*02d4*/ 	.word	0x000069d0


	//   ....[43]....
        /*02d8*/ 	.word	0x00006a70


	//   ....[44]....
        /*02dc*/ 	.word	0x00006bc0


	//   ....[45]....
        /*02e0*/ 	.word	0x00006f00


	//   ....[46]....
        /*02e4*/ 	.word	0x00006fc0


	//   ....[47]....
        /*02e8*/ 	.word	0x00007020


	//   ....[48]....
        /*02ec*/ 	.word	0x00007070


	//   ....[49]....
        /*02f0*/ 	.word	0x00007150


	//   ....[50]....
        /*02f4*/ 	.word	0x00007240


	//   ....[51]....
        /*02f8*/ 	.word	0x00007330


	//   ....[52]....
        /*02fc*/ 	.word	0x00007420


	//   ....[53]....
        /*0300*/ 	.word	0x00007550


	//   ....[54]....
        /*0304*/ 	.word	0x000075d0


	//   ....[55]....
        /*0308*/ 	.word	0x00007690


	//   ....[56]....
        /*030c*/ 	.word	0x000076e0


	//   ....[57]....
        /*0310*/ 	.word	0x00007730


	//   ....[58]....
        /*0314*/ 	.word	0x00007810


	//   ....[59]....
        /*0318*/ 	.word	0x00007900


	//   ....[60]....
        /*031c*/ 	.word	0x000079e0


	//   ....[61]....
        /*0320*/ 	.word	0x00007ad0


	//   ....[62]....
        /*0324*/ 	.word	0x00007c70


	//   ....[63]....
        /*0328*/ 	.word	0x000087c0


	//   ....[64]....
        /*032c*/ 	.word	0x00008c90


	//   ....[65]....
        /*0330*/ 	.word	0x00008d10


	//   ....[66]....
        /*0334*/ 	.word	0x00008da0


	//   ....[67]....
        /*0338*/ 	.word	0x00008e50


	//   ....[68]....
        /*033c*/ 	.word	0x00008ee0


	//   ....[69]....
        /*0340*/ 	.word	0x00008f70


	//   ....[70]....
        /*0344*/ 	.word	0x00009000


	//   ....[71]....
        /*0348*/ 	.word	0x00009090


	//   ....[72]....
        /*034c*/ 	.word	0x00009110


	//   ....[73]....
        /*0350*/ 	.word	0x000091a0


	//   ....[74]....
        /*0354*/ 	.word	0x00009220


	//   ....[75]....
        /*0358*/ 	.word	0x000092a0


	//   ....[76]....
        /*035c*/ 	.word	0x00009370


	//   ....[77]....
        /*0360*/ 	.word	0x00009400


	//   ....[78]....
        /*0364*/ 	.word	0x000094a0


	//   ....[79]....
        /*0368*/ 	.word	0x00009540


	//   ....[80]....
        /*036c*/ 	.word	0x000095e0


	//   ....[81]....
        /*0370*/ 	.word	0x00009650


	//   ....[82]....
        /*0374*/ 	.word	0x000096d0


	//   ....[83]....
        /*0378*/ 	.word	0x00009750


	//   ....[84]....
        /*037c*/ 	.word	0x000097e0


	//   ....[85]....
        /*0380*/ 	.word	0x00009890


	//   ....[86]....
        /*0384*/ 	.word	0x00009920


	//   ....[87]....
        /*0388*/ 	.word	0x000099b0


	//   ....[88]....
        /*038c*/ 	.word	0x00009a40


	//   ....[89]....
        /*0390*/ 	.word	0x00009ad0


	//   ....[90]....
        /*0394*/ 	.word	0x00009b40


	//   ....[91]....
        /*0398*/ 	.word	0x00009bc0


	//   ....[92]....
        /*039c*/ 	.word	0x00009c40


	//   ....[93]....
        /*03a0*/ 	.word	0x00009cc0


	//   ....[94]....
        /*03a4*/ 	.word	0x00009d70


	//   ....[95]....
        /*03a8*/ 	.word	0x00009df0


	//   ....[96]....
        /*03ac*/ 	.word	0x00009e80


	//   ....[97]....
        /*03b0*/ 	.word	0x00009f10


	//   ....[98]....
        /*03b4*/ 	.word	0x00009fa0


	//   ....[99]....
        /*03b8*/ 	.word	0x0000a010


	//----- nvinfo : EIATTR_VRC_CTA_INIT_COUNT
	.align		4
.L_154:
        /*03bc*/ 	.byte	0x02, 0x4a
	.zero		1
	.zero		1


	//----- nvinfo : EIATTR_EXIT_INSTR_OFFSETS
	.align		4
        /*03c0*/ 	.byte	0x04, 0x1c
        /*03c2*/ 	.short	(.L_156 - .L_155)


	//   ....[0]....
.L_155:
        /*03c4*/ 	.word	0x00004490


	//   ....[1]....
        /*03c8*/ 	.word	0x000044c0


	//   ....[2]....
        /*03cc*/ 	.word	0x00008c20


	//   ....[3]....
        /*03d0*/ 	.word	0x00008c40


	//----- nvinfo : EIATTR_MAX_THREADS
	.align		4
.L_156:
        /*03d4*/ 	.byte	0x04, 0x05
        /*03d6*/ 	.short	(.L_158 - .L_157)
.L_157:
        /*03d8*/ 	.word	0x00000080
        /*03dc*/ 	.word	0x00000001
        /*03e0*/ 	.word	0x00000001


	//----- nvinfo : EIATTR_CRS_STACK_SIZE
	.align		4
.L_158:
        /*03e4*/ 	.byte	0x04, 0x1e
        /*03e6*/ 	.short	(.L_160 - .L_159)
.L_159:
        /*03e8*/ 	.word	0x00000000


	//----- nvinfo : EIATTR_CBANK_PARAM_SIZE
	.align		4
.L_160:
        /*03ec*/ 	.byte	0x03, 0x19
        /*03ee*/ 	.short	0x0028


	//----- nvinfo : EIATTR_PARAM_CBANK
	.align		4
        /*03f0*/ 	.byte	0x04, 0x0a
        /*03f2*/ 	.short	(.L_162 - .L_161)
	.align		4
.L_161:
        /*03f4*/ 	.word	index@(.nv.constant0._ZN3cub18CUB_300001_SM_10006detail4scan16DeviceScanKernelINS2_10policy_hubIiiim8esquerdaE10Policy1000EN6thrust24THRUST_300001_SM_1000_NS6detail15normal_iteratorINS9_10device_ptrIiEEEESE_NS0_13ScanTileStateIiLb1EEES5_NS0_8NullTypeEmiLb0ESH_EEvT0_T1_T2_iT3_T4_T5_)
        /*03f8*/ 	.short	0x0380
        /*03fa*/ 	.short	0x0028


	//----- nvinfo : EIATTR_SW_WAR
	.align		4
.L_162:
        /*03fc*/ 	.byte	0x04, 0x36
        /*03fe*/ 	.short	(.L_164 - .L_163)
.L_163:
        /*0400*/ 	.word	0x00000008
.L_164:


//--------------------- .nv.info._ZN3cub18CUB_300001_SM_10006detail4scan16DeviceScanKernelINS2_10policy_hubIiiij8esquerdaE10Policy1000EN6thrust24THRUST_300001_SM_1000_NS6detail15normal_iteratorINS9_10device_ptrIiEEEESE_NS0_13ScanTileStateIiLb1EEES5_NS0_8NullTypeEjiLb0ESH_EEvT0_T1_T2_iT3_T4_T5_ --------------------------
	.section	.nv.info._ZN3cub18CUB_300001_SM_10006detail4scan16DeviceScanKernelINS2_10policy_hubIiiij8esquerdaE10Policy1000EN6thrust24THRUST_300001_SM_1000_NS6detail15normal_iteratorINS9_10device_ptrIiEEEESE_NS0_13ScanTileStateIiLb1EEES5_NS0_8NullTypeEjiLb0ESH_EEvT0_T1_T2_iT3_T4_T5_,"",@"SHT_CUDA_INFO"
	.sectionflags	@""
	.align	4


	//----- nvinfo : EIATTR_CUDA_API_VERSION
	.align		4
        /*0000*/ 	.byte	0x04, 0x37
        /*0002*/ 	.short	(.L_166 - .L_165)
.L_165:
        /*0004*/ 	.word	0x00000082


	//----- nvinfo : EIATTR_KPARAM_INFO
	.align		4
.L_166:
        /*0008*/ 	.byte	0x04, 0x17
        /*000a*/ 	.short	(.L_168 - .L_167)
.L_167:
        /*000c*/ 	.word	0x00000000
        /*0010*/ 	.short	0x0006
        /*0012*/ 	.short	0x0020
        /*0014*/ 	.byte	0x00, 0xf0, 0x11, 0x00


	//----- nvinfo : EIATTR_KPARAM_INFO
	.align		4
.L_168:
        /*0018*/ 	.byte	0x04, 0x17
        /*001a*/ 	.short	(.L_170 - .L_169)
.L_169:
        /*001c*/ 	.word	0x00000000
        /*0020*/ 	.short	0x0005
        /*0022*/ 	.short	0x001d
        /*0024*/ 	.byte	0x00, 0xf0, 0x05, 0x00


	//----- nvinfo : EIATTR_KPARAM_INFO
	.align		4
.L_170:
        /*0028*/ 	.byte	0x04, 0x17
        /*002a*/ 	.short	(.L_172 - .L_171)
.L_171:
        /*002c*/ 	.word	0x00000000
        /*0030*/ 	.short	0x0004
        /*0032*/ 	.short	0x001c
        /*0034*/ 	.byte	0x00, 0xf0, 0x05, 0x00


	//----- nvinfo : EIATTR_KPARAM_INFO
	.align		4
.L_172:
        /*0038*/ 	.byte	0x04, 0x17
        /*003a*/ 	.short	(.L_174 - .L_173)
.L_173:
        /*003c*/ 	.word	0x00000000
        /*0040*/ 	.short	0x0003
        /*0042*/ 	.short	0x0018
        /*0044*/ 	.byte	0x00, 0xf0, 0x11, 0x00


	//----- nvinfo : EIATTR_KPARAM_INFO
	.align		4
.L_174:
        /*0048*/ 	.byte	0x04, 0x17
        /*004a*/ 	.short	(.L_176 - .L_175)
.L_175:
        /*004c*/ 	.word	0x00000000
        /*0050*/ 	.short	0x0002
        /*0052*/ 	.short	0x0010
        /*0054*/ 	.byte	0x00, 0xf0, 0x21, 0x00


	//----- nvinfo : EIATTR_KPARAM_INFO
	.align		4
.L_176:
        /*0058*/ 	.byte	0x04, 0x17
        /*005a*/ 	.short	(.L_178 - .L_177)
.L_177:
        /*005c*/ 	.word	0x00000000
        /*0060*/ 	.short	0x0001
        /*0062*/ 	.short	0x0008
        /*0064*/ 	.byte	0x00, 0xf0, 0x21, 0x00


	//----- nvinfo : EIATTR_KPARAM_INFO
	.align		4
.L_178:
        /*0068*/ 	.byte	0x04, 0x17
        /*006a*/ 	.short	(.L_180 - .L_179)
.L_179:
        /*006c*/ 	.word	0x00000000
        /*0070*/ 	.short	0x0000
        /*0072*/ 	.short	0x0000
        /*0074*/ 	.byte	0x00, 0xf0, 0x21, 0x00


	//----- nvinfo : EIATTR_SPARSE_MMA_MASK
	.align		4
.L_180:
        /*0078*/ 	.byte	0x03, 0x50
        /*007a*/ 	.short	0x0000


	//----- nvinfo : EIATTR_MAXREG_COUNT
	.align		4
        /*007c*/ 	.byte	0x03, 0x1b
        /*007e*/ 	.short	0x00ff


	//----- nvinfo : EIATTR_NUM_BARRIERS
	.align		4
        /*0080*/ 	.byte	0x02, 0x4c
        /*0082*/ 	.byte	0x01
	.zero		1


	//----- nvinfo : EIATTR_MERCURY_ISA_VERSION
	.align		4
        /*0084*/ 	.byte	0x03, 0x5f
        /*0086*/ 	.short	0x0101


	//----- nvinfo : EIATTR_UNUSED_LOAD_BYTE_OFFSET
	.align		4
        /*0088*/ 	.byte	0x04, 0x44
        /*008a*/ 	.short	(.L_182 - .L_181)


	//   ....[0]....
.L_181:
        /*008c*/ 	.word	0x000056a0
        /*0090*/ 	.word	0x00000fff


	//----- nvinfo : EIATTR_COOP_GROUP_MASK_REGIDS
	.align		4
.L_182:
        /*0094*/ 	.byte	0x04, 0x29
        /*0096*/ 	.short	(.L_184 - .L_183)


	//   ....[0]....
.L_183:
        /*0098*/ 	.word	0xffffffff


	//   ....[1]....
        /*009c*/ 	.word	0xffffffff


	//   ....[2]....
        /*00a0*/ 	.word	0xffffffff


	//   ....[3]....
        /*00a4*/ 	.word	0xffffffff


	//   ....[4]....
        /*00a8*/ 	.word	0xffffffff


	//   ....[5]....
        /*00ac*/ 	.word	0xffffffff


	//   ....[6]....
        /*00b0*/ 	.word	0xffffffff


	//   ....[7]....
        /*00b4*/ 	.word	0xffffffff


	//   ....[8]....
        /*00b8*/ 	.word	0xffffffff


	//   ....[9]....
        /*00bc*/ 	.word	0xffffffff


	//   ....[10]....
        /*00c0*/ 	.word	0xffffffff


	//   ....[11]....
        /*00c4*/ 	.word	0xffffffff


	//   ....[12]....
        /*00c8*/ 	.word	0xffffffff


	//   ....[13]....
        /*00cc*/ 	.word	0xffffffff


	//   ....[14]....
        /*00d0*/ 	.word	0xffffffff


	//   ....[15]....
        /*00d4*/ 	.word	0xffffffff


	//   ....[16]....
        /*00d8*/ 	.word	0xffffffff


	//   ....[17]....
        /*00dc*/ 	.word	0xffffffff


	//   ....[18]....
        /*00e0*/ 	.word	0xffffffff


	//   ....[19]....
        /*00e4*/ 	.word	0xffffffff


	//   ....[20]....
        /*00e8*/ 	.word	0xffffffff


	//   ....[21]....
        /*00ec*/ 	.word	0xffffffff


	//   ....[22]....
        /*00f0*/ 	.word	0xffffffff


	//   ....[23]....
        /*00f4*/ 	.word	0xffffffff


	//   ....[24]....
        /*00f8*/ 	.word	0xffffffff


	//   ....[25]....
        /*00fc*/ 	.word	0xffffffff


	//   ....[26]....
        /*0100*/ 	.word	0xffffffff


	//   ....[27]....
        /*0104*/ 	.word	0xffffffff


	//   ....[28]....
        /*0108*/ 	.word	0xffffffff


	//   ....[29]....
        /*010c*/ 	.word	0xffffffff


	//   ....[30]....
        /*0110*/ 	.word	0xffffffff


	//   ....[31]....
        /*0114*/ 	.word	0xffffffff


	//   ....[32]....
        /*0118*/ 	.word	0xffffffff


	//   ....[33]....
        /*011c*/ 	.word	0xffffffff


	//   ....[34]....
        /*0120*/ 	.word	0xffffffff


	//   ....[35]....
        /*0124*/ 	.word	0xffffffff


	//   ....[36]....
        /*0128*/ 	.word	0xffffffff


	//   ....[37]....
        /*012c*/ 	.word	0xffffffff


	//   ....[38]....
        /*0130*/ 	.word	0xffffffff


	//   ....[39]....
        /*0134*/ 	.word	0xffffffff


	//   ....[40]....
        /*0138*/ 	.word	0xffffffff


	//   ....[41]....
        /*013c*/ 	.word	0xffffffff


	//   ....[42]....
        /*0140*/ 	.word	0xffffffff


	//   ....[43]....
        /*0144*/ 	.word	0xffffffff


	//   ....[44]....
        /*0148*/ 	.word	0xffffffff


	//   ....[45]....
        /*014c*/ 	.word	0xffffffff


	//   ....[46]....
        /*0150*/ 	.word	0xffffffff


	//   ....[47]....
        /*0154*/ 	.word	0xffffffff


	//   ....[48]....
        /*0158*/ 	.word	0xffffffff


	//   ....[49]....
        /*015c*/ 	.word	0xffffffff


	//   ....[50]....
        /*0160*/ 	.word	0xffffffff


	//   ....[51]....
        /*0164*/ 	.word	0xffffffff


	//   ....[52]....
        /*0168*/ 	.word	0xffffffff


	//   ....[53]....
        /*016c*/ 	.word	0xffffffff


	//   ....[54]....
        /*0170*/ 	.word	0xffffffff


	//   ....[55]....
        /*0174*/ 	.word	0xffffffff


	//   ....[56]....
        /*0178*/ 	.word	0xffffffff


	//   ....[57]....
        /*017c*/ 	.word	0xffffffff


	//   ....[58]....
        /*0180*/ 	.word	0xffffffff


	//   ....[59]....
        /*0184*/ 	.word	0xffffffff


	//   ....[60]....
        /*0188*/ 	.word	0xffffffff


	//   ....[61]....
        /*018c*/ 	.word	0xffffffff


	//   ....[62]....
        /*0190*/ 	.word	0xffffffff


	//   ....[63]....
        /*0194*/ 	.word	0xffffffff


	//   ....[64]....
        /*0198*/ 	.word	0x05000017


	//   ....[65]....
        /*019c*/ 	.word	0x05000017


	//   ....[66]....
        /*01a0*/ 	.word	0x05000017


	//   ....[67]....
        /*01a4*/ 	.word	0x05000017


	//   ....[68]....
        /*01a8*/ 	.word	0x05000017


	//   ....[69]....
        /*01ac*/ 	.word	0x05000017


	//   ....[70]....
        /*01b0*/ 	.word	0x05000017


	//   ....[71]....
        /*01b4*/ 	.word	0x05000017


	//   ....[72]....
        /*01b8*/ 	.word	0x05000017


	//   ....[73]....
        /*01bc*/ 	.word	0x05000017


	//   ....[74]....
        /*01c0*/ 	.word	0x05000017


	//   ....[75]....
        /*01c4*/ 	.word	0x05000017


	//   ....[76]....
        /*01c8*/ 	.word	0x05000017


	//   ....[77]....
        /*01cc*/ 	.word	0x05000017


	//   ....[78]....
        /*01d0*/ 	.word	0x05000017


	//   ....[79]....
        /*01d4*/ 	.word	0x05000017


	//   ....[80]....
        /*01d8*/ 	.word	0x05000017


	//   ....[81]....
        /*01dc*/ 	.word	0x05000017


	//   ....[82]....
        /*01e0*/ 	.word	0x05000017


	//   ....[83]....
        /*01e4*/ 	.word	0x05000017


	//   ....[84]....
        /*01e8*/ 	.word	0x05000017


	//   ....[85]....
        /*01ec*/ 	.word	0x05000017


	//   ....[86]....
        /*01f0*/ 	.word	0x05000017


	//   ....[87]....
        /*01f4*/ 	.word	0x05000017


	//   ....[88]....
        /*01f8*/ 	.word	0x05000017


	//   ....[89]....
        /*01fc*/ 	.word	0x05000017


	//   ....[90]....
        /*0200*/ 	.word	0x05000017


	//   ....[91]....
        /*0204*/ 	.word	0x05000017


	//   ....[92]....
        /*0208*/ 	.word	0x05000017


	//   ....[93]....
        /*020c*/ 	.word	0x05000017


	//   ....[94]....
        /*0210*/ 	.word	0x05000017


	//   ....[95]....
        /*0214*/ 	.word	0x05000017


	//   ....[96]....
        /*0218*/ 	.word	0x05000017


	//   ....[97]....
        /*021c*/ 	.word	0x05000017


	//   ....[98]....
        /*0220*/ 	.word	0x05000017


	//   ....[99]....
        /*0224*/ 	.word	0x05000017


	//----- nvinfo : EIATTR_COOP_GROUP_INSTR_OFFSETS
	.align		4
.L_184:
        /*0228*/ 	.byte	0x04, 0x28
        /*022a*/ 	.short	(.L_186 - .L_185)


	//   ....[0]....
.L_185:
        /*022c*/ 	.word	0x000003d0


	//   ....[1]....
        /*0230*/ 	.word	0x00000ca0


	//   ....[2]....
        /*0234*/ 	.word	0x00000d40


	//   ....[3]....
        /*0238*/ 	.word	0x00000de0


	//   ....[4]....
        /*023c*/ 	.word	0x00000e80


	//   ....[5]....
        /*0240*/ 	.word	0x00000f20


	//   ....[6]....
        /*0244*/ 	.word	0x00001000


	//   ....[7]....
        /*0248*/ 	.word	0x00002260


	//   ....[8]....
        /*024c*/ 	.word	0x00002300


	//   ....[9]....
        /*0250*/ 	.word	0x000023a0


	//   ....[10]....
        /*0254*/ 	.word	0x00002440


	//   ....[11]....
        /*0258*/ 	.word	0x000024e0


	//   ....[12]....
        /*025c*/ 	.word	0x000025b0


	//   ....[13]....
        /*0260*/ 	.word	0x00002970


	//   ....[14]....
        /*0264*/ 	.word	0x00002a30


	//   ....[15]....
        /*0268*/ 	.word	0x00002a90


	//   ....[16]....
        /*026c*/ 	.word	0x00002ae0


	//   ....[17]....
        /*0270*/ 	.word	0x00002bc0


	//   ....[18]....
        /*0274*/ 	.word	0x00002cb0


	//   ....[19]....
        /*0278*/ 	.word	0x00002da0


	//   ....[20]....
        /*027c*/ 	.word	0x00002e90


	//   ....[21]....
        /*0280*/ 	.word	0x00002fc0


	//   ....[22]....
        /*0284*/ 	.word	0x00003040


	//   ....[23]....
        /*0288*/ 	.word	0x00003110


	//   ....[24]....
        /*028c*/ 	.word	0x00003160


	//   ....[25]....
        /*0290*/ 	.word	0x000031b0


	//   ....[26]....
        /*0294*/ 	.word	0x00003290


	//   ....[27]....
        /*0298*/ 	.word	0x00003380


	//   ....[28]....
        /*029c*/ 	.word	0x00003470


	//   ....[29]....
        /*02a0*/ 	.word	0x00003560


	//   ....[30]....
        /*02a4*/ 	.word	0x000036f0


	//   ....[31]....
        /*02a8*/ 	.word	0x00004270


	//   ....[32]....
        /*02ac*/ 	.word	0x00004a40


	//   ....[33]....
        /*02b0*/ 	.word	0x00005320


	//   ....[34]....
        /*02b4*/ 	.word	0x000053c0


	//   ....[35]....
        /*02b8*/ 	.word	0x00005460


	//   ....[36]....
        /*02bc*/ 	.word	0x00005500


	//   ....[37]....
        /*02c0*/ 	.word	0x000055a0


	//   ....[38]....
        /*02c4*/ 	.word	0x00005640


	//   ....[39]....
        /*02c8*/ 	.word	0x000067d0


	//   ....[40]....
        /*02cc*/ 	.word	0x00006870


	//   ....[41]....
        /*02d0*/ 	.word	0x00006910


	//   ....[42]....
        /*02d4*/ 	.word	0x000069b0


	//   ....[43]....
        /*02d8*/ 	.word	0x00006a50


	//   ....[44]....
        /*02dc*/ 	.word	0x00006b20


	//   ....[45]....
        /*02e0*/ 	.word	0x00006ee0


	//   ....[46]....
        /*02e4*/ 	.word	0x00006fa0


	//   ....[47]....
        /*02e8*/ 	.word	0x00007000


	//   ....[48]....
        /*02ec*/ 	.word	0x00007050


	//   ....[49]....
        /*02f0*/ 	.word	0x00007130


	//   ....[50]....
        /*02f4*/ 	.word	0x00007220


	//   ....[51]....
        /*02f8*/ 	.word	0x00007310


	//   ....[52]....
        /*02fc*/ 	.word	0x00007400


	//   ....[53]....
        /*0300*/ 	.word	0x00007530


	//   ....[54]....
        /*0304*/ 	.word	0x000075b0


	//   ....[55]....
        /*0308*/ 	.word	0x00007670


	//   ....[56]....
        /*030c*/ 	.word	0x000076c0


	//   ....[57]....
        /*0310*/ 	.word	0x00007710


	//   ....[58]....
        /*0314*/ 	.word	0x000077f0


	//   ....[59]....
        /*0318*/ 	.word	0x000078d0


	//   ....[60]....
        /*031c*/ 	.word	0x000079c0


	//   ....[61]....
        /*0320*/ 	.word	0x00007ab0


	//   ....[62]....
        /*0324*/ 	.word	0x00007c50


	//   ....[63]....
        /*0328*/ 	.word	0x000087c0


	//   ....[64]....
        /*032c*/ 	.word	0x00008c70


	//   ....[65]....
        /*0330*/ 	.word	0x00008cf0


	//   ....[66]....
        /*0334*/ 	.word	0x00008d80


	//   ....[67]....
        /*0338*/ 	.word	0x00008e30


	//   ....[68]....
        /*033c*/ 	.word	0x00008ec0


	//   ....[69]....
        /*0340*/ 	.word	0x00008f50


	//   ....[70]....
        /*0344*/ 	.word	0x00008fe0


	//   ....[71]....
        /*0348*/ 	.word	0x00009070


	//   ....[72]....
        /*034c*/ 	.word	0x000090f0


	//   ....[73]....
        /*0350*/ 	.word	0x00009180


	//   ....[74]....
        /*0354*/ 	.word	0x00009200


	//   ....[75]....
        /*0358*/ 	.word	0x00009280


	//   ....[76]....
        /*035c*/ 	.word	0x00009340


	//   ....[77]....
        /*0360*/ 	.word	0x000093c0


	//   ....[78]....
        /*0364*/ 	.word	0x00009450


	//   ....[79]....
        /*0368*/ 	.word	0x000094e0


	//   ....[80]....
        /*036c*/ 	.word	0x00009570


	//   ....[81]....
        /*0370*/ 	.word	0x000095e0


	//   ....[82]....
        /*0374*/ 	.word	0x00009660


	//   ....[83]....
        /*0378*/ 	.word	0x000096e0


	//   ....[84]....
        /*037c*/ 	.word	0x00009770


	//   ....[85]....
        /*0380*/ 	.word	0x00009820


	//   ....[86]....
        /*0384*/ 	.word	0x000098b0


	//   ....[87]....
        /*0388*/ 	.word	0x00009940


	//   ....[88]....
        /*038c*/ 	.word	0x000099d0


	//   ....[89]....
        /*0390*/ 	.word	0x00009a60


	//   ....[90]....
        /*0394*/ 	.word	0x00009ad0


	//   ....[91]....
        /*0398*/ 	.word	0x00009b50


	//   ....[92]....
        /*039c*/ 	.word	0x00009bd0


	//   ....[93]....
        /*03a0*/ 	.word	0x00009c50


	//   ....[94]....
        /*03a4*/ 	.word	0x00009d10


	//   ....[95]....
        /*03a8*/ 	.word	0x00009da0


	//   ....[96]....
        /*03ac*/ 	.word	0x00009e40


	//   ....[97]....
        /*03b0*/ 	.word	0x00009ee0


	//   ....[98]....
        /*03b4*/ 	.word	0x00009f80


	//   ....[99]....
        /*03b8*/ 	.word	0x00009ff0


	//----- nvinfo : EIATTR_VRC_CTA_INIT_COUNT
	.align		4
.L_186:
        /*03bc*/ 	.byte	0x02, 0x4a
	.zero		1
	.zero		1


	//----- nvinfo : EIATTR_EXIT_INSTR_OFFSETS
	.align		4
        /*03c0*/ 	.byte	0x04, 0x1c
        /*03c2*/ 	.short	(.L_188 - .L_187)


	//   ....[0]....
.L_187:
        /*03c4*/ 	.word	0x00004460


	//   ....[1]....
        /*03c8*/ 	.word	0x00004480


	//   ....[2]....
        /*03cc*/ 	.word	0x00008c00


	//   ....[3]....
        /*03d0*/ 	.word	0x00008c20


	//----- nvinfo : EIATTR_MAX_THREADS
	.align		4
.L_188:
        /*03d4*/ 	.byte	0x04, 0x05
        /*03d6*/ 	.short	(.L_190 - .L_189)
.L_189:
        /*03d8*/ 	.word	0x00000080
        /*03dc*/ 	.word	0x00000001
        /*03e0*/ 	.word	0x00000001


	//----- nvinfo : EIATTR_CRS_STACK_SIZE
	.align		4
.L_190:
        /*03e4*/ 	.byte	0x04, 0x1e
        /*03e6*/ 	.short	(.L_192 - .L_191)
.L_191:
        /*03e8*/ 	.word	0x00000000


	//----- nvinfo : EIATTR_CBANK_PARAM_SIZE
	.align		4
.L_192:
        /*03ec*/ 	.byte	0x03, 0x19
        /*03ee*/ 	.short	0x0024


	//----- nvinfo : EIATTR_PARAM_CBANK
	.align		4
        /*03f0*/ 	.byte	0x04, 0x0a
        /*03f2*/ 	.short	(.L_194 - .L_193)
	.align		4
.L_193:
        /*03f4*/ 	.word	index@(.nv.constant0._ZN3cub18CUB_300001_SM_10006detail4scan16DeviceScanKernelINS2_10policy_hubIiiij8esquerdaE10Policy1000EN6thrust24THRUST_300001_SM_1000_NS6detail15normal_iteratorINS9_10device_ptrIiEEEESE_NS0_13ScanTileStateIiLb1EEES5_NS0_8NullTypeEjiLb0ESH_EEvT0_T1_T2_iT3_T4_T5_)
        /*03f8*/ 	.short	0x0380
        /*03fa*/ 	.short	0x0024


	//----- nvinfo : EIATTR_SW_WAR
	.align		4
.L_194:
        /*03fc*/ 	.byte	0x04, 0x36
        /*03fe*/ 	.short	(.L_196 - .L_195)
.L_195:
        /*0400*/ 	.word	0x00000008
.L_196:


//--------------------- .nv.info._ZN3cub18CUB_300001_SM_10006detail4scan20DeviceScanInitKernelINS0_13ScanTileStateIiLb1EEEEEvT_i --------------------------
	.section	.nv.info._ZN3cub18CUB_300001_SM_10006detail4scan20DeviceScanInitKernelINS0_13ScanTileStateIiLb1EEEEEvT_i,"",@"SHT_CUDA_INFO"
	.sectionflags	@""
	.align	4


	//----- nvinfo : EIATTR_CUDA_API_VERSION
	.align		4
        /*0000*/ 	.byte	0x04, 0x37
        /*0002*/ 	.short	(.L_198 - .L_197)
.L_197:
        /*0004*/ 	.word	0x00000082


	//----- nvinfo : EIATTR_KPARAM_INFO
	.align		4
.L_198:
        /*0008*/ 	.byte	0x04, 0x17
        /*000a*/ 	.short	(.L_200 - .L_199)
.L_199:
        /*000c*/ 	.word	0x00000000
        /*0010*/ 	.short	0x0001
        /*0012*/ 	.short	0x0008
        /*0014*/ 	.byte	0x00, 0xf0, 0x11, 0x00


	//----- nvinfo : EIATTR_KPARAM_INFO
	.align		4
.L_200:
        /*0018*/ 	.byte	0x04, 0x17
        /*001a*/ 	.short	(.L_202 - .L_201)
.L_201:
        /*001c*/ 	.word	0x00000000
        /*0020*/ 	.short	0x0000
        /*0022*/ 	.short	0x0000
        /*0024*/ 	.byte	0x00, 0xf0, 0x21, 0x00


	//----- nvinfo : EIATTR_SPARSE_MMA_MASK
	.align		4
.L_202:
        /*0028*/ 	.byte	0x03, 0x50
        /*002a*/ 	.short	0x0000


	//----- nvinfo : EIATTR_MAXREG_COUNT
	.align		4
        /*002c*/ 	.byte	0x03, 0x1b
        /*002e*/ 	.short	0x00ff


	//----- nvinfo : EIATTR_MERCURY_ISA_VERSION
	.align		4
        /*0030*/ 	.byte	0x03, 0x5f
        /*0032*/ 	.short	0x0101


	//----- nvinfo : EIATTR_VRC_CTA_INIT_COUNT
	.align		4
        /*0034*/ 	.byte	0x02, 0x4a
	.zero		1
	.zero		1


	//----- nvinfo : EIATTR_EXIT_INSTR_OFFSETS
	.align		4
        /*0038*/ 	.byte	0x04, 0x1c
        /*003a*/ 	.short	(.L_204 - .L_203)


	//   ....[0]....
.L_203:
        /*003c*/ 	.word	0x000000f0


	//   ....[1]....
        /*0040*/ 	.word	0x00000130


	//----- nvinfo : EIATTR_CBANK_PARAM_SIZE
	.align		4
.L_204:
        /*0044*/ 	.byte	0x03, 0x19
        /*0046*/ 	.short	0x000c


	//----- nvinfo : EIATTR_PARAM_CBANK
	.align		4
        /*0048*/ 	.byte	0x04, 0x0a
        /*004a*/ 	.short	(.L_206 - .L_205)
	.align		4
.L_205:
        /*004c*/ 	.word	index@(.nv.constant0._ZN3cub18CUB_300001_SM_10006detail4scan20DeviceScanInitKernelINS0_13ScanTileStateIiLb1EEEEEvT_i)
        /*0050*/ 	.short	0x0380
        /*0052*/ 	.short	0x000c


	//----- nvinfo : EIATTR_SW_WAR
	.align		4
.L_206:
        /*0054*/ 	.byte	0x04, 0x36
        /*0056*/ 	.short	(.L_208 - .L_207)
.L_207:
        /*0058*/ 	.word	0x00000008
.L_208:


//--------------------- .nv.info._ZN3cub18CUB_300001_SM_10006detail6reduce28DeviceReduceSingleTileKernelINS2_10policy_hubIiyN4cuda3__47maximumIiEEE10Policy1000EPiSB_iS8_iiNS5_3std3__410__identityEEEvT0_T1_T2_T3_T4_T6_ --------------------------
	.section	.nv.info._ZN3cub18CUB_300001_SM_10006detail6reduce28DeviceReduceSingleTileKernelINS2_10policy_hubIiyN4cuda3__47maximumIiEEE10Policy1000EPiSB_iS8_iiNS5_3std3__410__identityEEEvT0_T1_T2_T3_T4_T6_,"",@"SHT_CUDA_INFO"
	.sectionflags	@""
	.align	4


	//----- nvinfo : EIATTR_CUDA_API_VERSION
	.align		4
        /*0000*/ 	.byte	0x04, 0x37
        /*0002*/ 	.short	(.L_210 - .L_209)
.L_209:
        /*0004*/ 	.word	0x00000082


	//----- nvinfo : EIATTR_KPARAM_INFO
	.align		4
.L_210:
        /*0008*/ 	.byte	0x04, 0x17
        /*000a*/ 	.short	(.L_212 - .L_211)
.L_211:
        /*000c*/ 	.word	0x00000000
        /*0010*/ 	.short	0x0005
        /*0012*/ 	.short	0x001c
        /*0014*/ 	.byte	0x00, 0xf0, 0x05, 0x00


	//----- nvinfo : EIATTR_KPARAM_INFO
	.align		4
.L_212:
        /*0018*/ 	.byte	0x04, 0x17
        /*001a*/ 	.short	(.L_214 - .L_213)
.L_213:
        /*001c*/ 	.word	0x00000000
        /*0020*/ 	.short	0x0004
        /*0022*/ 	.short	0x0018
        /*0024*/ 	.byte	0x00, 0xf0, 0x11, 0x00


	//----- nvinfo : EIATTR_KPARAM_INFO
	.align		4
.L_214:
        /*0028*/ 	.byte	0x04, 0x17
        /*002a*/ 	.short	(.L_216 - .L_215)
.L_215:
        /*002c*/ 	.word	0x00000000
        /*0030*/ 	.short	0x0003
        /*0032*/ 	.short	0x0014
        /*0034*/ 	.byte	0x00, 0xf0, 0x05, 0x00


	//----- nvinfo : EIATTR_KPARAM_INFO
	.align		4
.L_216:
        /*0038*/ 	.byte	0x04, 0x17
        /*003a*/ 	.short	(.L_218 - .L_217)
.L_217:
        /*003c*/ 	.word	0x00000000
        /*0040*/ 	.short	0x0002
        /*0042*/ 	.short	0x0010
        /*0044*/ 	.byte	0x00, 0xf0, 0x11, 0x00


	//----- nvinfo : EIATTR_KPARAM_INFO
	.align		4
.L_218:
        /*0048*/ 	.byte	0x04, 0x17
        /*004a*/ 	.short	(.L_220 - .L_219)
.L_219:
        /*004c*/ 	.word	0x00000000
        /*0050*/ 	.short	0x0001
        /*0052*/ 	.short	0x0008
        /*0054*/ 	.byte	0x00, 0xf5, 0x21, 0x00


	//----- nvinfo : EIATTR_KPARAM_INFO
	.align		4
.L_220:
        /*0058*/ 	.byte	0x04, 0x17
        /*005a*/ 	.short	(.L_222 - .L_221)
.L_221:
        /*005c*/ 	.word	0x00000000
        /*0060*/ 	.short	0x0000
        /*0062*/ 	.short	0x0000
        /*0064*/ 	.byte	0x00, 0xf5, 0x21, 0x00


	//----- nvinfo : EIATTR_SPARSE_MMA_MASK
	.align		4
.L_222:
        /*0068*/ 	.byte	0x03, 0x50
        /*006a*/ 	.short	0x0000


	//----- nvinfo : EIATTR_MAXREG_COUNT
	.align		4
        /*006c*/ 	.byte	0x03, 0x1b
        /*006e*/ 	.short	0x00ff


	//----- nvinfo : EIATTR_NUM_BARRIERS
	.align		4
        /*0070*/ 	.byte	0x02, 0x4c
        /*0072*/ 	.byte	0x01
	.zero		1


	//----- nvinfo : EIATTR_MERCURY_ISA_VERSION
	.align		4
        /*0074*/ 	.byte	0x03, 0x5f
        /*0076*/ 	.short	0x0101


	//----- nvinfo : EIATTR_COOP_GROUP_MASK_REGIDS
	.align		4
        /*0078*/ 	.byte	0x04, 0x29
        /*007a*/ 	.short	(.L_224 - .L_223)


	//   ....[0]....
.L_223:
        /*007c*/ 	.word	0xffffffff


	//   ....[1]....
        /*0080*/ 	.word	0xffffffff


	//   ....[2]....
        /*0084*/ 	.word	0xffffffff


	//   ....[3]....
        /*0088*/ 	.word	0xffffffff


	//   ....[4]....
        /*008c*/ 	.word	0xffffffff


	//   ....[5]....
        /*0090*/ 	.word	0xffffffff


	//   ....[6]....
        /*0094*/ 	.word	0xffffffff


	//   ....[7]....
        /*0098*/ 	.word	0xffffffff


	//   ....[8]....
        /*009c*/ 	.word	0xffffffff


	//   ....[9]....
        /*00a0*/ 	.word	0xffffffff


	//   ....[10]....
        /*00a4*/ 	.word	0xffffffff


	//   ....[11]....
        /*00a8*/ 	.word	0xffffffff


	//   ....[12]....
        /*00ac*/ 	.word	0xffffffff


	//   ....[13]....
        /*00b0*/ 	.word	0xffffffff


	//   ....[14]....
        /*00b4*/ 	.word	0xffffffff


	//   ....[15]....
        /*00b8*/ 	.word	0xffffffff


	//   ....[16]....
        /*00bc*/ 	.word	0xffffffff


	//   ....[17]....
        /*00c0*/ 	.word	0xffffffff


	//   ....[18]....
        /*00c4*/ 	.word	0xffffffff


	//   ....[19]....
        /*00c8*/ 	.word	0xffffffff


	//   ....[20]....
        /*00cc*/ 	.word	0xffffffff


	//   ....[21]....
        /*00d0*/ 	.word	0xffffffff


	//   ....[22]....
        /*00d4*/ 	.word	0xffffffff


	//   ....[23]....
        /*00d8*/ 	.word	0xffffffff


	//   ....[24]....
        /*00dc*/ 	.word	0xffffffff


	//   ....[25]....
        /*00e0*/ 	.word	0xffffffff


	//   ....[26]....
        /*00e4*/ 	.word	0xffffffff


	//   ....[27]....
        /*00e8*/ 	.word	0xffffffff


	//   ....[28]....
        /*00ec*/ 	.word	0xffffffff


	//   ....[29]....
        /*00f0*/ 	.word	0xffffffff


	//----- nvinfo : EIATTR_COOP_GROUP_INSTR_OFFSETS
	.align		4
.L_224:
        /*00f4*/ 	.byte	0x04, 0x28
        /*00f6*/ 	.short	(.L_226 - .L_225)


	//   ....[0]....
.L_225:
        /*00f8*/ 	.word	0x000008a0


	//   ....[1]....
        /*00fc*/ 	.word	0x00000900


	//   ....[2]....
        /*0100*/ 	.word	0x00000970


	//   ....[3]....
        /*0104*/ 	.word	0x000009c0


	//   ....[4]....
        /*0108*/ 	.word	0x000009f0


	//   ....[5]....
        /*010c*/ 	.word	0x00000b80


	//   ....[6]....
        /*0110*/ 	.word	0x00000c10


	//   ....[7]....
        /*0114*/ 	.word	0x00000c60


	//   ....[8]....
        /*0118*/ 	.word	0x00000ca0


	//   ....[9]....
        /*011c*/ 	.word	0x00000ce0


	//   ....[10]....
        /*0120*/ 	.word	0x00001940


	//   ....[11]....
        /*0124*/ 	.word	0x000019c0


	//   ....[12]....
        /*0128*/ 	.word	0x00001a10


	//   ....[13]....
        /*012c*/ 	.word	0x00001a50


	//   ....[14]....
        /*0130*/ 	.word	0x00001a80


	//   ....[15]....
        /*0134*/ 	.word	0x00002330


	//   ....[16]....
        /*0138*/ 	.word	0x00002390


	//   ....[17]....
        /*013c*/ 	.word	0x00002400


	//   ....[18]....
        /*0140*/ 	.word	0x00002450


	//   ....[19]....
        /*0144*/ 	.word	0x00002480


	//   ....[20]....
        /*0148*/ 	.word	0x00002610


	//   ....[21]....
        /*014c*/ 	.word	0x00002690


	//   ....[22]....
        /*0150*/ 	.word	0x000026d0


	//   ....[23]....
        /*0154*/ 	.word	0x00002720


	//   ....[24]....
        /*0158*/ 	.word	0x00002770


	//   ....[25]....
        /*015c*/ 	.word	0x00003550


	//   ....[26]....
        /*0160*/ 	.word	0x000035d0


	//   ....[27]....
        /*0164*/ 	.word	0x00003620


	//   ....[28]....
        /*0168*/ 	.word	0x00003660


	//   ....[29]....
        /*016c*/ 	.word	0x00003690


	//----- nvinfo : EIATTR_VRC_CTA_INIT_COUNT
	.align		4
.L_226:
        /*0170*/ 	.byte	0x02, 0x4a
	.zero		1
	.zero		1


	//----- nvinfo : EIATTR_EXIT_INSTR_OFFSETS
	.align		4
        /*0174*/ 	.byte	0x04, 0x1c
        /*0176*/ 	.short	(.L_228 - .L_227)


	//   ....[0]....
.L_227:
        /*0178*/ 	.word	0x00000080


	//   ....[1]....
        /*017c*/ 	.word	0x000000c0


	//   ....[2]....
        /*0180*/ 	.word	0x000037b0


	//   ....[3]....
        /*0184*/ 	.word	0x00003800


	//----- nvinfo : EIATTR_MAX_THREADS
	.align		4
.L_228:
        /*0188*/ 	.byte	0x04, 0x05
        /*018a*/ 	.short	(.L_230 - .L_229)
.L_229:
        /*018c*/ 	.word	0x00000100
        /*0190*/ 	.word	0x00000001
        /*0194*/ 	.word	0x00000001


	//----- nvinfo : EIATTR_CRS_STACK_SIZE
	.align		4
.L_230:
        /*0198*/ 	.byte	0x04, 0x1e
        /*019a*/ 	.short	(.L_232 - .L_231)
.L_231:
        /*019c*/ 	.word	0x00000000


	//----- nvinfo : EIATTR_CBANK_PARAM_SIZE
	.align		4
.L_232:
        /*01a0*/ 	.byte	0x03, 0x19
        /*01a2*/ 	.short	0x001d


	//----- nvinfo : EIATTR_PARAM_CBANK
	.align		4
        /*01a4*/ 	.byte	0x04, 0x0a
        /*01a6*/ 	.short	(.L_234 - .L_233)
	.align		4
.L_233:
        /*01a8*/ 	.word	index@(.nv.constant0._ZN3cub18CUB_300001_SM_10006detail6reduce28DeviceReduceSingleTileKernelINS2_10policy_hubIiyN4cuda3__47maximumIiEEE10Policy1000EPiSB_iS8_iiNS5_3std3__410__identityEEEvT0_T1_T2_T3_T4_T6_)
        /*01ac*/ 	.short	0x0380
        /*01ae*/ 	.short	0x001d


	//----- nvinfo : EIATTR_SW_WAR
	.align		4
.L_234:
        /*01b0*/ 	.byte	0x04, 0x36
        /*01b2*/ 	.short	(.L_236 - .L_235)
.L_235:
        /*01b4*/ 	.word	0x00000008
.L_236:


//--------------------- .nv.info._ZN3cub18CUB_300001_SM_10006detail6reduce18DeviceReduceKernelINS2_10policy_hubIiyN4cuda3__47maximumIiEEE10Policy1000EN6thrust24THRUST_300001_SM_1000_NS6detail15normal_iteratorINSC_10device_ptrIiEEEEyS8_iNS5_3std3__410__identityEEEvT0_PT3_T1_NS0_13GridEvenShareISO_EET2_T4_ --------------------------
	.section	.nv.info._ZN3cub18CUB_300001_SM_10006detail6reduce18DeviceReduceKernelINS2_10policy_hubIiyN4cuda3__47maximumIiEEE10Policy1000EN6thrust24THRUST_300001_SM_1000_NS6detail15normal_iteratorINSC_10device_ptrIiEEEEyS8_iNS5_3std3__410__identityEEEvT0_PT3_T1_NS0_13GridEvenShareISO_EET2_T4_,"",@"SHT_CUDA_INFO"
	.sectionflags	@""
	.align	4


	//----- nvinfo : EIATTR_CUDA_API_VERSION
	.align		4
        /*0000*/ 	.byte	0x04, 0x37
        /*0002*/ 	.short	(.L_238 - .L_237)
.L_237:
        /*0004*/ 	.word	0x00000082


	//----- nvinfo : EIATTR_KPARAM_INFO
	.align		4
.L_238:
        /*0008*/ 	.byte	0x04, 0x17
        /*000a*/ 	.short	(.L_240 - .L_239)
.L_239:
        /*000c*/ 	.word	0x00000000
        /*0010*/ 	.short	0x0005
        /*0012*/ 	.short	0x0061
        /*0014*/ 	.byte	0x00, 0xf0, 0x05, 0x00


	//----- nvinfo : EIATTR_KPARAM_INFO
	.align		4
.L_240:
        /*0018*/ 	.byte	0x04, 0x17
        /*001a*/ 	.short	(.L_242 - .L_241)
.L_241:
        /*001c*/ 	.word	0x00000000
        /*0020*/ 	.short	0x0004
        /*0022*/ 	.short	0x0060
        /*0024*/ 	.byte	0x00, 0xf0, 0x05, 0x00


	//----- nvinfo : EIATTR_KPARAM_INFO
	.align		4
.L_242:
        /*0028*/ 	.byte	0x04, 0x17
        /*002a*/ 	.short	(.L_244 - .L_243)
.L_243:
        /*002c*/ 	.word	0x00000000
        /*0030*/ 	.short	0x0003
        /*0032*/ 	.short	0x0018
        /*0034*/ 	.byte	0x00, 0xf0, 0x21, 0x01


	//----- nvinfo : EIATTR_KPARAM_INFO
	.align		4
.L_244:
        /*0038*/ 	.byte	0x04, 0x17
        /*003a*/ 	.short	(.L_246 - .L_245)
.L_245:
        /*003c*/ 	.word	0x00000000
        /*0040*/ 	.short	0x0002
        /*0042*/ 	.short	0x0010
        /*0044*/ 	.byte	0x00, 0xf0, 0x21, 0x00


	//----- nvinfo : EIATTR_KPARAM_INFO
	.align		4
.L_246:
        /*0048*/ 	.byte	0x04, 0x17
        /*004a*/ 	.short	(.L_248 - .L_247)
.L_247:
        /*004c*/ 	.word	0x00000000
        /*0050*/ 	.short	0x0001
        /*0052*/ 	.short	0x0008
        /*0054*/ 	.byte	0x00, 0xf5, 0x21, 0x00


	//----- nvinfo : EIATTR_KPARAM_INFO
	.align		4
.L_248:
        /*0058*/ 	.byte	0x04, 0x17
        /*005a*/ 	.short	(.L_250 - .L_249)
.L_249:
        /*005c*/ 	.word	0x00000000
        /*0060*/ 	.short	0x0000
        /*0062*/ 	.short	0x0000
        /*0064*/ 	.byte	0x00, 0xf0, 0x21, 0x00


	//----- nvinfo : EIATTR_SPARSE_MMA_MASK
	.align		4
.L_250:
        /*0068*/ 	.byte	0x03, 0x50
        /*006a*/ 	.short	0x0000


	//----- nvinfo : EIATTR_MAXREG_COUNT
	.align		4
        /*006c*/ 	.byte	0x03, 0x1b
        /*006e*/ 	.short	0x00ff


	//----- nvinfo : EIATTR_NUM_BARRIERS
	.align		4
        /*0070*/ 	.byte	0x02, 0x4c
        /*0072*/ 	.byte	0x01
	.zero		1


	//----- nvinfo : EIATTR_MERCURY_ISA_VERSION
	.align		4
        /*0074*/ 	.byte	0x03, 0x5f
        /*0076*/ 	.short	0x0101


	//----- nvinfo : EIATTR_COOP_GROUP_MASK_REGIDS
	.align		4
        /*0078*/ 	.byte	0x04, 0x29
        /*007a*/ 	.short	(.L_252 - .L_251)


	//   ....[0]....
.L_251:
        /*007c*/ 	.word	0xffffffff


	//   ....[1]....
        /*0080*/ 	.word	0xffffffff


	//   ....[2]....
        /*0084*/ 	.word	0xffffffff


	//   ....[3]....
        /*0088*/ 	.word	0xffffffff


	//   ....[4]....
        /*008c*/ 	.word	0xffffffff


	//   ....[5]....
        /*0090*/ 	.word	0xffffffff


	//   ....[6]....
        /*0094*/ 	.word	0xffffffff


	//   ....[7]....
        /*0098*/ 	.word	0xffffffff


	//   ....[8]....
        /*009c*/ 	.word	0xffffffff


	//   ....[9]....
        /*00a0*/ 	.word	0xffffffff


	//   ....[10]....
        /*00a4*/ 	.word	0xffffffff


	//   ....[11]....
        /*00a8*/ 	.word	0xffffffff


	//   ....[12]....
        /*00ac*/ 	.word	0xffffffff


	//   ....[13]....
        /*00b0*/ 	.word	0xffffffff


	//   ....[14]....
        /*00b4*/ 	.word	0xffffffff


	//----- nvinfo : EIATTR_COOP_GROUP_INSTR_OFFSETS
	.align		4
.L_252:
        /*00b8*/ 	.byte	0x04, 0x28
        /*00ba*/ 	.short	(.L_254 - .L_253)


	//   ....[0]....
.L_253:
        /*00bc*/ 	.word	0x000008f0


	//   ....[1]....
        /*00c0*/ 	.word	0x00000950


	//   ....[2]....
        /*00c4*/ 	.word	0x000009c0


	//   ....[3]....
        /*00c8*/ 	.word	0x00000a10


	//   ....[4]....
        /*00cc*/ 	.word	0x00000a40


	//   ....[5]....
        /*00d0*/ 	.word	0x00000bd0


	//   ....[6]....
        /*00d4*/ 	.word	0x00000c60


	//   ....[7]....
        /*00d8*/ 	.word	0x00000cb0


	//   ....[8]....
        /*00dc*/ 	.word	0x00000cf0


	//   ....[9]....
        /*00e0*/ 	.word	0x00000d30


	//   ....[10]....
        /*00e4*/ 	.word	0x00001d60


	//   ....[11]....
        /*00e8*/ 	.word	0x00001de0


	//   ....[12]....
        /*00ec*/ 	.word	0x00001e30


	//   ....[13]....
        /*00f0*/ 	.word	0x00001e70


	//   ....[14]....
        /*00f4*/ 	.word	0x00001ea0


	//----- nvinfo : EIATTR_VRC_CTA_INIT_COUNT
	.align		4
.L_254:
        /*00f8*/ 	.byte	0x02, 0x4a
	.zero		1
	.zero		1


	//----- nvinfo : EIATTR_EXIT_INSTR_OFFSETS
	.align		4
        /*00fc*/ 	.byte	0x04, 0x1c
        /*00fe*/ 	.short	(.L_256 - .L_255)


	//   ....[0]....
.L_255:
        /*0100*/ 	.word	0x00001fc0


	//   ....[1]....
        /*0104*/ 	.word	0x00002020


	//----- nvinfo : EIATTR_MAX_THREADS
	.align		4
.L_256:
        /*0108*/ 	.byte	0x04, 0x05
        /*010a*/ 	.short	(.L_258 - .L_257)
.L_257:
        /*010c*/ 	.word	0x00000100
        /*0110*/ 	.word	0x00000001
        /*0114*/ 	.word	0x00000001


	//----- nvinfo : EIATTR_CRS_STACK_SIZE
	.align		4
.L_258:
        /*0118*/ 	.byte	0x04, 0x1e
        /*011a*/ 	.short	(.L_260 - .L_259)
.L_259:
        /*011c*/ 	.word	0x00000000


	//----- nvinfo : EIATTR_CBANK_PARAM_SIZE
	.align		4
.L_260:
        /*0120*/ 	.byte	0x03, 0x19
        /*0122*/ 	.short	0x0062


	//----- nvinfo : EIATTR_PARAM_CBANK
	.align		4
        /*0124*/ 	.byte	0x04, 0x0a
        /*0126*/ 	.short	(.L_262 - .L_261)
	.align		4
.L_261:
        /*0128*/ 	.word	index@(.nv.constant0._ZN3cub18CUB_300001_SM_10006detail6reduce18DeviceReduceKernelINS2_10policy_hubIiyN4cuda3__47maximumIiEEE10Policy1000EN6thrust24THRUST_300001_SM_1000_NS6detail15normal_iteratorINSC_10device_ptrIiEEEEyS8_iNS5_3std3__410__identityEEEvT0_PT3_T1_NS0_13GridEvenShareISO_EET2_T4_)
        /*012c*/ 	.short	0x0380
        /*012e*/ 	.short	0x0062


	//----- nvinfo : EIATTR_SW_WAR
	.align		4
.L_262:
        /*0130*/ 	.byte	0x04, 0x36
        /*0132*/ 	.short	(.L_264 - .L_263)
.L_263:
        /*0134*/ 	.word	0x00000008
.L_264:


//--------------------- .nv.info._ZN3cub18CUB_300001_SM_10006detail6reduce28DeviceReduceSingleTileKernelINS2_10policy_hubIiyN4cuda3__47maximumIiEEE10Policy1000EN6thrust24THRUST_300001_SM_1000_NS6detail15normal_iteratorINSC_10device_ptrIiEEEEPiyS8_iiNS5_3std3__410__identityEEEvT0_T1_T2_T3_T4_T6_ --------------------------
	.section	.nv.info._ZN3cub18CUB_300001_SM_10006detail6reduce28DeviceReduceSingleTileKernelINS2_10policy_hubIiyN4cuda3__47maximumIiEEE10Policy1000EN6thrust24THRUST_300001_SM_1000_NS6detail15normal_iteratorINSC_10device_ptrIiEEEEPiyS8_iiNS5_3std3__410__identityEEEvT0_T1_T2_T3_T4_T6_,"",@"SHT_CUDA_INFO"
	.sectionflags	@""
	.align	4


	//----- nvinfo : EIATTR_CUDA_API_VERSION
	.align		4
        /*0000*/ 	.byte	0x04, 0x37
        /*0002*/ 	.short	(.L_266 - .L_265)
.L_265:
        /*0004*/ 	.word	0x00000082


	//----- nvinfo : EIATTR_KPARAM_INFO
	.align		4
.L_266:
        /*0008*/ 	.byte	0x04, 0x17
        /*000a*/ 	.short	(.L_268 - .L_267)
.L_267:
        /*000c*/ 	.word	0x00000000
        /*0010*/ 	.short	0x0005
        /*0012*/ 	.short	0x0020
        /*0014*/ 	.byte	0x00, 0xf0, 0x05, 0x00


	//----- nvinfo : EIATTR_KPARAM_INFO
	.align		4
.L_268:
        /*0018*/ 	.byte	0x04, 0x17
        /*001a*/ 	.short	(.L_270 - .L_269)
.L_269:
        /*001c*/ 	.word	0x00000000
        /*0020*/ 	.short	0x0004
        /*0022*/ 	.short	0x001c
        /*0024*/ 	.byte	0x00, 0xf0, 0x11, 0x00


	//----- nvinfo : EIATTR_KPARAM_INFO
	.align		4
.L_270:
        /*0028*/ 	.byte	0x04, 0x17
        /*002a*/ 	.short	(.L_272 - .L_271)
.L_271:
        /*002c*/ 	.word	0x00000000
        /*0030*/ 	.short	0x0003
        /*0032*/ 	.short	0x0018
        /*0034*/ 	.byte	0x00, 0xf0, 0x05, 0x00


	//----- nvinfo : EIATTR_KPARAM_INFO
	.align		4
.L_272:
        /*0038*/ 	.byte	0x04, 0x17
        /*003a*/ 	.short	(.L_274 - .L_273)
.L_273:
        /*003c*/ 	.word	0x00000000
        /*0040*/ 	.short	0x0002
        /*0042*/ 	.short	0x0010
        /*0044*/ 	.byte	0x00, 0xf0, 0x21, 0x00


	//----- nvinfo : EIATTR_KPARAM_INFO
	.align		4
.L_274:
        /*0048*/ 	.byte	0x04, 0x17
        /*004a*/ 	.short	(.L_276 - .L_275)
.L_275:
        /*004c*/ 	.word	0x00000000
        /*0050*/ 	.short	0x0001
        /*0052*/ 	.short	0x0008
        /*0054*/ 	.byte	0x00, 0xf5, 0x21, 0x00


	//----- nvinfo : EIATTR_KPARAM_INFO
	.align		4
.L_276:
        /*0058*/ 	.byte	0x04, 0x17
        /*005a*/ 	.short	(.L_278 - .L_277)
.L_277:
        /*005c*/ 	.word	0x00000000
        /*0060*/ 	.short	0x0000
        /*0062*/ 	.short	0x0000
        /*0064*/ 	.byte	0x00, 0xf0, 0x21, 0x00


	//----- nvinfo : EIATTR_SPARSE_MMA_MASK
	.align		4
.L_278:
        /*0068*/ 	.byte	0x03, 0x50
        /*006a*/ 	.short	0x0000


	//----- nvinfo : EIATTR_MAXREG_COUNT
	.align		4
        /*006c*/ 	.byte	0x03, 0x1b
        /*006e*/ 	.short	0x00ff


	//----- nvinfo : EIATTR_NUM_BARRIERS
	.align		4
        /*0070*/ 	.byte	0x02, 0x4c
        /*0072*/ 	.byte	0x01
	.zero		1


	//----- nvinfo : EIATTR_MERCURY_ISA_VERSION
	.align		4
        /*0074*/ 	.byte	0x03, 0x5f
        /*0076*/ 	.short	0x0101


	//----- nvinfo : EIATTR_COOP_GROUP_MASK_REGIDS
	.align		4
        /*0078*/ 	.byte	0x04, 0x29
        /*007a*/ 	.short	(.L_280 - .L_279)


	//   ....[0]....
.L_279:
        /*007c*/ 	.word	0xffffffff


	//   ....[1]....
        /*0080*/ 	.word	0xffffffff


	//   ....[2]....
        /*0084*/ 	.word	0xffffffff


	//   ....[3]....
        /*0088*/ 	.word	0xffffffff


	//   ....[4]....
        /*008c*/ 	.word	0xffffffff


	//   ....[5]....
        /*0090*/ 	.word	0xffffffff


	//   ....[6]....
        /*0094*/ 	.word	0xffffffff


	//   ....[7]....
        /*0098*/ 	.word	0xffffffff


	//   ....[8]....
        /*009c*/ 	.word	0xffffffff


	//   ....[9]....
        /*00a0*/ 	.word	0xffffffff


	//   ....[10]....
        /*00a4*/ 	.word	0xffffffff


	//   ....[11]....
        /*00a8*/ 	.word	0xffffffff


	//   ....[12]....
        /*00ac*/ 	.word	0xffffffff


	//   ....[13]....
        /*00b0*/ 	.word	0xffffffff


	//   ....[14]....
        /*00b4*/ 	.word	0xffffffff


	//----- nvinfo : EIATTR_COOP_GROUP_INSTR_OFFSETS
	.align		4
.L_280:
        /*00b8*/ 	.byte	0x04, 0x28
        /*00ba*/ 	.short	(.L_282 - .L_281)


	//   ....[0]....
.L_281:
        /*00bc*/ 	.word	0x00000860


	//   ....[1]....
        /*00c0*/ 	.word	0x000008c0


	//   ....[2]....
        /*00c4*/ 	.word	0x00000930


	//   ....[3]....
        /*00c8*/ 	.word	0x00000980


	//   ....[4]....
        /*00cc*/ 	.word	0x000009b0


	//   ....[5]....
        /*00d0*/ 	.word	0x00000b40


	//   ....[6]....
        /*00d4*/ 	.word	0x00000bd0


	//   ....[7]....
        /*00d8*/ 	.word	0x00000c20


	//   ....[8]....
        /*00dc*/ 	.word	0x00000c60


	//   ....[9]....
        /*00e0*/ 	.word	0x00000ca0


	//   ....[10]....
        /*00e4*/ 	.word	0x00001b00


	//   ....[11]....
        /*00e8*/ 	.word	0x00001b80


	//   ....[12]....
        /*00ec*/ 	.word	0x00001bd0


	//   ....[13]....
        /*00f0*/ 	.word	0x00001c10


	//   ....[14]....
        /*00f4*/ 	.word	0x00001c40


	//----- nvinfo : EIATTR_VRC_CTA_INIT_COUNT
	.align		4
.L_282:
        /*00f8*/ 	.byte	0x02, 0x4a
	.zero		1
	.zero		1


	//----- nvinfo : EIATTR_EXIT_INSTR_OFFSETS
	.align		4
        /*00fc*/ 	.byte	0x04, 0x1c
        /*00fe*/ 	.short	(.L_284 - .L_283)


	//   ....[0]....
.L_283:
        /*0100*/ 	.word	0x000000a0


	//   ....[1]....
        /*0104*/ 	.word	0x000000e0


	//   ....[2]....
        /*0108*/ 	.word	0x00001d50


	//   ....[3]....
        /*010c*/ 	.word	0x00001da0


	//----- nvinfo : EIATTR_MAX_THREADS
	.align		4
.L_284:
        /*0110*/ 	.byte	0x04, 0x05
        /*0112*/ 	.short	(.L_286 - .L_285)
.L_285:
        /*0114*/ 	.word	0x00000100
        /*0118*/ 	.word	0x00000001
        /*011c*/ 	.word	0x00000001


	//----- nvinfo : EIATTR_CRS_STACK_SIZE
	.align		4
.L_286:
        /*0120*/ 	.byte	0x04, 0x1e
        /*0122*/ 	.short	(.L_288 - .L_287)
.L_287:
        /*0124*/ 	.word	0x00000000


	//----- nvinfo : EIATTR_CBANK_PARAM_SIZE
	.align		4
.L_288:
        /*0128*/ 	.byte	0x03, 0x19
        /*012a*/ 	.short	0x0021


	//----- nvinfo : EIATTR_PARAM_CBANK
	.align		4
        /*012c*/ 	.byte	0x04, 0x0a
        /*012e*/ 	.short	(.L_290 - .L_289)
	.align		4
.L_289:
        /*0130*/ 	.word	index@(.nv.constant0._ZN3cub18CUB_300001_SM_10006detail6reduce28DeviceReduceSingleTileKernelINS2_10policy_hubIiyN4cuda3__47maximumIiEEE10Policy1000EN6thrust24THRUST_300001_SM_1000_NS6detail15normal_iteratorINSC_10device_ptrIiEEEEPiyS8_iiNS5_3std3__410__identityEEEvT0_T1_T2_T3_T4_T6_)
        /*0134*/ 	.short	0x0380
        /*0136*/ 	.short	0x0021


	//----- nvinfo : EIATTR_SW_WAR
	.align		4
.L_290:
        /*0138*/ 	.byte	0x04, 0x36
        /*013a*/ 	.short	(.L_292 - .L_291)
.L_291:
        /*013c*/ 	.word	0x00000008
.L_292:


//--------------------- .nv.info._ZN3cub18CUB_300001_SM_10006detail6reduce28DeviceReduceSingleTileKernelINS2_10policy_hubIijN4cuda3__47maximumIiEEE10Policy1000EPiSB_iS8_iiNS5_3std3__410__identityEEEvT0_T1_T2_T3_T4_T6_ --------------------------
	.section	.nv.info._ZN3cub18CUB_300001_SM_10006detail6reduce28DeviceReduceSingleTileKernelINS2_10policy_hubIijN4cuda3__47maximumIiEEE10Policy1000EPiSB_iS8_iiNS5_3std3__410__identityEEEvT0_T1_T2_T3_T4_T6_,"",@"SHT_CUDA_INFO"
	.sectionflags	@""
	.align	4


	//----- nvinfo : EIATTR_CUDA_API_VERSION
	.align		4
        /*0000*/ 	.byte	0x04, 0x37
        /*0002*/ 	.short	(.L_294 - .L_293)
.L_293:
        /*0004*/ 	.word	0x00000082


	//----- nvinfo : EIATTR_KPARAM_INFO
	.align		4
.L_294:
        /*0008*/ 	.byte	0x04, 0x17
        /*000a*/ 	.short	(.L_296 - .L_295)
.L_295:
        /*000c*/ 	.word	0x00000000
        /*0010*/ 	.short	0x0005
        /*0012*/ 	.short	0x001c
        /*0014*/ 	.byte	0x00, 0xf0, 0x05, 0x00


	//----- nvinfo : EIATTR_KPARAM_INFO
	.align		4
.L_296:
        /*0018*/ 	.byte	0x04, 0x17
        /*001a*/ 	.short	(.L_298 - .L_297)
.L_297:
        /*001c*/ 	.word	0x00000000
        /*0020*/ 	.short	0x0004
        /*0022*/ 	.short	0x0018
        /*0024*/ 	.byte	0x00, 0xf0, 0x11, 0x00


	//----- nvinfo : EIATTR_KPARAM_INFO
	.align		4
.L_298:
        /*0028*/ 	.byte	0x04, 0x17
        /*002a*/ 	.short	(.L_300 - .L_299)
.L_299:
        /*002c*/ 	.word	0x00000000
        /*0030*/ 	.short	0x0003
        /*0032*/ 	.short	0x0014
        /*0034*/ 	.byte	0x00, 0xf0, 0x05, 0x00


	//----- nvinfo : EIATTR_KPARAM_INFO
	.align		4
.L_300:
        /*0038*/ 	.byte	0x04, 0x17
        /*003a*/ 	.short	(.L_302 - .L_301)
.L_301:
        /*003c*/ 	.word	0x00000000
        /*0040*/ 	.short	0x0002
        /*0042*/ 	.short	0x0010
        /*0044*/ 	.byte	0x00, 0xf0, 0x11, 0x00


	//----- nvinfo : EIATTR_KPARAM_INFO
	.align		4
.L_302:
        /*0048*/ 	.byte	0x04, 0x17
        /*004a*/ 	.short	(.L_304 - .L_303)
.L_303:
        /*004c*/ 	.word	0x00000000
        /*0050*/ 	.short	0x0001
        /*0052*/ 	.short	0x0008
        /*0054*/ 	.byte	0x00, 0xf5, 0x21, 0x00


	//----- nvinfo : EIATTR_KPARAM_INFO
	.align		4
.L_304:
        /*0058*/ 	.byte	0x04, 0x17
        /*005a*/ 	.short	(.L_306 - .L_305)
.L_305:
        /*005c*/ 	.word	0x00000000
        /*0060*/ 	.short	0x0000
        /*0062*/ 	.short	0x0000
        /*0064*/ 	.byte	0x00, 0xf5, 0x21, 0x00


	//----- nvinfo : EIATTR_SPARSE_MMA_MASK
	.align		4
.L_306:
        /*0068*/ 	.byte	0x03, 0x50
        /*006a*/ 	.short	0x0000


	//----- nvinfo : EIATTR_MAXREG_COUNT
	.align		4
        /*006c*/ 	.byte	0x03, 0x1b
        /*006e*/ 	.short	0x00ff


	//----- nvinfo : EIATTR_NUM_BARRIERS
	.align		4
        /*0070*/ 	.byte	0x02, 0x4c
        /*0072*/ 	.byte	0x01
	.zero		1


	//----- nvinfo : EIATTR_MERCURY_ISA_VERSION
	.align		4
        /*0074*/ 	.byte	0x03, 0x5f
        /*0076*/ 	.short	0x0101


	//----- nvinfo : EIATTR_COOP_GROUP_MASK_REGIDS
	.align		4
        /*0078*/ 	.byte	0x04, 0x29
        /*007a*/ 	.short	(.L_308 - .L_307)


	//   ....[0]....
.L_307:
        /*007c*/ 	.word	0xffffffff


	//   ....[1]....
        /*0080*/ 	.word	0xffffffff


	//   ....[2]....
        /*0084*/ 	.word	0xffffffff


	//   ....[3]....
        /*0088*/ 	.word	0xffffffff


	//   ....[4]....
        /*008c*/ 	.word	0xffffffff


	//   ....[5]....
        /*0090*/ 	.word	0xffffffff


	//   ....[6]....
        /*0094*/ 	.word	0xffffffff


	//   ....[7]....
        /*0098*/ 	.word	0xffffffff


	//   ....[8]....
        /*009c*/ 	.word	0xffffffff


	//   ....[9]....
        /*00a0*/ 	.word	0xffffffff


	//   ....[10]....
        /*00a4*/ 	.word	0xffffffff


	//   ....[11]....
        /*00a8*/ 	.word	0xffffffff


	//   ....[12]....
        /*00ac*/ 	.word	0xffffffff


	//   ....[13]....
        /*00b0*/ 	.word	0xffffffff


	//   ....[14]....
        /*00b4*/ 	.word	0xffffffff


	//   ....[15]....
        /*00b8*/ 	.word	0xffffffff


	//   ....[16]....
        /*00bc*/ 	.word	0xffffffff


	//   ....[17]....
        /*00c0*/ 	.word	0xffffffff


	//   ....[18]....
        /*00c4*/ 	.word	0xffffffff


	//   ....[19]....
        /*00c8*/ 	.word	0xffffffff


	//   ....[20]....
        /*00cc*/ 	.word	0xffffffff


	//   ....[21]....
        /*00d0*/ 	.word	0xffffffff


	//   ....[22]....
        /*00d4*/ 	.word	0xffffffff


	//   ....[23]....
        /*00d8*/ 	.word	0xffffffff


	//   ....[24]....
        /*00dc*/ 	.word	0xffffffff


	//   ....[25]....
        /*00e0*/ 	.word	0xffffffff


	//   ....[26]....
        /*00e4*/ 	.word	0xffffffff


	//   ....[27]....
        /*00e8*/ 	.word	0xffffffff


	//   ....[28]....
        /*00ec*/ 	.word	0xffffffff


	//   ....[29]....
        /*00f0*/ 	.word	0xffffffff


	//----- nvinfo : EIATTR_COOP_GROUP_INSTR_OFFSETS
	.align		4
.L_308:
        /*00f4*/ 	.byte	0x04, 0x28
        /*00f6*/ 	.short	(.L_310 - .L_309)


	//   ....[0]....
.L_309:
        /*00f8*/ 	.word	0x000008a0


	//   ....[1]....
        /*00fc*/ 	.word	0x00000900


	//   ....[2]....
        /*0100*/ 	.word	0x00000970


	//   ....[3]....
        /*0104*/ 	.word	0x000009c0


	//   ....[4]....
        /*0108*/ 	.word	0x000009f0


	//   ....[5]....
        /*010c*/ 	.word	0x00000b80


	//   ....[6]....
        /*0110*/ 	.word	0x00000c10


	//   ....[7]....
        /*0114*/ 	.word	0x00000c60


	//   ....[8]....
        /*0118*/ 	.word	0x00000ca0


	//   ....[9]....
        /*011c*/ 	.word	0x00000ce0


	//   ....[10]....
        /*0120*/ 	.word	0x00001940


	//   ....[11]....
        /*0124*/ 	.word	0x000019c0


	//   ....[12]....
        /*0128*/ 	.word	0x00001a10


	//   ....[13]....
        /*012c*/ 	.word	0x00001a50


	//   ....[14]....
        /*0130*/ 	.word	0x00001a80


	//   ....[15]....
        /*0134*/ 	.word	0x00002330


	//   ....[16]....
        /*0138*/ 	.word	0x00002390


	//   ....[17]....
        /*013c*/ 	.word	0x00002400


	//   ....[18]....
        /*0140*/ 	.word	0x00002450


	//   ....[19]....
        /*0144*/ 	.word	0x00002480


	//   ....[20]....
        /*0148*/ 	.word	0x00002610


	//   ....[21]....
        /*014c*/ 	.word	0x00002690


	//   ....[22]....
        /*0150*/ 	.word	0x000026d0


	//   ....[23]....
        /*0154*/ 	.word	0x00002720


	//   ....[24]....
        /*0158*/ 	.word	0x00002770


	//   ....[25]....
        /*015c*/ 	.word	0x00003550


	//   ....[26]....
        /*0160*/ 	.word	0x000035d0


	//   ....[27]....
        /*0164*/ 	.word	0x00003620


	//   ....[28]....
        /*0168*/ 	.word	0x00003660


	//   ....[29]....
        /*016c*/ 	.word	0x00003690


	//----- nvinfo : EIATTR_VRC_CTA_INIT_COUNT
	.align		4
.L_310:
        /*0170*/ 	.byte	0x02, 0x4a
	.zero		1
	.zero		1


	//----- nvinfo : EIATTR_EXIT_INSTR_OFFSETS
	.align		4
        /*0174*/ 	.byte	0x04, 0x1c
        /*0176*/ 	.short	(.L_312 - .L_311)


	//   ....[0]....
.L_311:
        /*0178*/ 	.word	0x00000080


	//   ....[1]....
        /*017c*/ 	.word	0x000000c0


	//   ....[2]....
        /*0180*/ 	.word	0x000037b0


	//   ....[3]....
        /*0184*/ 	.word	0x00003800


	//----- nvinfo : EIATTR_MAX_THREADS
	.align		4
.L_312:
        /*0188*/ 	.byte	0x04, 0x05
        /*018a*/ 	.short	(.L_314 - .L_313)
.L_313:
        /*018c*/ 	.word	0x00000100
        /*0190*/ 	.word	0x00000001
        /*0194*/ 	.word	0x00000001


	//----- nvinfo : EIATTR_CRS_STACK_SIZE
	.align		4
.L_314:
        /*0198*/ 	.byte	0x04, 0x1e
        /*019a*/ 	.short	(.L_316 - .L_315)
.L_315:
        /*019c*/ 	.word	0x00000000


	//----- nvinfo : EIATTR_CBANK_PARAM_SIZE
	.align		4
.L_316:
        /*01a0*/ 	.byte	0x03, 0x19
        /*01a2*/ 	.short	0x001d


	//----- nvinfo : EIATTR_PARAM_CBANK
	.align		4
        /*01a4*/ 	.byte	0x04, 0x0a
        /*01a6*/ 	.short	(.L_318 - .L_317)
	.align		4
.L_317:
        /*01a8*/ 	.word	index@(.nv.constant0._ZN3cub18CUB_300001_SM_10006detail6reduce28DeviceReduceSingleTileKernelINS2_10policy_hubIijN4cuda3__47maximumIiEEE10Policy1000EPiSB_iS8_iiNS5_3std3__410__identityEEEvT0_T1_T2_T3_T4_T6_)
        /*01ac*/ 	.short	0x0380
        /*01ae*/ 	.short	0x001d


	//----- nvinfo : EIATTR_SW_WAR
	.align		4
.L_318:
        /*01b0*/ 	.byte	0x04, 0x36
        /*01b2*/ 	.short	(.L_320 - .L_319)
.L_319:
        /*01b4*/ 	.word	0x00000008
.L_320:


//--------------------- .nv.info._ZN3cub18CUB_300001_SM_10006detail6reduce18DeviceReduceKernelINS2_10policy_hubIijN4cuda3__47maximumIiEEE10Policy1000EN6thrust24THRUST_300001_SM_1000_NS6detail15normal_iteratorINSC_10device_ptrIiEEEEjS8_iNS5_3std3__410__identityEEEvT0_PT3_T1_NS0_13GridEvenShareISO_EET2_T4_ --------------------------
	.section	.nv.info._ZN3cub18CUB_300001_SM_10006detail6reduce18DeviceReduceKernelINS2_10policy_hubIijN4cuda3__47maximumIiEEE10Policy1000EN6thrust24THRUST_300001_SM_1000_NS6detail15normal_iteratorINSC_10device_ptrIiEEEEjS8_iNS5_3std3__410__identityEEEvT0_PT3_T1_NS0_13GridEvenShareISO_EET2_T4_,"",@"SHT_CUDA_INFO"
	.sectionflags	@""
	.align	4


	//----- nvinfo : EIATTR_CUDA_API_VERSION
	.align		4
        /*0000*/ 	.byte	0x04, 0x37
        /*0002*/ 	.short	(.L_322 - .L_321)
.L_321:
        /*0004*/ 	.word	0x00000082


	//----- nvinfo : EIATTR_KPARAM_INFO
	.align		4
.L_322:
        /*0008*/ 	.byte	0x04, 0x17
        /*000a*/ 	.short	(.L_324 - .L_323)
.L_323:
        /*000c*/ 	.word	0x00000000
        /*0010*/ 	.short	0x0005
        /*0012*/ 	.short	0x003d
        /*0014*/ 	.byte	0x00, 0xf0, 0x05, 0x00


	//----- nvinfo : EIATTR_KPARAM_INFO
	.align		4
.L_324:
        /*0018*/ 	.byte	0x04, 0x17
        /*001a*/ 	.short	(.L_326 - .L_325)
.L_325:
        /*001c*/ 	.word	0x00000000
        /*0020*/ 	.short	0x0004
        /*0022*/ 	.short	0x003c
        /*0024*/ 	.byte	0x00, 0xf0, 0x05, 0x00


	//----- nvinfo : EIATTR_KPARAM_INFO
	.align		4
.L_326:
        /*0028*/ 	.byte	0x04, 0x17
        /*002a*/ 	.short	(.L_328 - .L_327)
.L_327:
        /*002c*/ 	.word	0x00000000
        /*0030*/ 	.short	0x0003
        /*0032*/ 	.short	0x0014
        /*0034*/ 	.byte	0x00, 0xf0, 0xa1, 0x00


	//----- nvinfo : EIATTR_KPARAM_INFO
	.align		4
.L_328:
        /*0038*/ 	.byte	0x04, 0x17
        /*003a*/ 	.short	(.L_330 - .L_329)
.L_329:
        /*003c*/ 	.word	0x00000000
        /*0040*/ 	.short	0x0002
        /*0042*/ 	.short	0x0010
        /*0044*/ 	.byte	0x00, 0xf0, 0x11, 0x00


	//----- nvinfo : EIATTR_KPARAM_INFO
	.align		4
.L_330:
        /*0048*/ 	.byte	0x04, 0x17
        /*004a*/ 	.short	(.L_332 - .L_331)
.L_331:
        /*004c*/ 	.word	0x00000000
        /*0050*/ 	.short	0x0001
        /*0052*/ 	.short	0x0008
        /*0054*/ 	.byte	0x00, 0xf5, 0x21, 0x00


	//----- nvinfo : EIATTR_KPARAM_INFO
	.align		4
.L_332:
        /*0058*/ 	.byte	0x04, 0x17
        /*005a*/ 	.short	(.L_334 - .L_333)
.L_333:
        /*005c*/ 	.word	0x00000000
        /*0060*/ 	.short	0x0000
        /*0062*/ 	.short	0x0000
        /*0064*/ 	.byte	0x00, 0xf0, 0x21, 0x00


	//----- nvinfo : EIATTR_SPARSE_MMA_MASK
	.align		4
.L_334:
        /*0068*/ 	.byte	0x03, 0x50
        /*006a*/ 	.short	0x0000


	//----- nvinfo : EIATTR_MAXREG_COUNT
	.align		4
        /*006c*/ 	.byte	0x03, 0x1b
        /*006e*/ 	.short	0x00ff


	//----- nvinfo : EIATTR_NUM_BARRIERS
	.align		4
        /*0070*/ 	.byte	0x02, 0x4c
        /*0072*/ 	.byte	0x01
	.zero		1


	//----- nvinfo : EIATTR_MERCURY_ISA_VERSION
	.align		4
        /*0074*/ 	.byte	0x03, 0x5f
        /*0076*/ 	.short	0x0101


	//----- nvinfo : EIATTR_COOP_GROUP_MASK_REGIDS
	.align		4
        /*0078*/ 	.byte	0x04, 0x29
        /*007a*/ 	.short	(.L_336 - .L_335)


	//   ....[0]....
.L_335:
        /*007c*/ 	.word	0xffffffff


	//   ....[1]....
        /*0080*/ 	.word	0xffffffff


	//   ....[2]....
        /*0084*/ 	.word	0xffffffff


	//   ....[3]....
        /*0088*/ 	.word	0xffffffff


	//   ....[4]....
        /*008c*/ 	.word	0xffffffff


	//   ....[5]....
        /*0090*/ 	.word	0xffffffff


	//   ....[6]....
        /*0094*/ 	.word	0xffffffff


	//   ....[7]....
        /*0098*/ 	.word	0xffffffff


	//   ....[8]....
        /*009c*/ 	.word	0xffffffff


	//   ....[9]....
        /*00a0*/ 	.word	0xffffffff


	//   ....[10]....
        /*00a4*/ 	.word	0xffffffff


	//   ....[11]....
        /*00a8*/ 	.word	0xffffffff


	//   ....[12]....
        /*00ac*/ 	.word	0xffffffff


	//   ....[13]....
        /*00b0*/ 	.word	0xffffffff


	//   ....[14]....
        /*00b4*/ 	.word	0xffffffff


	//----- nvinfo : EIATTR_COOP_GROUP_INSTR_OFFSETS
	.align		4
.L_336:
        /*00b8*/ 	.byte	0x04, 0x28
        /*00ba*/ 	.short	(.L_338 - .L_337)


	//   ....[0]....
.L_337:
        /*00bc*/ 	.word	0x00000b10


	//   ....[1]....
        /*00c0*/ 	.word	0x00000b70


	//   ....[2]....
        /*00c4*/ 	.word	0x00000be0


	//   ....[3]....
        /*00c8*/ 	.word	0x00000c30


	//   ....[4]....
        /*00cc*/ 	.word	0x00000c60


	//   ....[5]....
        /*00d0*/ 	.word	0x00000df0


	//   ....[6]....
        /*00d4*/ 	.word	0x00000e80


	//   ....[7]....
        /*00d8*/ 	.word	0x00000ed0


	//   ....[8]....
        /*00dc*/ 	.word	0x00000f10


	//   ....[9]....
        /*00e0*/ 	.word	0x00000f50


	//   ....[10]....
        /*00e4*/ 	.word	0x00002060


	//   ....[11]....
        /*00e8*/ 	.word	0x000020f0


	//   ....[12]....
        /*00ec*/ 	.word	0x00002140


	//   ....[13]....
        /*00f0*/ 	.word	0x00002180


	//   ....[14]....
        /*00f4*/ 	.word	0x000021b0


	//----- nvinfo : EIATTR_VRC_CTA_INIT_COUNT
	.align		4
.L_338:
        /*00f8*/ 	.byte	0x02, 0x4a
	.zero		1
	.zero		1


	//----- nvinfo : EIATTR_EXIT_INSTR_OFFSETS
	.align		4
        /*00fc*/ 	.byte	0x04, 0x1c
        /*00fe*/ 	.short	(.L_340 - .L_339)


	//   ....[0]....
.L_339:
        /*0100*/ 	.word	0x000022d0


	//   ....[1]....
        /*0104*/ 	.word	0x00002310


	//----- nvinfo : EIATTR_MAX_THREADS
	.align		4
.L_340:
        /*0108*/ 	.byte	0x04, 0x05
        /*010a*/ 	.short	(.L_342 - .L_341)
.L_341:
        /*010c*/ 	.word	0x00000100
        /*0110*/ 	.word	0x00000001
        /*0114*/ 	.word	0x00000001


	//----- nvinfo : EIATTR_CRS_STACK_SIZE
	.align		4
.L_342:
        /*0118*/ 	.byte	0x04, 0x1e
        /*011a*/ 	.short	(.L_344 - .L_343)
.L_343:
        /*011c*/ 	.word	0x00000000


	//----- nvinfo : EIATTR_CBANK_PARAM_SIZE
	.align		4
.L_344:
        /*0120*/ 	.byte	0x03, 0x19
        /*0122*/ 	.short	0x003e


	//----- nvinfo : EIATTR_PARAM_CBANK
	.align		4
        /*0124*/ 	.byte	0x04, 0x0a
        /*0126*/ 	.short	(.L_346 - .L_345)
	.align		4
.L_345:
        /*0128*/ 	.word	index@(.nv.constant0._ZN3cub18CUB_300001_SM_10006detail6reduce18DeviceReduceKernelINS2_10policy_hubIijN4cuda3__47maximumIiEEE10Policy1000EN6thrust24THRUST_300001_SM_1000_NS6detail15normal_iteratorINSC_10device_ptrIiEEEEjS8_iNS5_3std3__410__identityEEEvT0_PT3_T1_NS0_13GridEvenShareISO_EET2_T4_)
        /*012c*/ 	.short	0x0380
        /*012e*/ 	.short	0x003e


	//----- nvinfo : EIATTR_SW_WAR
	.align		4
.L_346:
        /*0130*/ 	.byte	0x04, 0x36
        /*0132*/ 	.short	(.L_348 - .L_347)
.L_347:
        /*0134*/ 	.word	0x00000008
.L_348:


//--------------------- .nv.info._ZN3cub18CUB_300001_SM_10006detail6reduce28DeviceReduceSingleTileKernelINS2_10policy_hubIijN4cuda3__47maximumIiEEE10Policy1000EN6thrust24THRUST_300001_SM_1000_NS6detail15normal_iteratorINSC_10device_ptrIiEEEEPijS8_iiNS5_3std3__410__identityEEEvT0_T1_T2_T3_T4_T6_ --------------------------
	.section	.nv.info._ZN3cub18CUB_300001_SM_10006detail6reduce28DeviceReduceSingleTileKernelINS2_10policy_hubIijN4cuda3__47maximumIiEEE10Policy1000EN6thrust24THRUST_300001_SM_1000_NS6detail15normal_iteratorINSC_10device_ptrIiEEEEPijS8_iiNS5_3std3__410__identityEEEvT0_T1_T2_T3_T4_T6_,"",@"SHT_CUDA_INFO"
	.sectionflags	@""
	.align	4


	//----- nvinfo : EIATTR_CUDA_API_VERSION
	.align		4
        /*0000*/ 	.byte	0x04, 0x37
        /*0002*/ 	.short	(.L_350 - .L_349)
.L_349:
        /*0004*/ 	.word	0x00000082


	//----- nvinfo : EIATTR_KPARAM_INFO
	.align		4
.L_350:
        /*0008*/ 	.byte	0x04, 0x17
        /*000a*/ 	.short	(.L_352 - .L_351)
.L_351:
        /*000c*/ 	.word	0x00000000
        /*0010*/ 	.short	0x0005
        /*0012*/ 	.short	0x001c
        /*0014*/ 	.byte	0x00, 0xf0, 0x05, 0x00


	//----- nvinfo : EIATTR_KPARAM_INFO
	.align		4
.L_352:
        /*0018*/ 	.byte	0x04, 0x17
        /*001a*/ 	.short	(.L_354 - .L_353)
.L_353:
        /*001c*/ 	.word	0x00000000
        /*0020*/ 	.short	0x0004
        /*0022*/ 	.short	0x0018
        /*0024*/ 	.byte	0x00, 0xf0, 0x11, 0x00


	//----- nvinfo : EIATTR_KPARAM_INFO
	.align		4
.L_354:
        /*0028*/ 	.byte	0x04, 0x17
        /*002a*/ 	.short	(.L_356 - .L_355)
.L_355:
        /*002c*/ 	.word	0x00000000
        /*0030*/ 	.short	0x0003
        /*0032*/ 	.short	0x0014
        /*0034*/ 	.byte	0x00, 0xf0, 0x05, 0x00


	//----- nvinfo : EIATTR_KPARAM_INFO
	.align		4
.L_356:
        /*0038*/ 	.byte	0x04, 0x17
        /*003a*/ 	.short	(.L_358 - .L_357)
.L_357:
        /*003c*/ 	.word	0x00000000
        /*0040*/ 	.short	0x0002
        /*0042*/ 	.short	0x0010
        /*0044*/ 	.byte	0x00, 0xf0, 0x11, 0x00


	//----- nvinfo : EIATTR_KPARAM_INFO
	.align		4
.L_358:
        /*0048*/ 	.byte	0x04, 0x17
        /*004a*/ 	.short	(.L_360 - .L_359)
.L_359:
        /*004c*/ 	.word	0x00000000
        /*0050*/ 	.short	0x0001
        /*0052*/ 	.short	0x0008
        /*0054*/ 	.byte	0x00, 0xf5, 0x21, 0x00


	//----- nvinfo : EIATTR_KPARAM_INFO
	.align		4
.L_360:
        /*0058*/ 	.byte	0x04, 0x17
        /*005a*/ 	.short	(.L_362 - .L_361)
.L_361:
        /*005c*/ 	.word	0x00000000
        /*0060*/ 	.short	0x0000
        /*0062*/ 	.short	0x0000
        /*0064*/ 	.byte	0x00, 0xf0, 0x21, 0x00


	//----- nvinfo : EIATTR_SPARSE_MMA_MASK
	.align		4
.L_362:
        /*0068*/ 	.byte	0x03, 0x50
        /*006a*/ 	.short	0x0000


	//----- nvinfo : EIATTR_MAXREG_COUNT
	.align		4
        /*006c*/ 	.byte	0x03, 0x1b
        /*006e*/ 	.short	0x00ff


	//----- nvinfo : EIATTR_NUM_BARRIERS
	.align		4
        /*0070*/ 	.byte	0x02, 0x4c
        /*0072*/ 	.byte	0x01
	.zero		1


	//----- nvinfo : EIATTR_MERCURY_ISA_VERSION
	.align		4
        /*0074*/ 	.byte	0x03, 0x5f
        /*0076*/ 	.short	0x0101


	//----- nvinfo : EIATTR_COOP_GROUP_MASK_REGIDS
	.align		4
        /*0078*/ 	.byte	0x04, 0x29
        /*007a*/ 	.short	(.L_364 - .L_363)


	//   ....[0]....
.L_363:
        /*007c*/ 	.word	0xffffffff


	//   ....[1]....
        /*0080*/ 	.word	0xffffffff


	//   ....[2]....
        /*0084*/ 	.word	0xffffffff


	//   ....[3]....
        /*0088*/ 	.word	0xffffffff


	//   ....[4]....
        /*008c*/ 	.word	0xffffffff


	//   ....[5]....
        /*0090*/ 	.word	0xffffffff


	//   ....[6]....
        /*0094*/ 	.word	0xffffffff


	//   ....[7]....
        /*0098*/ 	.word	0xffffffff


	//   ....[8]....
        /*009c*/ 	.word	0xffffffff


	//   ....[9]....
        /*00a0*/ 	.word	0xffffffff


	//   ....[10]....
        /*00a4*/ 	.word	0xffffffff


	//   ....[11]....
        /*00a8*/ 	.word	0xffffffff


	//   ....[12]....
        /*00ac*/ 	.word	0xffffffff


	//   ....[13]....
        /*00b0*/ 	.word	0xffffffff


	//   ....[14]....
        /*00b4*/ 	.word	0xffffffff


	//----- nvinfo : EIATTR_COOP_GROUP_INSTR_OFFSETS
	.align		4
.L_364:
        /*00b8*/ 	.byte	0x04, 0x28
        /*00ba*/ 	.short	(.L_366 - .L_365)


	//   ....[0]....
.L_365:
        /*00bc*/ 	.word	0x00000840


	//   ....[1]....
        /*00c0*/ 	.word	0x000008a0


	//   ....[2]....
        /*00c4*/ 	.word	0x00000910


	//   ....[3]....
        /*00c8*/ 	.word	0x00000960


	//   ....[4]....
        /*00cc*/ 	.word	0x00000990


	//   ....[5]....
        /*00d0*/ 	.word	0x00000b20


	//   ....[6]....
        /*00d4*/ 	.word	0x00000bb0


	//   ....[7]....
        /*00d8*/ 	.word	0x00000c00


	//   ....[8]....
        /*00dc*/ 	.word	0x00000c40


	//   ....[9]....
        /*00e0*/ 	.word	0x00000c80


	//   ....[10]....
        /*00e4*/ 	.word	0x00001c30


	//   ....[11]....
        /*00e8*/ 	.word	0x00001cb0


	//   ....[12]....
        /*00ec*/ 	.word	0x00001d00


	//   ....[13]....
        /*00f0*/ 	.word	0x00001d40


	//   ....[14]....
        /*00f4*/ 	.word	0x00001d70


	//----- nvinfo : EIATTR_VRC_CTA_INIT_COUNT
	.align		4
.L_366:
        /*00f8*/ 	.byte	0x02, 0x4a
	.zero		1
	.zero		1


	//----- nvinfo : EIATTR_EXIT_INSTR_OFFSETS
	.align		4
        /*00fc*/ 	.byte	0x04, 0x1c
        /*00fe*/ 	.short	(.L_368 - .L_367)


	//   ....[0]....
.L_367:
        /*0100*/ 	.word	0x00000080


	//   ....[1]....
        /*0104*/ 	.word	0x000000c0


	//   ....[2]....
        /*0108*/ 	.word	0x00001e90


	//   ....[3]....
        /*010c*/ 	.word	0x00001ee0


	//----- nvinfo : EIATTR_MAX_THREADS
	.align		4
.L_368:
        /*0110*/ 	.byte	0x04, 0x05
        /*0112*/ 	.short	(.L_370 - .L_369)
.L_369:
        /*0114*/ 	.word	0x00000100
        /*0118*/ 	.word	0x00000001
        /*011c*/ 	.word	0x00000001


	//----- nvinfo : EIATTR_CRS_STACK_SIZE
	.align		4
.L_370:
        /*0120*/ 	.byte	0x04, 0x1e
        /*0122*/ 	.short	(.L_372 - .L_371)
.L_371:
        /*0124*/ 	.word	0x00000000


	//----- nvinfo : EIATTR_CBANK_PARAM_SIZE
	.align		4
.L_372:
        /*0128*/ 	.byte	0x03, 0x19
        /*012a*/ 	.short	0x001d


	//----- nvinfo : EIATTR_PARAM_CBANK
	.align		4
        /*012c*/ 	.byte	0x04, 0x0a
        /*012e*/ 	.short	(.L_374 - .L_373)
	.align		4
.L_373:
        /*0130*/ 	.word	index@(.nv.constant0._ZN3cub18CUB_300001_SM_10006detail6reduce28DeviceReduceSingleTileKernelINS2_10policy_hubIijN4cuda3__47maximumIiEEE10Policy1000EN6thrust24THRUST_300001_SM_1000_NS6detail15normal_iteratorINSC_10device_ptrIiEEEEPijS8_iiNS5_3std3__410__identityEEEvT0_T1_T2_T3_T4_T6_)
        /*0134*/ 	.short	0x0380
        /*0136*/ 	.short	0x001d


	//----- nvinfo : EIATTR_SW_WAR
	.align		4
.L_374:
        /*0138*/ 	.byte	0x04, 0x36
        /*013a*/ 	.short	(.L_376 - .L_375)
.L_375:
        /*013c*/ 	.word	0x00000008
.L_376:


//--------------------- .nv.info._ZN3cub18CUB_300001_SM_10006detail9transform16transform_kernelINS2_10policy_hubILb1EN4cuda3std3__45tupleIJN6thrust24THRUST_300001_SM_1000_NS17counting_iteratorIiNSA_11use_defaultESC_SC_EEEEEE10policy1000El11meu_functorNSA_6detail15normal_iteratorINSA_10device_ptrIiEEEEJSD_EEEvT0_iT1_T2_DpNS2_10kernel_argIT3_EE --------------------------
	.section	.nv.info._ZN3cub18CUB_300001_SM_10006detail9transform16transform_kernelINS2_10policy_hubILb1EN4cuda3std3__45tupleIJN6thrust24THRUST_300001_SM_1000_NS17counting_iteratorIiNSA_11use_defaultESC_SC_EEEEEE10policy1000El11meu_functorNSA_6detail15normal_iteratorINSA_10device_ptrIiEEEEJSD_EEEvT0_iT1_T2_DpNS2_10kernel_argIT3_EE,"",@"SHT_CUDA_INFO"
	.sectionflags	@""
	.align	4


	//----- nvinfo : EIATTR_CUDA_API_VERSION
	.align		4
        /*0000*/ 	.byte	0x04, 0x37
        /*0002*/ 	.short	(.L_378 - .L_377)
.L_377:
        /*0004*/ 	.word	0x00000082


	//----- nvinfo : EIATTR_KPARAM_INFO
	.align		4
.L_378:
        /*0008*/ 	.byte	0x04, 0x17
        /*000a*/ 	.short	(.L_380 - .L_379)
.L_379:
        /*000c*/ 	.word	0x00000000
        /*0010*/ 	.short	0x0004
        /*0012*/ 	.short	0x0030
        /*0014*/ 	.byte	0x00, 0xf0, 0x41, 0x00


	//----- nvinfo : EIATTR_KPARAM_INFO
	.align		4
.L_380:
        /*0018*/ 	.byte	0x04, 0x17
        /*001a*/ 	.short	(.L_382 - .L_381)
.L_381:
        /*001c*/ 	.word	0x00000000
        /*0020*/ 	.short	0x0003
        /*0022*/ 	.short	0x0028
        /*0024*/ 	.byte	0x00, 0xf0, 0x21, 0x00


	//----- nvinfo : EIATTR_KPARAM_INFO
	.align		4
.L_382:
        /*0028*/ 	.byte	0x04, 0x17
        /*002a*/ 	.short	(.L_384 - .L_383)
.L_383:
        /*002c*/ 	.word	0x00000000
        /*0030*/ 	.short	0x0002
        /*0032*/ 	.short	0x0010
        /*0034*/ 	.byte	0x00, 0xf0, 0x61, 0x00


	//----- nvinfo : EIATTR_KPARAM_INFO
	.align		4
.L_384:
        /*0038*/ 	.byte	0x04, 0x17
        /*003a*/ 	.short	(.L_386 - .L_385)
.L_385:
        /*003c*/ 	.word	0x00000000
        /*0040*/ 	.short	0x0001
        /*0042*/ 	.short	0x0008
        /*0044*/ 	.byte	0x00, 0xf0, 0x11, 0x00


	//----- nvinfo : EIATTR_KPARAM_INFO
	.align		4
.L_386:
        /*0048*/ 	.byte	0x04, 0x17
        /*004a*/ 	.short	(.L_388 - .L_387)
.L_387:
        /*004c*/ 	.word	0x00000000
        /*0050*/ 	.short	0x0000
        /*0052*/ 	.short	0x0000
        /*0054*/ 	.byte	0x00, 0xf0, 0x21, 0x00


	//----- nvinfo : EIATTR_SPARSE_MMA_MASK
	.align		4
.L_388:
        /*0058*/ 	.byte	0x03, 0x50
        /*005a*/ 	.short	0x0000


	//----- nvinfo : EIATTR_MAXREG_COUNT
	.align		4
        /*005c*/ 	.byte	0x03, 0x1b
        /*005e*/ 	.short	0x00ff


	//----- nvinfo : EIATTR_MERCURY_ISA_VERSION
	.align		4
        /*0060*/ 	.byte	0x03, 0x5f
        /*0062*/ 	.short	0x0101


	//----- nvinfo : EIATTR_VRC_CTA_INIT_COUNT
	.align		4
        /*0064*/ 	.byte	0x02, 0x4a
	.zero		1
	.zero		1


	//----- nvinfo : EIATTR_EXIT_INSTR_OFFSETS
	.align		4
        /*0068*/ 	.byte	0x04, 0x1c
        /*006a*/ 	.short	(.L_390 - .L_389)


	//   ....[0]....
.L_389:
        /*006c*/ 	.word	0x00000180


	//   ....[1]....
        /*0070*/ 	.word	0x00000f90


	//   ....[2]....
        /*0074*/ 	.word	0x00001370


	//   ....[3]....
        /*0078*/ 	.word	0x000013a0


	//   ....[4]....
        /*007c*/ 	.word	0x00001520


	//   ....[5]....
        /*0080*/ 	.word	0x00001540


	//   ....[6]....
        /*0084*/ 	.word	0x00001aa0


	//   ....[7]....
        /*0088*/ 	.word	0x00001d70


	//   ....[8]....
        /*008c*/ 	.word	0x00001f00


	//----- nvinfo : EIATTR_MAX_THREADS
	.align		4
.L_390:
        /*0090*/ 	.byte	0x04, 0x05
        /*0092*/ 	.short	(.L_392 - .L_391)
.L_391:
        /*0094*/ 	.word	0x00000080
        /*0098*/ 	.word	0x00000001
        /*009c*/ 	.word	0x00000001


	//----- nvinfo : EIATTR_CRS_STACK_SIZE
	.align		4
.L_392:
        /*00a0*/ 	.byte	0x04, 0x1e
        /*00a2*/ 	.short	(.L_394 - .L_393)
.L_393:
        /*00a4*/ 	.word	0x00000000


	//----- nvinfo : EIATTR_CBANK_PARAM_SIZE
	.align		4
.L_394:
        /*00a8*/ 	.byte	0x03, 0x19
        /*00aa*/ 	.short	0x0040


	//----- nvinfo : EIATTR_PARAM_CBANK
	.align		4
        /*00ac*/ 	.byte	0x04, 0x0a
        /*00ae*/ 	.short	(.L_396 - .L_395)
	.align		4
.L_395:
        /*00b0*/ 	.word	index@(.nv.constant0._ZN3cub18CUB_300001_SM_10006detail9transform16transform_kernelINS2_10policy_hubILb1EN4cuda3std3__45tupleIJN6thrust24THRUST_300001_SM_1000_NS17counting_iteratorIiNSA_11use_defaultESC_SC_EEEEEE10policy1000El11meu_functorNSA_6detail15normal_iteratorINSA_10device_ptrIiEEEEJSD_EEEvT0_iT1_T2_DpNS2_10kernel_argIT3_EE)
        /*00b4*/ 	.short	0x0380
        /*00b6*/ 	.short	0x0040


	//----- nvinfo : EIATTR_SW_WAR
	.align		4
.L_396:
        /*00b8*/ 	.byte	0x04, 0x36
        /*00ba*/ 	.short	(.L_398 - .L_397)
.L_397:
        /*00bc*/ 	.word	0x00000008
.L_398:


//--------------------- .nv.info._ZN3cub18CUB_300001_SM_10006detail9transform16transform_kernelINS2_10policy_hubILb1EN4cuda3std3__45tupleIJN6thrust24THRUST_300001_SM_1000_NS17counting_iteratorIiNSA_11use_defaultESC_SC_EEEEEE10policy1000Ei11meu_functorNSA_6detail15normal_iteratorINSA_10device_ptrIiEEEEJSD_EEEvT0_iT1_T2_DpNS2_10kernel_argIT3_EE --------------------------
	.section	.nv.info._ZN3cub18CUB_300001_SM_10006detail9transform16transform_kernelINS2_10policy_hubILb1EN4cuda3std3__45tupleIJN6thrust24THRUST_300001_SM_1000_NS17counting_iteratorIiNSA_11use_defaultESC_SC_EEEEEE10policy1000Ei11meu_functorNSA_6detail15normal_iteratorINSA_10device_ptrIiEEEEJSD_EEEvT0_iT1_T2_DpNS2_10kernel_argIT3_EE,"",@"SHT_CUDA_INFO"
	.sectionflags	@""
	.align	4


	//----- nvinfo : EIATTR_CUDA_API_VERSION
	.align		4
        /*0000*/ 	.byte	0x04, 0x37
        /*0002*/ 	.short	(.L_400 - .L_399)
.L_399:
        /*0004*/ 	.word	0x00000082


	//----- nvinfo : EIATTR_KPARAM_INFO
	.align		4
.L_400:
        /*0008*/ 	.byte	0x04, 0x17
        /*000a*/ 	.short	(.L_402 - .L_401)
.L_401:
        /*000c*/ 	.word	0x00000000
        /*0010*/ 	.short	0x0004
        /*0012*/ 	.short	0x0028
        /*0014*/ 	.byte	0x00, 0xf0, 0x41, 0x00


	//----- nvinfo : EIATTR_KPARAM_INFO
	.align		4
.L_402:
        /*0018*/ 	.byte	0x04, 0x17
        /*001a*/ 	.short	(.L_404 - .L_403)
.L_403:
        /*001c*/ 	.word	0x00000000
        /*0020*/ 	.short	0x0003
        /*0022*/ 	.short	0x0020
        /*0024*/ 	.byte	0x00, 0xf0, 0x21, 0x00


	//----- nvinfo : EIATTR_KPARAM_INFO
	.align		4
.L_404:
        /*0028*/ 	.byte	0x04, 0x17
        /*002a*/ 	.short	(.L_406 - .L_405)
.L_405:
        /*002c*/ 	.word	0x00000000
        /*0030*/ 	.short	0x0002
        /*0032*/ 	.short	0x0008
        /*0034*/ 	.byte	0x00, 0xf0, 0x61, 0x00


	//----- nvinfo : EIATTR_KPARAM_INFO
	.align		4
.L_406:
        /*0038*/ 	.byte	0x04, 0x17
        /*003a*/ 	.short	(.L_408 - .L_407)
.L_407:
        /*003c*/ 	.word	0x00000000
        /*0040*/ 	.short	0x0001
        /*0042*/ 	.short	0x0004
        /*0044*/ 	.byte	0x00, 0xf0, 0x11, 0x00


	//----- nvinfo : EIATTR_KPARAM_INFO
	.align		4
.L_408:
        /*0048*/ 	.byte	0x04, 0x17
        /*004a*/ 	.short	(.L_410 - .L_409)
.L_409:
        /*004c*/ 	.word	0x00000000
        /*0050*/ 	.short	0x0000
        /*0052*/ 	.short	0x0000
        /*0054*/ 	.byte	0x00, 0xf0, 0x11, 0x00


	//----- nvinfo : EIATTR_SPARSE_MMA_MASK
	.align		4
.L_410:
        /*0058*/ 	.byte	0x03, 0x50
        /*005a*/ 	.short	0x0000


	//----- nvinfo : EIATTR_MAXREG_COUNT
	.align		4
        /*005c*/ 	.byte	0x03, 0x1b
        /*005e*/ 	.short	0x00ff


	//----- nvinfo : EIATTR_MERCURY_ISA_VERSION
	.align		4
        /*0060*/ 	.byte	0x03, 0x5f
        /*0062*/ 	.short	0x0101


	//----- nvinfo : EIATTR_VRC_CTA_INIT_COUNT
	.align		4
        /*0064*/ 	.byte	0x02, 0x4a
	.zero		1
	.zero		1


	//----- nvinfo : EIATTR_EXIT_INSTR_OFFSETS
	.align		4
        /*0068*/ 	.byte	0x04, 0x1c
        /*006a*/ 	.short	(.L_412 - .L_411)


	//   ....[0]....
.L_411:
        /*006c*/ 	.word	0x00000100


	//   ....[1]....
        /*0070*/ 	.word	0x00000660


	//   ....[2]....
        /*0074*/ 	.word	0x00000930


	//   ....[3]....
        /*0078*/ 	.word	0x00000ac0


	//   ....[4]....
        /*007c*/ 	.word	0x00000ae0


	//   ....[5]....
        /*0080*/ 	.word	0x00001210


	//   ....[6]....
        /*0084*/ 	.word	0x000015f0


	//   ....[7]....
        /*0088*/ 	.word	0x00001620


	//   ....[8]....
        /*008c*/ 	.word	0x000017a0


	//----- nvinfo : EIATTR_MAX_THREADS
	.align		4
.L_412:
        /*0090*/ 	.byte	0x04, 0x05
        /*0092*/ 	.short	(.L_414 - .L_413)
.L_413:
        /*0094*/ 	.word	0x00000080
        /*0098*/ 	.word	0x00000001
        /*009c*/ 	.word	0x00000001


	//----- nvinfo : EIATTR_CRS_STACK_SIZE
	.align		4
.L_414:
        /*00a0*/ 	.byte	0x04, 0x1e
        /*00a2*/ 	.short	(.L_416 - .L_415)
.L_415:
        /*00a4*/ 	.word	0x00000000


	//----- nvinfo : EIATTR_CBANK_PARAM_SIZE
	.align		4
.L_416:
        /*00a8*/ 	.byte	0x03, 0x19
        /*00aa*/ 	.short	0x0038


	//----- nvinfo : EIATTR_PARAM_CBANK
	.align		4
        /*00ac*/ 	.byte	0x04, 0x0a
        /*00ae*/ 	.short	(.L_418 - .L_417)
	.align		4
.L_417:
        /*00b0*/ 	.word	index@(.nv.constant0._ZN3cub18CUB_300001_SM_10006detail9transform16transform_kernelINS2_10policy_hubILb1EN4cuda3std3__45tupleIJN6thrust24THRUST_300001_SM_1000_NS17counting_iteratorIiNSA_11use_defaultESC_SC_EEEEEE10policy1000Ei11meu_functorNSA_6detail15normal_iteratorINSA_10device_ptrIiEEEEJSD_EEEvT0_iT1_T2_DpNS2_10kernel_argIT3_EE)
        /*00b4*/ 	.short	0x0380
        /*00b6*/ 	.short	0x0038


	//----- nvinfo : EIATTR_SW_WAR
	.align		4
.L_418:
        /*00b8*/ 	.byte	0x04, 0x36
        /*00ba*/ 	.short	(.L_420 - .L_419)
.L_419:
        /*00bc*/ 	.word	0x00000008
.L_420:


//--------------------- .nv.info._ZN3cub18CUB_300001_SM_10006detail8for_each13static_kernelINS2_12policy_hub_t12policy_500_tElN6thrust24THRUST_300001_SM_1000_NS8cuda_cub6__fill7functorINS7_6detail15normal_iteratorINS7_10device_ptrIiEEEEiEEEEvT0_T1_ --------------------------
	.section	.nv.info._ZN3cub18CUB_300001_SM_10006detail8for_each13static_kernelINS2_12policy_hub_t12policy_500_tElN6thrust24THRUST_300001_SM_1000_NS8cuda_cub6__fill7functorINS7_6detail15normal_iteratorINS7_10device_ptrIiEEEEiEEEEvT0_T1_,"",@"SHT_CUDA_INFO"
	.sectionflags	@""
	.align	4


	//----- nvinfo : EIATTR_CUDA_API_VERSION
	.align		4
        /*0000*/ 	.byte	0x04, 0x37
        /*0002*/ 	.short	(.L_422 - .L_421)
.L_421:
        /*0004*/ 	.word	0x00000082


	//----- nvinfo : EIATTR_KPARAM_INFO
	.align		4
.L_422:
        /*0008*/ 	.byte	0x04, 0x17
        /*000a*/ 	.short	(.L_424 - .L_423)
.L_423:
        /*000c*/ 	.word	0x00000000
        /*0010*/ 	.short	0x0001
        /*0012*/ 	.short	0x0008
        /*0014*/ 	.byte	0x00, 0xf0, 0x41, 0x00


	//----- nvinfo : EIATTR_KPARAM_INFO
	.align		4
.L_424:
        /*0018*/ 	.byte	0x04, 0x17
        /*001a*/ 	.short	(.L_426 - .L_425)
.L_425:
        /*001c*/ 	.word	0x00000000
        /*0020*/ 	.short	0x0000
        /*0022*/ 	.short	0x0000
        /*0024*/ 	.byte	0x00, 0xf0, 0x21, 0x00


	//----- nvinfo : EIATTR_SPARSE_MMA_MASK
	.align		4
.L_426:
        /*0028*/ 	.byte	0x03, 0x50
        /*002a*/ 	.short	0x0000


	//----- nvinfo : EIATTR_MAXREG_COUNT
	.align		4
        /*002c*/ 	.byte	0x03, 0x1b
        /*002e*/ 	.short	0x00ff


	//----- nvinfo : EIATTR_MERCURY_ISA_VERSION
	.align		4
        /*0030*/ 	.byte	0x03, 0x5f
        /*0032*/ 	.short	0x0101


	//----- nvinfo : EIATTR_VRC_CTA_INIT_COUNT
	.align		4
        /*0034*/ 	.byte	0x02, 0x4a
	.zero		1
	.zero		1


	//----- nvinfo : EIATTR_EXIT_INSTR_OFFSETS
	.align		4
        /*0038*/ 	.byte	0x04, 0x1c
        /*003a*/ 	.short	(.L_428 - .L_427)


	//   ....[0]....
.L_427:
        /*003c*/ 	.word	0x00000130


	//   ....[1]....
        /*0040*/ 	.word	0x00000240


	//   ....[2]....
        /*0044*/ 	.word	0x00000270


	//----- nvinfo : EIATTR_MAX_THREADS
	.align		4
.L_428:
        /*0048*/ 	.byte	0x04, 0x05
        /*004a*/ 	.short	(.L_430 - .L_429)
.L_429:
        /*004c*/ 	.word	0x00000100
        /*0050*/ 	.word	0x00000001
        /*0054*/ 	.word	0x00000001


	//----- nvinfo : EIATTR_CBANK_PARAM_SIZE
	.align		4
.L_430:
        /*0058*/ 	.byte	0x03, 0x19
        /*005a*/ 	.short	0x0018


	//----- nvinfo : EIATTR_PARAM_CBANK
	.align		4
        /*005c*/ 	.byte	0x04, 0x0a
        /*005e*/ 	.short	(.L_432 - .L_431)
	.align		4
.L_431:
        /*0060*/ 	.word	index@(.nv.constant0._ZN3cub18CUB_300001_SM_10006detail8for_each13static_kernelINS2_12policy_hub_t12policy_500_tElN6thrust24THRUST_300001_SM_1000_NS8cuda_cub6__fill7functorINS7_6detail15normal_iteratorINS7_10device_ptrIiEEEEiEEEEvT0_T1_)
        /*0064*/ 	.short	0x0380
        /*0066*/ 	.short	0x0018


	//----- nvinfo : EIATTR_SW_WAR
	.align		4
.L_432:
        /*0068*/ 	.byte	0x04, 0x36
        /*006a*/ 	.short	(.L_434 - .L_433)
.L_433:
        /*006c*/ 	.word	0x00000008
.L_434:


//--------------------- .nv.info._ZN3cub18CUB_300001_SM_10006detail8for_each13static_kernelINS2_12policy_hub_t12policy_500_tEmN6thrust24THRUST_300001_SM_1000_NS8cuda_cub6__fill7functorINS7_6detail15normal_iteratorINS7_10device_ptrIiEEEEiEEEEvT0_T1_ --------------------------
	.section	.nv.info._ZN3cub18CUB_300001_SM_10006detail8for_each13static_kernelINS2_12policy_hub_t12policy_500_tEmN6thrust24THRUST_300001_SM_1000_NS8cuda_cub6__fill7functorINS7_6detail15normal_iteratorINS7_10device_ptrIiEEEEiEEEEvT0_T1_,"",@"SHT_CUDA_INFO"
	.sectionflags	@""
	.align	4


	//----- nvinfo : EIATTR_CUDA_API_VERSION
	.align		4
        /*0000*/ 	.byte	0x04, 0x37
        /*0002*/ 	.short	(.L_436 - .L_435)
.L_435:
        /*0004*/ 	.word	0x00000082


	//----- nvinfo : EIATTR_KPARAM_INFO
	.align		4
.L_436:
        /*0008*/ 	.byte	0x04, 0x17
        /*000a*/ 	.short	(.L_438 - .L_437)
.L_437:
        /*000c*/ 	.word	0x00000000
        /*0010*/ 	.short	0x0001
        /*0012*/ 	.short	0x0008
        /*0014*/ 	.byte	0x00, 0xf0, 0x41, 0x00


	//----- nvinfo : EIATTR_KPARAM_INFO
	.align		4
.L_438:
        /*0018*/ 	.byte	0x04, 0x17
        /*001a*/ 	.short	(.L_440 - .L_439)
.L_439:
        /*001c*/ 	.word	0x00000000
        /*0020*/ 	.short	0x0000
        /*0022*/ 	.short	0x0000
        /*0024*/ 	.byte	0x00, 0xf0, 0x21, 0x00


	//----- nvinfo : EIATTR_SPARSE_MMA_MASK
	.align		4
.L_440:
        /*0028*/ 	.byte	0x03, 0x50
        /*002a*/ 	.short	0x0000


	//----- nvinfo : EIATTR_MAXREG_COUNT
	.align		4
        /*002c*/ 	.byte	0x03, 0x1b
        /*002e*/ 	.short	0x00ff


	//----- nvinfo : EIATTR_MERCURY_ISA_VERSION
	.align		4
        /*0030*/ 	.byte	0x03, 0x5f
        /*0032*/ 	.short	0x0101


	//----- nvinfo : EIATTR_VRC_CTA_INIT_COUNT
	.align		4
        /*0034*/ 	.byte	0x02, 0x4a
	.zero		1
	.zero		1


	//----- nvinfo : EIATTR_EXIT_INSTR_OFFSETS
	.align		4
        /*0038*/ 	.byte	0x04, 0x1c
        /*003a*/ 	.short	(.L_442 - .L_441)


	//   ....[0]....
.L_441:
        /*003c*/ 	.word	0x00000130


	//   ....[1]....
        /*0040*/ 	.word	0x00000230


	//   ....[2]....
        /*0044*/ 	.word	0x00000260


	//----- nvinfo : EIATTR_MAX_THREADS
	.align		4
.L_442:
        /*0048*/ 	.byte	0x04, 0x05
        /*004a*/ 	.short	(.L_444 - .L_443)
.L_443:
        /*004c*/ 	.word	0x00000100
        /*0050*/ 	.word	0x00000001
        /*0054*/ 	.word	0x00000001


	//----- nvinfo : EIATTR_CBANK_PARAM_SIZE
	.align		4
.L_444:
        /*0058*/ 	.byte	0x03, 0x19
        /*005a*/ 	.short	0x0018


	//----- nvinfo : EIATTR_PARAM_CBANK
	.align		4
        /*005c*/ 	.byte	0x04, 0x0a
        /*005e*/ 	.short	(.L_446 - .L_445)
	.align		4
.L_445:
        /*0060*/ 	.word	index@(.nv.constant0._ZN3cub18CUB_300001_SM_10006detail8for_each13static_kernelINS2_12policy_hub_t12policy_500_tEmN6thrust24THRUST_300001_SM_1000_NS8cuda_cub6__fill7functorINS7_6detail15normal_iteratorINS7_10device_ptrIiEEEEiEEEEvT0_T1_)
        /*0064*/ 	.short	0x0380
        /*0066*/ 	.short	0x0018


	//----- nvinfo : EIATTR_SW_WAR
	.align		4
.L_446:
        /*0068*/ 	.byte	0x04, 0x36
        /*006a*/ 	.short	(.L_448 - .L_447)
.L_447:
        /*006c*/ 	.word	0x00000008
.L_448:


//--------------------- .nv.info._ZN3cub18CUB_300001_SM_10006detail8for_each13static_kernelINS2_12policy_hub_t12policy_500_tEmN6thrust24THRUST_300001_SM_1000_NS8cuda_cub20__uninitialized_fill7functorINS7_10device_ptrIiEEiEEEEvT0_T1_ --------------------------
	.section	.nv.info._ZN3cub18CUB_300001_SM_10006detail8for_each13static_kernelINS2_12policy_hub_t12policy_500_tEmN6thrust24THRUST_300001_SM_1000_NS8cuda_cub20__uninitialized_fill7functorINS7_10device_ptrIiEEiEEEEvT0_T1_,"",@"SHT_CUDA_INFO"
	.sectionflags	@""
	.align	4


	//----- nvinfo : EIATTR_CUDA_API_VERSION
	.align		4
        /*0000*/ 	.byte	0x04, 0x37
        /*0002*/ 	.short	(.L_450 - .L_449)
.L_449:
        /*0004*/ 	.word	0x00000082


	//----- nvinfo : EIATTR_KPARAM_INFO
	.align		4
.L_450:
        /*0008*/ 	.byte	0x04, 0x17
        /*000a*/ 	.short	(.L_452 - .L_451)
.L_451:
        /*000c*/ 	.word	0x00000000
        /*0010*/ 	.short	0x0001
        /*0012*/ 	.short	0x0008
        /*0014*/ 	.byte	0x00, 0xf0, 0x41, 0x00


	//----- nvinfo : EIATTR_KPARAM_INFO
	.align		4
.L_452:
        /*0018*/ 	.byte	0x04, 0x17
        /*001a*/ 	.short	(.L_454 - .L_453)
.L_453:
        /*001c*/ 	.word	0x00000000
        /*0020*/ 	.short	0x0000
        /*0022*/ 	.short	0x0000
        /*0024*/ 	.byte	0x00, 0xf0, 0x21, 0x00


	//----- nvinfo : EIATTR_SPARSE_MMA_MASK
	.align		4
.L_454:
        /*0028*/ 	.byte	0x03, 0x50
        /*002a*/ 	.short	0x0000


	//----- nvinfo : EIATTR_MAXREG_COUNT
	.align		4
        /*002c*/ 	.byte	0x03, 0x1b
        /*002e*/ 	.short	0x00ff


	//----- nvinfo : EIATTR_MERCURY_ISA_VERSION
	.align		4
        /*0030*/ 	.byte	0x03, 0x5f
        /*0032*/ 	.short	0x0101


	//----- nvinfo : EIATTR_VRC_CTA_INIT_COUNT
	.align		4
        /*0034*/ 	.byte	0x02, 0x4a
	.zero		1
	.zero		1


	//----- nvinfo : EIATTR_EXIT_INSTR_OFFSETS
	.align		4
        /*0038*/ 	.byte	0x04, 0x1c
        /*003a*/ 	.short	(.L_456 - .L_455)


	//   ....[0]....
.L_455:
        /*003c*/ 	.word	0x00000130


	//   ....[1]....
        /*0040*/ 	.word	0x00000230


	//   ....[2]....
        /*0044*/ 	.word	0x00000260


	//----- nvinfo : EIATTR_MAX_THREADS
	.align		4
.L_456:
        /*0048*/ 	.byte	0x04, 0x05
        /*004a*/ 	.short	(.L_458 - .L_457)
.L_457:
        /*004c*/ 	.word	0x00000100
        /*0050*/ 	.word	0x00000001
        /*0054*/ 	.word	0x00000001


	//----- nvinfo : EIATTR_CBANK_PARAM_SIZE
	.align		4
.L_458:
        /*0058*/ 	.byte	0x03, 0x19
        /*005a*/ 	.short	0x0018


	//----- nvinfo : EIATTR_PARAM_CBANK
	.align		4
        /*005c*/ 	.byte	0x04, 0x0a
        /*005e*/ 	.short	(.L_460 - .L_459)
	.align		4
.L_459:
        /*0060*/ 	.word	index@(.nv.constant0._ZN3cub18CUB_300001_SM_10006detail8for_each13static_kernelINS2_12policy_hub_t12policy_500_tEmN6thrust24THRUST_300001_SM_1000_NS8cuda_cub20__uninitialized_fill7functorINS7_10device_ptrIiEEiEEEEvT0_T1_)
        /*0064*/ 	.short	0x0380
        /*0066*/ 	.short	0x0018


	//----- nvinfo : EIATTR_SW_WAR
	.align		4
.L_460:
        /*0068*/ 	.byte	0x04, 0x36
        /*006a*/ 	.short	(.L_462 - .L_461)
.L_461:
        /*006c*/ 	.word	0x00000008
.L_462:


//--------------------- .nv.info._ZN3cub18CUB_300001_SM_10006detail11EmptyKernelIvEEvv --------------------------
	.section	.nv.info._ZN3cub18CUB_300001_SM_10006detail11EmptyKernelIvEEvv,"",@"SHT_CUDA_INFO"
	.sectionflags	@""
	.align	4


	//----- nvinfo : EIATTR_CUDA_API_VERSION
	.align		4
        /*0000*/ 	.byte	0x04, 0x37
        /*0002*/ 	.short	(.L_464 - .L_463)
.L_463:
        /*0004*/ 	.word	0x00000082


	//----- nvinfo : EIATTR_SPARSE_MMA_MASK
	.align		4
.L_464:
        /*0008*/ 	.byte	0x03, 0x50
        /*000a*/ 	.short	0x0000


	//----- nvinfo : EIATTR_MAXREG_COUNT
	.align		4
        /*000c*/ 	.byte	0x03, 0x1b
        /*000e*/ 	.short	0x00ff


	//----- nvinfo : EIATTR_MERCURY_ISA_VERSION
	.align		4
        /*0010*/ 	.byte	0x03, 0x5f
        /*0012*/ 	.short	0x0101


	//----- nvinfo : EIATTR_VRC_CTA_INIT_COUNT
	.align		4
        /*0014*/ 	.byte	0x02, 0x4a
	.zero		1
	.zero		1


	//----- nvinfo : EIATTR_EXIT_INSTR_OFFSETS
	.align		4
        /*0018*/ 	.byte	0x04, 0x1c
        /*001a*/ 	.short	(.L_466 - .L_465)


	//   ....[0]....
.L_465:
        /*001c*/ 	.word	0x00000010


	//----- nvinfo : EIATTR_SW_WAR
	.align		4
.L_466:
        /*0020*/ 	.byte	0x04, 0x36
        /*0022*/ 	.short	(.L_468 - .L_467)
.L_467:
        /*0024*/ 	.word	0x00000008
.L_468:


//--------------------- .nv.callgraph             --------------------------
	.section	.nv.callgraph,"",@"SHT_CUDA_CALLGRAPH"
	.align	4
	.sectionentsize	8
	.align		4
        /*0000*/ 	.word	0x00000000
	.align		4
        /*0004*/ 	.word	0xffffffff
	.align		4
        /*0008*/ 	.word	0x00000000
	.align		4
        /*000c*/ 	.word	0xfffffffe
	.align		4
        /*0010*/ 	.word	0x00000000
	.align		4
        /*0014*/ 	.word	0xfffffffd
	.align		4
        /*0018*/ 	.word	0x00000000
	.align		4
        /*001c*/ 	.word	0xfffffffc


//--------------------- .nv.constant4             --------------------------
	.section	.nv.constant4,"a",@progbits
	.align	8
	.align		8
.nv.constant4:
        /*0000*/ 	.dword	_ZN30_INTERNAL_092c552d_4_k_cu_main4cuda3std3__45__cpo5beginE
	.align		8
        /*0008*/ 	.dword	_ZN30_INTERNAL_092c552d_4_k_cu_main4cuda3std3__45__cpo3endE
	.align		8
        /*0010*/ 	.dword	_ZN30_INTERNAL_092c552d_4_k_cu_main4cuda3std3__45__cpo6cbeginE
	.align		8
        /*0018*/ 	.dword	_ZN30_INTERNAL_092c552d_4_k_cu_main4cuda3std3__45__cpo4cendE
	.align		8
        /*0020*/ 	.dword	_ZN30_INTERNAL_092c552d_4_k_cu_main4cuda3std3__45__cpo6rbeginE
	.align		8
        /*0028*/ 	.dword	_ZN30_INTERNAL_092c552d_4_k_cu_main4cuda3std3__45__cpo4rendE
	.align		8
        /*0030*/ 	.dword	_ZN30_INTERNAL_092c552d_4_k_cu_main4cuda3std3__45__cpo7crbeginE
	.align		8
        /*0038*/ 	.dword	_ZN30_INTERNAL_092c552d_4_k_cu_main4cuda3std3__45__cpo5crendE
	.align		8
        /*0040*/ 	.dword	_ZN30_INTERNAL_092c552d_4_k_cu_main4cuda3std3__432_GLOBAL__N__092c552d_4_k_cu_main6ignoreE
	.align		8
        /*0048*/ 	.dword	_ZN30_INTERNAL_092c552d_4_k_cu_main4cuda3std3__419piecewise_constructE
	.align		8
        /*0050*/ 	.dword	_ZN30_INTERNAL_092c552d_4_k_cu_main4cuda3std3__48in_placeE
	.align		8
        /*0058*/ 	.dword	_ZN30_INTERNAL_092c552d_4_k_cu_main4cuda3std3__420unreachable_sentinelE
	.align		8
        /*0060*/ 	.dword	_ZN30_INTERNAL_092c552d_4_k_cu_main4cuda3std3__47nulloptE
	.align		8
        /*0068*/ 	.dword	_ZN30_INTERNAL_092c552d_4_k_cu_main4cuda3std3__48unexpectE
	.align		8
        /*0070*/ 	.dword	_ZN30_INTERNAL_092c552d_4_k_cu_main4cuda3std6ranges3__45__cpo4swapE
	.align		8
        /*0078*/ 	.dword	_ZN30_INTERNAL_092c552d_4_k_cu_main4cuda3std6ranges3__45__cpo9iter_moveE
	.align		8
        /*0080*/ 	.dword	_ZN30_INTERNAL_092c552d_4_k_cu_main4cuda3std6ranges3__45__cpo5beginE
	.align		8
        /*0088*/ 	.dword	_ZN30_INTERNAL_092c552d_4_k_cu_main4cuda3std6ranges3__45__cpo3endE
	.align		8
        /*0090*/ 	.dword	_ZN30_INTERNAL_092c552d_4_k_cu_main4cuda3std6ranges3__45__cpo6cbeginE
	.align		8
        /*0098*/ 	.dword	_ZN30_INTERNAL_092c552d_4_k_cu_main4cuda3std6ranges3__45__cpo4cendE
	.align		8
        /*00a0*/ 	.dword	_ZN30_INTERNAL_092c552d_4_k_cu_main4cuda3std6ranges3__45__cpo7advanceE
	.align		8
        /*00a8*/ 	.dword	_ZN30_INTERNAL_092c552d_4_k_cu_main4cuda3std6ranges3__45__cpo9iter_swapE
	.align		8
        /*00b0*/ 	.dword	_ZN30_INTERNAL_092c552d_4_k_cu_main4cuda3std6ranges3__45__cpo4nextE
	.align		8
        /*00b8*/ 	.dword	_ZN30_INTERNAL_092c552d_4_k_cu_main4cuda3std6ranges3__45__cpo4prevE
	.align		8
        /*00c0*/ 	.dword	_ZN30_INTERNAL_092c552d_4_k_cu_main4cuda3std6ranges3__45__cpo4dataE
	.align		8
        /*00c8*/ 	.dword	_ZN30_INTERNAL_092c552d_4_k_cu_main4cuda3std6ranges3__45__cpo5cdataE
	.align		8
        /*00d0*/ 	.dword	_ZN30_INTERNAL_092c552d_4_k_cu_main4cuda3std6ranges3__45__cpo4sizeE
	.align		8
        /*00d8*/ 	.dword	_ZN30_INTERNAL_092c552d_4_k_cu_main4cuda3std6ranges3__45__cpo5ssizeE
	.align		8
        /*00e0*/ 	.dword	_ZN30_INTERNAL_092c552d_4_k_cu_main4cuda3std6ranges3__45__cpo8distanceE
	.align		8
        /*00e8*/ 	.dword	_ZN30_INTERNAL_092c552d_4_k_cu_main6thrust24THRUST_300001_SM_1000_NS8cuda_cub3parE
	.align		8
        /*00f0*/ 	.dword	_ZN30_INTERNAL_092c552d_4_k_cu_main6thrust24THRUST_300001_SM_1000_NS8cuda_cub10par_nosyncE
	.align		8
        /*00f8*/ 	.dword	_ZN30_INTERNAL_092c552d_4_k_cu_main6thrust24THRUST_300001_SM_1000_NS6system6detail10sequential3seqE
	.align		8
        /*0100*/ 	.dword	_ZN30_INTERNAL_092c552d_4_k_cu_main6thrust24THRUST_300001_SM_1000_NS12placeholders2_1E
	.align		8
        /*0108*/ 	.dword	_ZN30_INTERNAL_092c552d_4_k_cu_main6thrust24THRUST_300001_SM_1000_NS12placeholders2_2E
	.align		8
        /*0110*/ 	.dword	_ZN30_INTERNAL_092c552d_4_k_cu_main6thrust24THRUST_300001_SM_1000_NS12placeholders2_3E
	.align		8
        /*0118*/ 	.dword	_ZN30_INTERNAL_092c552d_4_k_cu_main6thrust24THRUST_300001_SM_1000_NS12placeholders2_4E
	.align		8
        /*0120*/ 	.dword	_ZN30_INTERNAL_092c552d_4_k_cu_main6thrust24THRUST_300001_SM_1000_NS12placeholders2_5E
	.align		8
        /*0128*/ 	.dword	_ZN30_INTERNAL_092c552d_4_k_cu_main6thrust24THRUST_300001_SM_1000_NS12placeholders2_6E
	.align		8
        /*0130*/ 	.dword	_ZN30_INTERNAL_092c552d_4_k_cu_main6thrust24THRUST_300001_SM_1000_NS12placeholders2_7E
	.align		8
        /*0138*/ 	.dword	_ZN30_INTERNAL_092c552d_4_k_cu_main6thrust24THRUST_300001_SM_1000_NS12placeholders2_8E
	.align		8
        /*0140*/ 	.dword	_ZN30_INTERNAL_092c552d_4_k_cu_main6thrust24THRUST_300001_SM_1000_NS12placeholders2_9E
	.align		8
        /*0148*/ 	.dword	_ZN30_INTERNAL_092c552d_4_k_cu_main6thrust24THRUST_300001_SM_1000_NS12placeholders3_10E
	.align		8
        /*0150*/ 	.dword	_ZN30_INTERNAL_092c552d_4_k_cu_main6thrust24THRUST_300001_SM_1000_NS3seqE


//--------------------- .text._ZN3cub18CUB_300001_SM_10006detail4scan16DeviceScanKernelINS2_10policy_hubIiiim8esquerdaE10Policy1000EN6thrust24THRUST_300001_SM_1000_NS6detail15normal_iteratorINS9_10device_ptrIiEEEESE_NS0_13ScanTileStateIiLb1EEES5_NS0_8NullTypeEmiLb0ESH_EEvT0_T1_T2_iT3_T4_T5_ --------------------------
	.section	.text._ZN3cub18CUB_300001_SM_10006detail4scan16DeviceScanKernelINS2_10policy_hubIiiim8esquerdaE10Policy1000EN6thrust24THRUST_300001_SM_1000_NS6detail15normal_iteratorINS9_10device_ptrIiEEEESE_NS0_13ScanTileStateIiLb1EEES5_NS0_8NullTypeEmiLb0ESH_EEvT0_T1_T2_iT3_T4_T5_,"ax",@progbits
	.align	128
        .global         _ZN3cub18CUB_300001_SM_10006detail4scan16DeviceScanKernelINS2_10policy_hubIiiim8esquerdaE10Policy1000EN6thrust24THRUST_300001_SM_1000_NS6detail15normal_iteratorINS9_10device_ptrIiEEEESE_NS0_13ScanTileStateIiLb1EEES5_NS0_8NullTypeEmiLb0ESH_EEvT0_T1_T2_iT3_T4_T5_
        .type           _ZN3cub18CUB_300001_SM_10006detail4scan16DeviceScanKernelINS2_10policy_hubIiiim8esquerdaE10Policy1000EN6thrust24THRUST_300001_SM_1000_NS6detail15normal_iteratorINS9_10device_ptrIiEEEESE_NS0_13ScanTileStateIiLb1EEES5_NS0_8NullTypeEmiLb0ESH_EEvT0_T1_T2_iT3_T4_T5_,@function
        .size           _ZN3cub18CUB_300001_SM_10006detail4scan16DeviceScanKernelINS2_10policy_hubIiiim8esquerdaE10Policy1000EN6thrust24THRUST_300001_SM_1000_NS6detail15normal_iteratorINS9_10device_ptrIiEEEESE_NS0_13ScanTileStateIiLb1EEES5_NS0_8NullTypeEmiLb0ESH_EEvT0_T1_T2_iT3_T4_T5_,(.L_x_737 - _ZN3cub18CUB_300001_SM_10006detail4scan16DeviceScanKernelINS2_10policy_hubIiiim8esquerdaE10Policy1000EN6thrust24THRUST_300001_SM_1000_NS6detail15normal_iteratorINS9_10device_ptrIiEEEESE_NS0_13ScanTileStateIiLb1EEES5_NS0_8NullTypeEmiLb0ESH_EEvT0_T1_T2_iT3_T4_T5_)
        .other          _ZN3cub18CUB_300001_SM_10006detail4scan16DeviceScanKernelINS2_10policy_hubIiiim8esquerdaE10Policy1000EN6thrust24THRUST_300001_SM_1000_NS6detail15normal_iteratorINS9_10device_ptrIiEEEESE_NS0_13ScanTileStateIiLb1EEES5_NS0_8NullTypeEmiLb0ESH_EEvT0_T1_T2_iT3_T4_T5_,@"STO_CUDA_ENTRY STV_DEFAULT"
_ZN3cub18CUB_300001_SM_10006detail4scan16DeviceScanKernelINS2_10policy_hubIiiim8esquerdaE10Policy1000EN6thrust24THRUST_300001_SM_1000_NS6detail15normal_iteratorINS9_10device_ptrIiEEEESE_NS0_13ScanTileStateIiLb1EEES5_NS0_8NullTypeEmiLb0ESH_EEvT0_T1_T2_iT3_T4_T5_:
.text._ZN3cub18CUB_300001_SM_10006detail4scan16DeviceScanKernelINS2_10policy_hubIiiim8esquerdaE10Policy1000EN6thrust24THRUST_300001_SM_1000_NS6detail15normal_iteratorINS9_10device_ptrIiEEEESE_NS0_13ScanTileStateIiLb1EEES5_NS0_8NullTypeEmiLb0ESH_EEvT0_T1_T2_iT3_T4_T5_:
[----:B------:R-:W-:Y:S08]  /*0000*/  LDC R1, c[0x0][0x37c] ;  /* 0x0000df00ff017b82 */ /* 0x000ff00000000800 */
[----:B------:R-:W0:Y:S01]  /*0010*/  S2UR UR4, SR_CTAID.X ;  /* 0x00000000000479c3 */ /* 0x000e220000002500 */
[----:B------:R-:W1:Y:S01]  /*0020*/  LDCU.64 UR6, c[0x0][0x3a0] ;  /* 0x00007400ff0677ac */ /* 0x000e620008000a00 */
[----:B------:R-:W2:Y:S06]  /*0030*/  LDCU.64 UR8, c[0x0][0x358] ;  /* 0x00006b00ff0877ac */ /* 0x000eac0008000a00 */
[----:B------:R-:W0:Y:S02]  /*0040*/  LDC R26, c[0x0][0x398] ;  /* 0x0000e600ff1a7b82 */ /* 0x000e240000000800 */
[----:B0-----:R-:W-:-:S04]  /*0050*/  VIADD R26, R26, UR4 ;  /* 0x000000041a1a7c36 */ /* 0x001fc80008000000 */
[----:B------:R-:W-:-:S03]  /*0060*/  IMAD.WIDE R32, R26, 0x780, RZ ;  /* 0x000007801a207825 */ /* 0x000fc600078e02ff */
[----:B-1----:R-:W-:-:S04]  /*0070*/  IADD3 R0, P0, PT, -R32, UR6, RZ ;  /* 0x0000000620007c10 */ /* 0x002fc8000ff1e1ff */
[----:B------:R-:W-:Y:S02]  /*0080*/  IADD3.X R2, PT, PT, ~R33, UR7, RZ, P0, !PT ;  /* 0x0000000721027c10 */ /* 0x000fe400087fe5ff */
[----:B------:R-:W-:-:S04]  /*0090*/  ISETP.GE.U32.AND P0, PT, R0, 0x781, PT ;  /* 0x000007810000780c */ /* 0x000fc80003f06070 */
[----:B------:R-:W-:-:S13]  /*00a0*/  ISETP.GE.U32.AND.EX P0, PT, R2, RZ, PT, P0 ;  /* 0x000000ff0200720c */ /* 0x000fda0003f06100 */
[----:B--2---:R-:W-:Y:S05]  /*00b0*/  @!P0 BRA `(.L_x_0) ;  /* 0x0000004000f88947 */ /* 0x004fea0003800000 */
[----:B------:R-:W0:Y:S01]  /*00c0*/  S2R R6, SR_TID.X ;  /* 0x0000000000067919 */ /* 0x000e220000002100 */
[----:B------:R-:W1:Y:S01]  /*00d0*/  LDCU.64 UR4, c[0x0][0x380] ;  /* 0x00007000ff0477ac */ /* 0x000e620008000a00 */
[C---:B0-----:R-:W-:Y:S02]  /*00e0*/  LOP3.LUT R0, R6.reuse, 0x1f, RZ, 0xc0, !PT ;  /* 0x0000001f06007812 */ /* 0x041fe400078ec0ff */
[----:B------:R-:W-:-:S05]  /*00f0*/  LOP3.LUT R3, R6, 0x3e0, RZ, 0xc0, !PT ;  /* 0x000003e006037812 */ /* 0x000fca00078ec0ff */
[----:B------:R-:W-:-:S05]  /*0100*/  IMAD R3, R3, 0xf, R0 ;  /* 0x0000000f03037824 */ /* 0x000fca00078e0200 */
[----:B------:R-:W-:-:S05]  /*0110*/  IADD3 R3, P0, PT, R32, R3, RZ ;  /* 0x0000000320037210 */ /* 0x000fca0007f1e0ff */
[----:B------:R-:W-:Y:S02]  /*0120*/  IMAD.X R32, RZ, RZ, R33, P0 ;  /* 0x000000ffff207224 */ /* 0x000fe400000e0621 */
[----:B------:R-:W-:-:S03]  /*0130*/  IMAD.SHL.U32 R36, R3, 0x4, RZ ;  /* 0x0000000403247824 */ /* 0x000fc600078e00ff */
[----:B------:R-:W-:Y:S02]  /*0140*/  SHF.L.U64.HI R31, R3, 0x2, R32 ;  /* 0x00000002031f7819 */ /* 0x000fe40000010220 */
[----:B-1----:R-:W-:-:S04]  /*0150*/  IADD3 R2, P0, PT, R36, UR4, RZ ;  /* 0x0000000424027c10 */ /* 0x002fc8000ff1e0ff */
[----:B------:R-:W-:-:S05]  /*0160*/  IADD3.X R3, PT, PT, R31, UR5, RZ, P0, !PT ;  /* 0x000000051f037c10 */ /* 0x000fca00087fe4ff */
[----:B------:R-:W2:Y:S04]  /*0170*/  LDG.E R5, desc[UR8][R2.64] ;  /* 0x0000000802057981 */ /* 0x000ea8000c1e1900 */
[----:B------:R-:W3:Y:S04]  /*0180*/  LDG.E R7, desc[UR8][R2.64+0x80] ;  /* 0x0000800802077981 */ /* 0x000ee8000c1e1900 */
[----:B------:R-:W4:Y:S04]  /*0190*/  LDG.E R9, desc[UR8][R2.64+0x100] ;  /* 0x0001000802097981 */ /* 0x000f28000c1e1900 */
[----:B------:R-:W5:Y:S04]  /*01a0*/  LDG.E R11, desc[UR8][R2.64+0x180] ;  /* 0x00018008020b7981 */ /* 0x000f68000c1e1900 */
        /* <DEDUP_REMOVED lines=10> */
[----:B------:R-:W5:Y:S01]  /*0250*/  LDG.E R4, desc[UR8][R2.64+0x700] ;  /* 0x0007000802047981 */ /* 0x000f62000c1e1900 */
[----:B------:R-:W0:Y:S01]  /*0260*/  S2UR UR5, SR_CgaCtaId ;  /* 0x00000000000579c3 */ /* 0x000e220000008800 */
[----:B------:R-:W-:Y:S01]  /*0270*/  SHF.R.U32.HI R8, RZ, 0x5, R6 ;  /* 0x00000005ff087819 */ /* 0x000fe20000011606 */
[----:B------:R-:W-:Y:S01]  /*0280*/  UMOV UR4, 0x400 ;  /* 0x0000040000047882 */ /* 0x000fe20000000000 */
[----:B------:R-:W1:Y:S01]  /*0290*/  S2R R37, SR_LANEID ;  /* 0x0000000000257919 */ /* 0x000e620000000000 */
[----:B------:R-:W-:Y:S01]  /*02a0*/  ISETP.NE.AND P0, PT, R26, RZ, PT ;  /* 0x000000ff1a00720c */ /* 0x000fe20003f05270 */
[----:B------:R-:W-:Y:S01]  /*02b0*/  BSSY.RECONVERGENT B0, `(.L_x_1) ;  /* 0x00003eb000007945 */ /* 0x000fe20003800200 */
[----:B0-----:R-:W-:Y:S01]  /*02c0*/  ULEA UR4, UR5, UR4, 0x18 ;  /* 0x0000000405047291 */ /* 0x001fe2000f8ec0ff */
[----:B-1----:R-:W-:-:S05]  /*02d0*/  IMAD R22, R8, 0x1e0, R37 ;  /* 0x000001e008167824 */ /* 0x002fca00078e0225 */
[----:B------:R-:W-:-:S05]  /*02e0*/  LEA R22, R22, UR4, 0x2 ;  /* 0x0000000416167c11 */ /* 0x000fca000f8e10ff */
[----:B------:R-:W-:Y:S01]  /*02f0*/  IMAD R20, R37, 0x38, R22 ;  /* 0x0000003825147824 */ /* 0x000fe200078e0216 */
[----:B--2---:R0:W-:Y:S04]  /*0300*/  STS [R22], R5 ;  /* 0x0000000516007388 */ /* 0x0041e80000000800 */
[----:B---3--:R0:W-:Y:S04]  /*0310*/  STS [R22+0x80], R7 ;  /* 0x0000800716007388 */ /* 0x0081e80000000800 */
[----:B----4-:R0:W-:Y:S04]  /*0320*/  STS [R22+0x100], R9 ;  /* 0x0001000916007388 */ /* 0x0101e80000000800 */
[----:B-----5:R0:W-:Y:S04]  /*0330*/  STS [R22+0x180], R11 ;  /* 0x0001800b16007388 */ /* 0x0201e80000000800 */
[----:B------:R0:W-:Y:S04]  /*0340*/  STS [R22+0x200], R13 ;  /* 0x0002000d16007388 */ /* 0x0001e80000000800 */
        /* <DEDUP_REMOVED lines=9> */
[----:B------:R0:W-:Y:S01]  /*03e0*/  STS [R22+0x700], R4 ;  /* 0x0007000416007388 */ /* 0x0001e20000000800 */
[----:B------:R-:W-:-:S03]  /*03f0*/  NOP ;  /* 0x0000000000007918 */ /* 0x000fc60000000000 */
[----:B------:R0:W1:Y:S04]  /*0400*/  LDS R19, [R20] ;  /* 0x0000000014137984 */ /* 0x0000680000000800 */
[----:B------:R0:W2:Y:S04]  /*0410*/  LDS R25, [R20+0x4] ;  /* 0x0000040014197984 */ /* 0x0000a80000000800 */
[----:B------:R0:W3:Y:S04]  /*0420*/  LDS R24, [R20+0x8] ;  /* 0x0000080014187984 */ /* 0x0000e80000000800 */
[----:B------:R0:W4:Y:S04]  /*0430*/  LDS R18, [R20+0xc] ;  /* 0x00000c0014127984 */ /* 0x0001280000000800 */
[----:B------:R0:W0:Y:S04]  /*0440*/  LDS R15, [R20+0x10] ;  /* 0x00001000140f7984 */ /* 0x0000280000000800 */
        /* <DEDUP_REMOVED lines=9> */
[----:B------:R0:W0:Y:S01]  /*04e0*/  LDS R0, [R20+0x38] ;  /* 0x0000380014007984 */ /* 0x0000220000000800 */
[----:B------:R-:W-:Y:S06]  /*04f0*/  BAR.SYNC.DEFER_BLOCKING 0x0 ;  /* 0x0000000000007b1d */ /* 0x000fec0000010000 */
[----:B-1234-:R-:W-:Y:S05]  /*0500*/  @P0 BRA `(.L_x_2) ;  /* 0x0000001400840947 */ /* 0x01efea0003800000 */
[C---:B------:R-:W-:Y:S01]  /*0510*/  VIADD R10, R19.reuse, 0xffffffff ;  /* 0xffffffff130a7836 */ /* 0x040fe20000000000 */
[----:B------:R-:W-:Y:S01]  /*0520*/  ISETP.GT.AND P2, PT, R19, RZ, PT ;  /* 0x000000ff1300720c */ /* 0x000fe20003f44270 */
[----:B------:R-:W-:Y:S01]  /*0530*/  BSSY.RECONVERGENT B1, `(.L_x_3) ;  /* 0x00000da000017945 */ /* 0x000fe20003800200 */
[C---:B------:R-:W-:Y:S02]  /*0540*/  ISETP.GT.AND P3, PT, R25.reuse, -0x1, PT ;  /* 0xffffffff1900780c */ /* 0x040fe40003f64270 */
[----:B------:R-:W-:Y:S02]  /*0550*/  ISETP.GE.AND P0, PT, R25, R10, PT ;  /* 0x0000000a1900720c */ /* 0x000fe40003f06270 */
[C---:B------:R-:W-:Y:S02]  /*0560*/  ISETP.GT.AND P1, PT, R10.reuse, R25, PT ;  /* 0x000000190a00720c */ /* 0x040fe40003f24270 */
[----:B------:R-:W-:Y:S02]  /*0570*/  P2R R26, PR, RZ, 0x8 ;  /* 0x00000008ff1a7803 */ /* 0x000fe40000000000 */
[----:B------:R-:W-:-:S02]  /*0580*/  SEL R10, R10, RZ, P1 ;  /* 0x000000ff0a0a7207 */ /* 0x000fc40000800000 */
[----:B------:R-:W-:Y:S02]  /*0590*/  ISETP.GE.AND P6, PT, R37, 0x1, PT ;  /* 0x000000012500780c */ /* 0x000fe40003fc6270 */
[----:B------:R-:W-:-:S04]  /*05a0*/  SEL R10, R10, RZ, P2 ;  /* 0x000000ff0a0a7207 */ /* 0x000fc80001000000 */
[----:B------:R-:W-:Y:S02]  /*05b0*/  @P0 SEL R10, R25, R10, P3 ;  /* 0x0000000a190a0207 */ /* 0x000fe40001800000 */
[----:B------:R-:W-:Y:S02]  /*05c0*/  ISETP.GT.AND P3, PT, R24, -0x1, PT ;  /* 0xffffffff1800780c */ /* 0x000fe40003f64270 */
[C---:B------:R-:W-:Y:S01]  /*05d0*/  ISETP.GT.AND P2, PT, R10.reuse, RZ, PT ;  /* 0x000000ff0a00720c */ /* 0x040fe20003f44270 */
[----:B0-----:R-:W-:Y:S01]  /*05e0*/  VIADD R9, R10, 0xffffffff ;  /* 0xffffffff0a097836 */ /* 0x001fe20000000000 */
[----:B------:R-:W-:-:S04]  /*05f0*/  P2R R27, PR, RZ, 0x8 ;  /* 0x00000008ff1b7803 */ /* 0x000fc80000000000 */
[----:B------:R-:W-:Y:S02]  /*0600*/  ISETP.GE.AND P0, PT, R24, R9, PT ;  /* 0x000000091800720c */ /* 0x000fe40003f06270 */
[----:B------:R-:W-:-:S04]  /*0610*/  ISETP.GT.AND P1, PT, R9, R24, PT ;  /* 0x000000180900720c */ /* 0x000fc80003f24270 */
[----:B------:R-:W-:-:S04]  /*0620*/  SEL R9, R9, RZ, P1 ;  /* 0x000000ff09097207 */ /* 0x000fc80000800000 */
[----:B------:R-:W-:-:S04]  /*0630*/  SEL R9, R9, RZ, P2 ;  /* 0x000000ff09097207 */ /* 0x000fc80001000000 */
[----:B------:R-:W-:Y:S02]  /*0640*/  @P0 SEL R9, R24, R9, P3 ;  /* 0x0000000918090207 */ /* 0x000fe40001800000 */
[----:B------:R-:W-:Y:S02]  /*0650*/  ISETP.GT.AND P3, PT, R18, -0x1, PT ;  /* 0xffffffff1200780c */ /* 0x000fe40003f64270 */
[C---:B------:R-:W-:Y:S01]  /*0660*/  ISETP.GT.AND P2, PT, R9.reuse, RZ, PT ;  /* 0x000000ff0900720c */ /* 0x040fe20003f44270 */
[----:B------:R-:W-:Y:S01]  /*0670*/  VIADD R11, R9, 0xffffffff ;  /* 0xffffffff090b7836 */ /* 0x000fe20000000000 */
        /* <DEDUP_REMOVED lines=21> */
[----:B------:R-:W-:Y:S02]  /*07d0*/  SEL R9, R9, RZ, P2 ;  /* 0x000000ff09097207 */ /* 0x000fe40001000000 */
[----:B------:R-:W-:Y:S02]  /*07e0*/  ISETP.GT.AND P2, PT, R13, -0x1, PT ;  /* 0xffffffff0d00780c */ /* 0x000fe40003f44270 */
[----:B------:R-:W-:Y:S02]  /*07f0*/  SEL R9, R9, RZ, P1 ;  /* 0x000000ff09097207 */ /* 0x000fe40000800000 */
[----:B------:R-:W-:Y:S02]  /*0800*/  P2R R30, PR, RZ, 0x4 ;  /* 0x00000004ff1e7803 */ /* 0x000fe40000000000 */
[----:B------:R-:W-:-:S05]  /*0810*/  @P0 SEL R9, R14, R9, P3 ;  /* 0x000000090e090207 */ /* 0x000fca0001800000 */
[----:B------:R-:W-:-:S05]  /*0820*/  VIADD R10, R9, 0xffffffff ;  /* 0xffffffff090a7836 */ /* 0x000fca0000000000 */
[C---:B------:R-:W-:Y:S02]  /*0830*/  ISETP.GT.AND P1, PT, R10.reuse, R13, PT ;  /* 0x0000000d0a00720c */ /* 0x040fe40003f24270 */
[----:B------:R-:W-:Y:S02]  /*0840*/  ISETP.GE.AND P0, PT, R13, R10, PT ;  /* 0x0000000a0d00720c */ /* 0x000fe40003f06270 */
[----:B------:R-:W-:Y:S02]  /*0850*/  SEL R10, R10, RZ, P1 ;  /* 0x000000ff0a0a7207 */ /* 0x000fe40000800000 */
[----:B------:R-:W-:-:S04]  /*0860*/  ISETP.GT.AND P1, PT, R9, RZ, PT ;  /* 0x000000ff0900720c */ /* 0x000fc80003f24270 */
[----:B------:R-:W-:Y:S02]  /*0870*/  SEL R10, R10, RZ, P1 ;  /* 0x000000ff0a0a7207 */ /* 0x000fe40000800000 */
[----:B------:R-:W-:-:S03]  /*0880*/  ISETP.GT.AND P1, PT, R12, -0x1, PT ;  /* 0xffffffff0c00780c */ /* 0x000fc60003f24270 */
[----:B------:R-:W-:Y:S02]  /*0890*/  @P0 SEL R10, R13, R10, P2 ;  /* 0x0000000a0d0a0207 */ /* 0x000fe40001000000 */
[----:B------:R-:W-:-:S03]  /*08a0*/  P2R R32, PR, RZ, 0x2 ;  /* 0x00000002ff207803 */ /* 0x000fc60000000000 */
[----:B------:R-:W-:-:S05]  /*08b0*/  VIADD R9, R10, 0xffffffff ;  /* 0xffffffff0a097836 */ /* 0x000fca0000000000 */
[----:B------:R-:W-:-:S04]  /*08c0*/  ISETP.GT.AND P0, PT, R9, R12, PT ;  /* 0x0000000c0900720c */ /* 0x000fc80003f04270 */
[----:B------:R-:W-:Y:S02]  /*08d0*/  SEL R11, R9, RZ, P0 ;  /* 0x000000ff090b7207 */ /* 0x000fe40000000000 */
[----:B------:R-:W-:-:S04]  /*08e0*/  ISETP.GT.AND P0, PT, R10, RZ, PT ;  /* 0x000000ff0a00720c */ /* 0x000fc80003f04270 */
[----:B------:R-:W-:Y:S02]  /*08f0*/  SEL R11, R11, RZ, P0 ;  /* 0x000000ff0b0b7207 */ /* 0x000fe40000000000 */
[----:B------:R-:W-:-:S13]  /*0900*/  ISETP.GE.AND P0, PT, R12, R9, PT ;  /* 0x000000090c00720c */ /* 0x000fda0003f06270 */
[----:B------:R-:W-:Y:S02]  /*0910*/  @P0 SEL R11, R12, R11, P1 ;  /* 0x0000000b0c0b0207 */ /* 0x000fe40000800000 */
[----:B------:R-:W-:-:S03]  /*0920*/  ISETP.GT.AND P1, PT, R7, -0x1, PT ;  /* 0xffffffff0700780c */ /* 0x000fc60003f24270 */
[----:B------:R-:W-:Y:S01]  /*0930*/  VIADD R10, R11, 0xffffffff ;  /* 0xffffffff0b0a7836 */ /* 0x000fe20000000000 */
[----:B------:R-:W-:-:S04]  /*0940*/  P2R R33, PR, RZ, 0x2 ;  /* 0x00000002ff217803 */ /* 0x000fc80000000000 */
        /* <DEDUP_REMOVED lines=14> */
[----:B------:R-:W-:-:S05]  /*0a30*/  @P0 SEL R11, R6, R11, P1 ;  /* 0x0000000b060b0207 */ /* 0x000fca0000800000 */
[----:B------:R-:W-:-:S05]  /*0a40*/  VIADD R10, R11, 0xffffffff ;  /* 0xffffffff0b0a7836 */ /* 0x000fca0000000000 */
[C---:B------:R-:W-:Y:S02]  /*0a50*/  ISETP.GT.AND P0, PT, R10.reuse, R5, PT ;  /* 0x000000050a00720c */ /* 0x040fe40003f04270 */
[----:B------:R-:W-:Y:S02]  /*0a60*/  ISETP.GE.AND P1, PT, R5, R10, PT ;  /* 0x0000000a0500720c */ /* 0x000fe40003f26270 */
[----:B------:R-:W-:Y:S02]  /*0a70*/  SEL R9, R10, RZ, P0 ;  /* 0x000000ff0a097207 */ /* 0x000fe40000000000 */
[----:B------:R-:W-:-:S04]  /*0a80*/  ISETP.GT.AND P0, PT, R11, RZ, PT ;  /* 0x000000ff0b00720c */ /* 0x000fc80003f04270 */
[----:B------:R-:W-:Y:S02]  /*0a90*/  SEL R16, R9, RZ, P0 ;  /* 0x000000ff09107207 */ /* 0x000fe40000000000 */
[----:B------:R-:W-:-:S04]  /*0aa0*/  ISETP.GT.AND P0, PT, R5, -0x1, PT ;  /* 0xffffffff0500780c */ /* 0x000fc80003f04270 */
        /* <DEDUP_REMOVED lines=33> */
[----:B------:R-:W0:Y:S02]  /*0cc0*/  SHFL.UP PT, R11, R17, 0x1, RZ ;  /* 0x04200000110b7989 */ /* 0x000e2400000e00ff */
[----:B0-----:R-:W-:-:S05]  /*0cd0*/  VIADD R10, R11, 0xffffffff ;  /* 0xffffffff0b0a7836 */ /* 0x001fca0000000000 */
[----:B------:R-:W-:-:S04]  /*0ce0*/  ISETP.GT.AND P5, PT, R10, R17, PT ;  /* 0x000000110a00720c */ /* 0x000fc80003fa4270 */
[----:B------:R-:W-:Y:S02]  /*0cf0*/  SEL R9, R10, RZ, P5 ;  /* 0x000000ff0a097207 */ /* 0x000fe40002800000 */
[----:B------:R-:W-:-:S04]  /*0d00*/  ISETP.GT.AND P5, PT, R11, RZ, PT ;  /* 0x000000ff0b00720c */ /* 0x000fc80003fa4270 */
[----:B------:R-:W-:Y:S02]  /*0d10*/  SEL R16, R9, RZ, P5 ;  /* 0x000000ff09107207 */ /* 0x000fe40002800000 */
[----:B------:R-:W-:-:S04]  /*0d20*/  ISETP.GE.AND P5, PT, R17, R10, PT ;  /* 0x0000000a1100720c */ /* 0x000fc80003fa6270 */
[----:B------:R-:W-:-:S04]  /*0d30*/  ISETP.GT.AND P5, PT, R17, -0x1, P5 ;  /* 0xffffffff1100780c */ /* 0x000fc80002fa4270 */
[----:B------:R-:W-:Y:S02]  /*0d40*/  @P6 SEL R17, R17, R16, P5 ;  /* 0x0000001011116207 */ /* 0x000fe40002800000 */
[----:B------:R-:W-:-:S03]  /*0d50*/  ISETP.GE.AND P6, PT, R37, 0x2, PT ;  /* 0x000000022500780c */ /* 0x000fc60003fc6270 */
        /* <DEDUP_REMOVED lines=39> */
[----:B------:R-:W-:-:S13]  /*0fd0*/  ISETP.NE.AND P5, PT, R37, 0x1f, PT ;  /* 0x0000001f2500780c */ /* 0x000fda0003fa5270 */
[----:B------:R-:W-:-:S05]  /*0fe0*/  @!P5 LEA R35, R8, UR4, 0x2 ;  /* 0x000000040823dc11 */ /* 0x000fca000f8e10ff */
[----:B------:R-:W-:Y:S01]  /*0ff0*/  @!P5 STS [R35+0x10], R17 ;  /* 0x000010112300d388 */ /* 0x000fe20000000800 */
[----:B------:R-:W-:Y:S06]  /*1000*/  BAR.SYNC.DEFER_BLOCKING 0x0 ;  /* 0x0000000000007b1d */ /* 0x000fec0000010000 */
[----:B------:R-:W-:Y:S04]  /*1010*/  SHFL.UP PT, R17, R17, 0x1, RZ ;  /* 0x0420000011117989 */ /* 0x000fe800000e00ff */
[----:B------:R-:W0:Y:S02]  /*1020*/  LDS.128 R8, [UR4+0x10] ;  /* 0x00001004ff087984 */ /* 0x000e240008000c00 */
[----:B0-----:R-:W-:Y:S01]  /*1030*/  VIADD R34, R8, 0xffffffff ;  /* 0xffffffff08227836 */ /* 0x001fe20000000000 */
[----:B------:R-:W-:-:S04]  /*1040*/  ISETP.GT.AND P6, PT, R9, -0x1, PT ;  /* 0xffffffff0900780c */ /* 0x000fc80003fc4270 */
[----:B------:R-:W-:-:S04]  /*1050*/  ISETP.GT.AND P5, PT, R34, R9, PT ;  /* 0x000000092200720c */ /* 0x000fc80003fa4270 */
[----:B------:R-:W-:Y:S02]  /*1060*/  SEL R16, R34, RZ, P5 ;  /* 0x000000ff22107207 */ /* 0x000fe40002800000 */
[----:B------:R-:W-:-:S04]  /*1070*/  ISETP.GT.AND P5, PT, R8, RZ, PT ;  /* 0x000000ff0800720c */ /* 0x000fc80003fa4270 */
[----:B------:R-:W-:Y:S02]  /*1080*/  SEL R16, R16, RZ, P5 ;  /* 0x000000ff10107207 */ /* 0x000fe40002800000 */
[C---:B------:R-:W-:Y:S02]  /*1090*/  ISETP.GE.AND P5, PT, R9.reuse, R34, PT ;  /* 0x000000220900720c */ /* 0x040fe40003fa6270 */
[----:B------:R-:W0:Y:S11]  /*10a0*/  S2R R34, SR_TID.X ;  /* 0x0000000000227919 */ /* 0x000e360000002100 */
[----:B------:R-:W-:-:S05]  /*10b0*/  @P5 SEL R16, R9, R16, P6 ;  /* 0x0000001009105207 */ /* 0x000fca0003000000 */
[----:B------:R-:W-:-:S05]  /*10c0*/  VIADD R9, R16, 0xffffffff ;  /* 0xffffffff10097836 */ /* 0x000fca0000000000 */
[C---:B------:R-:W-:Y:S02]  /*10d0*/  ISETP.GT.AND P5, PT, R9.reuse, R10, PT ;  /* 0x0000000a0900720c */ /* 0x040fe40003fa4270 */
[----:B------:R-:W-:Y:S02]  /*10e0*/  ISETP.GE.AND P6, PT, R10, R9, PT ;  /* 0x000000090a00720c */ /* 0x000fe40003fc6270 */
[----:B------:R-:W-:Y:S02]  /*10f0*/  SEL R35, R9, RZ, P5 ;  /* 0x000000ff09237207 */ /* 0x000fe40002800000 */
[----:B------:R-:W-:-:S04]  /*1100*/  ISETP.GT.AND P5, PT, R16, RZ, PT ;  /* 0x000000ff1000720c */ /* 0x000fc80003fa4270 */
[----:B------:R-:W-:Y:S02]  /*1110*/  SEL R35, R35, RZ, P5 ;  /* 0x000000ff23237207 */ /* 0x000fe40002800000 */
[----:B------:R-:W-:-:S13]  /*1120*/  ISETP.GT.AND P5, PT, R10, -0x1, PT ;  /* 0xffffffff0a00780c */ /* 0x000fda0003fa4270 */
[----:B------:R-:W-:-:S05]  /*1130*/  @P5 SEL R35, R10, R35, P6 ;  /* 0x000000230a235207 */ /* 0x000fca0003000000 */
[----:B------:R-:W-:-:S05]  /*1140*/  VIADD R10, R35, 0xffffffff ;  /* 0xffffffff230a7836 */ /* 0x000fca0000000000 */
[C---:B------:R-:W-:Y:S02]  /*1150*/  ISETP.GT.AND P5, PT, R10.reuse, R11, PT ;  /* 0x0000000b0a00720c */ /* 0x040fe40003fa4270 */
[----:B------:R-:W-:Y:S02]  /*1160*/  ISETP.GE.AND P6, PT, R11, R10, PT ;  /* 0x0000000a0b00720c */ /* 0x000fe40003fc6270 */
[----:B------:R-:W-:Y:S02]  /*1170*/  SEL R9, R10, RZ, P5 ;  /* 0x000000ff0a097207 */ /* 0x000fe40002800000 */
[----:B------:R-:W-:Y:S02]  /*1180*/  ISETP.GT.AND P5, PT, R35, RZ, PT ;  /* 0x000000ff2300720c */ /* 0x000fe40003fa4270 */
[----:B0-----:R-:W-:Y:S02]  /*1190*/  SHF.R.U32.HI R10, RZ, 0x5, R34 ;  /* 0x00000005ff0a7819 */ /* 0x001fe40000011622 */
[----:B------:R-:W-:-:S02]  /*11a0*/  SEL R9, R9, RZ, P5 ;  /* 0x000000ff09097207 */ /* 0x000fc40002800000 */
[----:B------:R-:W-:-:S13]  /*11b0*/  ISETP.GT.AND P5, PT, R11, -0x1, PT ;  /* 0xffffffff0b00780c */ /* 0x000fda0003fa4270 */
[----:B------:R-:W-:Y:S02]  /*11c0*/  @P5 SEL R9, R11, R9, P6 ;  /* 0x000000090b095207 */ /* 0x000fe40003000000 */
[----:B------:R-:W-:-:S04]  /*11d0*/  ISETP.NE.AND P5, PT, R10, 0x2, PT ;  /* 0x000000020a00780c */ /* 0x000fc80003fa5270 */
[----:B------:R-:W-:Y:S02]  /*11e0*/  SEL R8, R16, R8, !P5 ;  /* 0x0000000810087207 */ /* 0x000fe40006800000 */
[----:B------:R-:W-:-:S04]  /*11f0*/  ISETP.NE.AND P5, PT, R10, 0x3, PT ;  /* 0x000000030a00780c */ /* 0x000fc80003fa5270 */
[----:B------:R-:W-:Y:S02]  /*1200*/  SEL R8, R35, R8, !P5 ;  /* 0x0000000823087207 */ /* 0x000fe40006800000 */
[----:B------:R-:W-:-:S13]  /*1210*/  ISETP.GE.U32.AND P5, PT, R34, 0x20, PT ;  /* 0x000000202200780c */ /* 0x000fda0003fa6070 */
[----:B------:R-:W-:Y:S05]  /*1220*/  @!P5 BRA `(.L_x_4) ;  /* 0x000000000028d947 */ /* 0x000fea0003800000 */
[----:B------:R-:W-:-:S05]  /*1230*/  VIADD R10, R8, 0xffffffff ;  /* 0xffffffff080a7836 */ /* 0x000fca0000000000 */
[C---:B------:R-:W-:Y:S02]  /*1240*/  ISETP.GT.AND P5, PT, R10.reuse, R17, PT ;  /* 0x000000110a00720c */ /* 0x040fe40003fa4270 */
[----:B------:R-:W-:Y:S02]  /*1250*/  ISETP.GE.AND P6, PT, R17, R10, PT ;  /* 0x0000000a1100720c */ /* 0x000fe40003fc6270 */
[----:B------:R-:W-:Y:S02]  /*1260*/  SEL R11, R10, RZ, P5 ;  /* 0x000000ff0a0b7207 */ /* 0x000fe40002800000 */
[----:B------:R-:W-:-:S04]  /*1270*/  ISETP.GT.AND P5, PT, R8, RZ, PT ;  /* 0x000000ff0800720c */ /* 0x000fc80003fa4270 */
[----:B------:R-:W-:Y:S02]  /*1280*/  SEL R11, R11, RZ, P5 ;  /* 0x000000ff0b0b7207 */ /* 0x000fe40002800000 */
[----:B------:R-:W-:-:S13]  /*1290*/  ISETP.GT.AND P5, PT, R17, -0x1, PT ;  /* 0xffffffff1100780c */ /* 0x000fda0003fa4270 */
[----:B------:R-:W-:Y:S02]  /*12a0*/  @P5 SEL R11, R17, R11, P6 ;  /* 0x0000000b110b5207 */ /* 0x000fe40003000000 */
[----:B------:R-:W-:-:S04]  /*12b0*/  ISETP.NE.AND P5, PT, R37, RZ, PT ;  /* 0x000000ff2500720c */ /* 0x000fc80003fa5270 */
[----:B------:R-:W-:-:S09]  /*12c0*/  SEL R17, R8, R11, !P5 ;  /* 0x0000000b08117207 */ /* 0x000fd20006800000 */
.L_x_4:
[----:B------:R-:W-:Y:S05]  /*12d0*/  BSYNC.RECONVERGENT B1 ;  /* 0x0000000000017941 */ /* 0x000fea0003800200 */
.L_x_3:
[----:B------:R-:W-:Y:S01]  /*12e0*/  ISETP.NE.AND P5, PT, R34, RZ, PT ;  /* 0x000000ff2200720c */ /* 0x000fe20003fa5270 */
[----:B------:R-:W-:-:S12]  /*12f0*/  BSSY.RECONVERGENT B1, `(.L_x_5) ;  /* 0x0000009000017945 */ /* 0x000fd80003800200 */
[----:B------:R-:W-:Y:S05]  /*1300*/  @!P5 BRA `(.L_x_6) ;  /* 0x00000000001cd947 */ /* 0x000fea0003800000 */
[----:B------:R-:W-:Y:S01]  /*1310*/  VIADD R8, R17, 0xffffffff ;  /* 0xffffffff11087836 */ /* 0x000fe20000000000 */
[----:B------:R-:W-:-:S04]  /*1320*/  ISETP.GT.AND P5, PT, R19, -0x1, PT ;  /* 0xffffffff1300780c */ /* 0x000fc80003fa4270 */
[----:B------:R-:W-:-:S13]  /*1330*/  ISETP.GE.AND P5, PT, R19, R8, P5 ;  /* 0x000000081300720c */ /* 0x000fda0002fa6270 */
[----:B------:R-:W-:-:S04]  /*1340*/  @!P5 ISETP.GT.AND P6, PT, R8, R19, PT ;  /* 0x000000130800d20c */ /* 0x000fc80003fc4270 */
[----:B------:R-:W-:Y:S02]  /*1350*/  @!P5 SEL R8, R8, RZ, P6 ;  /* 0x000000ff0808d207 */ /* 0x000fe40003000000 */
[----:B------:R-:W-:-:S04]  /*1360*/  @!P5 ISETP.GT.AND P6, PT, R17, RZ, PT ;  /* 0x000000ff1100d20c */ /* 0x000fc80003fc4270 */
[----:B------:R-:W-:-:S09]  /*1370*/  @!P5 SEL R19, R8, RZ, P6 ;  /* 0x000000ff0813d207 */ /* 0x000fd20003000000 */
.L_x_6:
[----:B------:R-:W-:Y:S05]  /*1380*/  BSYNC.RECONVERGENT B1 ;  /* 0x0000000000017941 */ /* 0x000fea0003800200 */
.L_x_5:
[----:B------:R-:W-:Y:S01]  /*1390*/  VIADD R16, R19, 0xffffffff ;  /* 0xffffffff13107836 */ /* 0x000fe20000000000 */
[----:B------:R-:W-:Y:S02]  /*13a0*/  ISETP.NE.AND P6, PT, R23, RZ, PT ;  /* 0x000000ff1700720c */ /* 0x000fe40003fc5270 */
[----:B------:R-:W-:Y:S02]  /*13b0*/  P2R R23, PR, RZ, 0x2 ;  /* 0x00000002ff177803 */ /* 0x000fe40000000000 */
[----:B------:R-:W-:Y:S02]  /*13c0*/  ISETP.GT.AND P5, PT, R16, R25, PT ;  /* 0x000000191000720c */ /* 0x000fe40003fa4270 */
[----:B------:R-:W-:Y:S02]  /*13d0*/  ISETP.NE.AND P1, PT, R26, RZ, PT ;  /* 0x000000ff1a00720c */ /* 0x000fe40003f25270 */
[----:B------:R-:W-:Y:S02]  /*13e0*/  SEL R10, R16, RZ, P5 ;  /* 0x000000ff100a7207 */ /* 0x000fe40002800000 */
[----:B------:R-:W-:-:S02]  /*13f0*/  ISETP.GT.AND P5, PT, R19, RZ, PT ;  /* 0x000000ff1300720c */ /* 0x000fc40003fa4270 */
[----:B------:R-:W-:Y:S02]  /*1400*/  P2R R8, PR, RZ, 0x4 ;  /* 0x00000004ff087803 */ /* 0x000fe40000000000 */
[----:B------:R-:W-:Y:S02]  /*1410*/  SEL R10, R10, RZ, P5 ;  /* 0x000000ff0a0a7207 */ /* 0x000fe40002800000 */
[----:B------:R-:W-:Y:S02]  /*1420*/  ISETP.GE.AND P5, PT, R25, R16, PT ;  /* 0x000000101900720c */ /* 0x000fe40003fa6270 */
[----:B------:R-:W-:Y:S02]  /*1430*/  ISETP.NE.AND P2, PT, R27, RZ, PT ;  /* 0x000000ff1b00720c */ /* 0x000fe40003f45270 */
[----:B------:R-:W-:Y:S02]  /*1440*/  P2R R27, PR, RZ, 0x10 ;  /* 0x00000010ff1b7803 */ /* 0x000fe40000000000 */
[----:B------:R-:W-:-:S02]  /*1450*/  ISETP.NE.AND P4, PT, R28, RZ, PT ;  /* 0x000000ff1c00720c */ /* 0x000fc40003f85270 */
[----:B------:R-:W-:Y:S02]  /*1460*/  P2R R26, PR, RZ, 0x8 ;  /* 0x00000008ff1a7803 */ /* 0x000fe40000000000 */
[----:B------:R-:W-:-:S03]  /*1470*/  ISETP.NE.AND P3, PT, R32, RZ, PT ;  /* 0x000000ff2000720c */ /* 0x000fc60003f65270 */
[----:B------:R-:W-:Y:S02]  /*1480*/  @P5 SEL R10, R25, R10, P1 ;  /* 0x0000000a190a5207 */ /* 0x000fe40000800000 */
[----:B------:R-:W-:-:S03]  /*1490*/  ISETP.NE.AND P1, PT, R29, RZ, PT ;  /* 0x000000ff1d00720c */ /* 0x000fc60003f25270 */
[----:B------:R-:W-:-:S05]  /*14a0*/  VIADD R17, R10, 0xffffffff ;  /* 0xffffffff0a117836 */ /* 0x000fca0000000000 */
[----:B------:R-:W-:-:S04]  /*14b0*/  ISETP.GT.AND P5, PT, R17, R24, PT ;  /* 0x000000181100720c */ /* 0x000fc80003fa4270 */
[----:B------:R-:W-:Y:S02]  /*14c0*/  SEL R11, R17, RZ, P5 ;  /* 0x000000ff110b7207 */ /* 0x000fe40002800000 */
[----:B------:R-:W-:-:S04]  /*14d0*/  ISETP.GT.AND P5, PT, R10, RZ, PT ;  /* 0x000000ff0a00720c */ /* 0x000fc80003fa4270 */
[----:B------:R-:W-:Y:S02]  /*14e0*/  SEL R11, R11, RZ, P5 ;  /* 0x000000ff0b0b7207 */ /* 0x000fe40002800000 */
[----:B------:R-:W-:-:S13]  /*14f0*/  ISETP.GE.AND P5, PT, R24, R17, PT ;  /* 0x000000111800720c */ /* 0x000fda0003fa6270 */
        /* <DEDUP_REMOVED lines=56> */
[----:B------:R-:W-:-:S05]  /*1880*/  @P5 SEL R7, R6, R7, P6 ;  /* 0x0000000706075207 */ /* 0x000fca0003000000 */
[----:B------:R-:W-:-:S05]  /*1890*/  VIADD R6, R7, 0xffffffff ;  /* 0xffffffff07067836 */ /* 0x000fca0000000000 */
[----:B------:R-:W-:Y:S02]  /*18a0*/  ISETP.GE.AND P5, PT, R5, R6, PT ;  /* 0x000000060500720c */ /* 0x000fe40003fa6270 */
[----:B------:R-:W-:-:S04]  /*18b0*/  ISETP.GT.AND P6, PT, R6, R5, PT ;  /* 0x000000050600720c */ /* 0x000fc80003fc4270 */
[----:B------:R-:W-:Y:S02]  /*18c0*/  SEL R6, R6, RZ, P6 ;  /* 0x000000ff06067207 */ /* 0x000fe40003000000 */
[----:B------:R-:W-:-:S04]  /*18d0*/  ISETP.GT.AND P6, PT, R7, RZ, PT ;  /* 0x000000ff0700720c */ /* 0x000fc80003fc4270 */
[----:B------:R-:W-:-:S04]  /*18e0*/  SEL R6, R6, RZ, P6 ;  /* 0x000000ff06067207 */ /* 0x000fc80003000000 */
[----:B------:R-:W-:-:S04]  /*18f0*/  @P5 SEL R6, R5, R6, P0 ;  /* 0x0000000605065207 */ /* 0x000fc80000000000 */
[C---:B------:R-:W-:Y:S01]  /*1900*/  ISETP.GT.AND P6, PT, R6.reuse, RZ, PT ;  /* 0x000000ff0600720c */ /* 0x040fe20003fc4270 */
[----:B------:R-:W-:-:S05]  /*1910*/  VIADD R5, R6, 0xffffffff ;  /* 0xffffffff06057836 */ /* 0x000fca0000000000 */
[----:B------:R-:W-:Y:S02]  /*1920*/  ISETP.GE.AND P0, PT, R4, R5, PT ;  /* 0x000000050400720c */ /* 0x000fe40003f06270 */
[----:B------:R-:W-:-:S04]  /*1930*/  ISETP.GT.AND P5, PT, R5, R4, PT ;  /* 0x000000040500720c */ /* 0x000fc80003fa4270 */
[----:B------:R-:W-:-:S04]  /*1940*/  SEL R5, R5, RZ, P5 ;  /* 0x000000ff05057207 */ /* 0x000fc80002800000 */
        /* <DEDUP_REMOVED lines=18> */
[C---:B------:R-:W-:Y:S02]  /*1a70*/  ISETP.GT.AND P0, PT, R3.reuse, R0, PT ;  /* 0x000000000300720c */ /* 0x040fe40003f04270 */
[----:B------:R-:W-:Y:S02]  /*1a80*/  ISETP.GE.AND P1, PT, R0, R3, PT ;  /* 0x000000030000720c */ /* 0x000fe40003f26270 */
[----:B------:R-:W-:Y:S02]  /*1a90*/  SEL R3, R3, RZ, P0 ;  /* 0x000000ff03037207 */ /* 0x000fe40000000000 */
[----:B------:R-:W-:Y:S02]  /*1aa0*/  ISETP.NE.AND P0, PT, R34, RZ, PT ;  /* 0x000000ff2200720c */ /* 0x000fe40003f05270 */
[----:B------:R-:W-:-:S07]  /*1ab0*/  SEL R23, R3, RZ, P2 ;  /* 0x000000ff03177207 */ /* 0x000fce0001000000 */
[----:B------:R-:W-:-:S04]  /*1ac0*/  @P1 SEL R23, R0, R23, P4 ;  /* 0x0000001700171207 */ /* 0x000fc80002000000 */
[----:B------:R-:W-:Y:S05]  /*1ad0*/  @P0 BRA `(.L_x_7) ;  /* 0x0000002400a00947 */ /* 0x000fea0003800000 */
[----:B------:R-:W0:Y:S01]  /*1ae0*/  LDC.64 R2, c[0x0][0x390] ;  /* 0x0000e400ff027b82 */ /* 0x000e220000000a00 */
[----:B------:R-:W-:-:S05]  /*1af0*/  IMAD.MOV.U32 R8, RZ, RZ, 0x65 ;  /* 0x00000065ff087424 */ /* 0x000fca00078e00ff */
[----:B0-----:R0:W-:Y:S01]  /*1b00*/  ST.E.64.STRONG.GPU desc[UR8][R2.64+0x100], R8 ;  /* 0x0001000802007985 */ /* 0x0011e2000c10fb08 */
[----:B------:R-:W-:Y:S05]  /*1b10*/  BRA `(.L_x_7) ;  /* 0x0000002400907947 */ /* 0x000fea0003800000 */
.L_x_2:
[C---:B------:R-:W-:Y:S01]  /*1b20*/  VIADD R8, R19.reuse, 0xffffffff ;  /* 0xffffffff13087836 */ /* 0x040fe20000000000 */
[----:B------:R-:W-:Y:S01]  /*1b30*/  ISETP.GT.AND P2, PT, R19, RZ, PT ;  /* 0x000000ff1300720c */ /* 0x000fe20003f44270 */
[----:B0-----:R-:W0:Y:S01]  /*1b40*/  S2R R29, SR_TID.X ;  /* 0x00000000001d7919 */ /* 0x001e220000002100 */
[----:B------:R-:W-:Y:S02]  /*1b50*/  ISETP.GE.AND P3, PT, R37, 0x1, PT ;  /* 0x000000012500780c */ /* 0x000fe40003f66270 */
[----:B------:R-:W-:Y:S02]  /*1b60*/  ISETP.GE.AND P0, PT, R25, R8, PT ;  /* 0x000000081900720c */ /* 0x000fe40003f06270 */
[C---:B------:R-:W-:Y:S02]  /*1b70*/  ISETP.GT.AND P1, PT, R8.reuse, R25, PT ;  /* 0x000000190800720c */ /* 0x040fe40003f24270 */
[----:B------:R-:W-:Y:S02]  /*1b80*/  ISETP.NE.AND P4, PT, R37, 0x1f, PT ;  /* 0x0000001f2500780c */ /* 0x000fe40003f85270 */
[----:B------:R-:W-:-:S02]  /*1b90*/  SEL R8, R8, RZ, P1 ;  /* 0x000000ff08087207 */ /* 0x000fc40000800000 */
[----:B------:R-:W-:Y:S02]  /*1ba0*/  ISETP.GT.AND P1, PT, R25, -0x1, PT ;  /* 0xffffffff1900780c */ /* 0x000fe40003f24270 */
[----:B------:R-:W-:-:S04]  /*1bb0*/  SEL R8, R8, RZ, P2 ;  /* 0x000000ff08087207 */ /* 0x000fc80001000000 */
[----:B------:R-:W-:-:S04]  /*1bc0*/  @P0 SEL R8, R25, R8, P1 ;  /* 0x0000000819080207 */ /* 0x000fc80000800000 */
[C---:B------:R-:W-:Y:S01]  /*1bd0*/  ISETP.GT.AND P2, PT, R8.reuse, RZ, PT ;  /* 0x000000ff0800720c */ /* 0x040fe20003f44270 */
[----:B------:R-:W-:-:S05]  /*1be0*/  VIADD R9, R8, 0xffffffff ;  /* 0xffffffff08097836 */ /* 0x000fca0000000000 */
[C---:B------:R-:W-:Y:S02]  /*1bf0*/  ISETP.GE.AND P0, PT, R24.reuse, R9, PT ;  /* 0x000000091800720c */ /* 0x040fe40003f06270 */
[C---:B------:R-:W-:Y:S02]  /*1c00*/  ISETP.GT.AND P1, PT, R9.reuse, R24, PT ;  /* 0x000000180900720c */ /* 0x040fe40003f24270 */
[----:B0-----:R-:W-:Y:S02]  /*1c10*/  SHF.R.U32.HI R16, RZ, 0x5, R29 ;  /* 0x00000005ff107819 */ /* 0x001fe4000001161d */
[----:B------:R-:W-:Y:S02]  /*1c20*/  SEL R9, R9, RZ, P1 ;  /* 0x000000ff09097207 */ /* 0x000fe40000800000 */
[----:B------:R-:W-:Y:S02]  /*1c30*/  ISETP.GT.AND P1, PT, R24, -0x1, PT ;  /* 0xffffffff1800780c */ /* 0x000fe40003f24270 */
[----:B------:R-:W-:-:S02]  /*1c40*/  SEL R9, R9, RZ, P2 ;  /* 0x000000ff09097207 */ /* 0x000fc40001000000 */
[----:B------:R-:W-:Y:S02]  /*1c50*/  @!P4 LEA R30, R16, UR4, 0x2 ;  /* 0x00000004101ecc11 */ /* 0x000fe4000f8e10ff */
[----:B------:R-:W-:Y:S02]  /*1c60*/  @P0 SEL R9, R24, R9, P1 ;  /* 0x0000000918090207 */ /* 0x000fe40000800000 */
[----:B------:R-:W-:Y:S02]  /*1c70*/  ISETP.GE.U32.AND P5, PT, R29, 0x20, PT ;  /* 0x000000201d00780c */ /* 0x000fe40003fa6070 */
[C---:B------:R-:W-:Y:S01]  /*1c80*/  ISETP.GT.AND P2, PT, R9.reuse, RZ, PT ;  /* 0x000000ff0900720c */ /* 0x040fe20003f44270 */
[----:B------:R-:W-:-:S05]  /*1c90*/  VIADD R11, R9, 0xffffffff ;  /* 0xffffffff090b7836 */ /* 0x000fca0000000000 */
[----:B------:R-:W-:Y:S02]  /*1ca0*/  ISETP.GE.AND P0, PT, R18, R11, PT ;  /* 0x0000000b1200720c */ /* 0x000fe40003f06270 */
[----:B------:R-:W-:-:S04]  /*1cb0*/  ISETP.GT.AND P1, PT, R11, R18, PT ;  /* 0x000000120b00720c */ /* 0x000fc80003f24270 */
[----:B------:R-:W-:Y:S02]  /*1cc0*/  SEL R11, R11, RZ, P1 ;  /* 0x000000ff0b0b7207 */ /* 0x000fe40000800000 */
[----:B------:R-:W-:Y:S02]  /*1cd0*/  ISETP.GT.AND P1, PT, R18, -0x1, PT ;  /* 0xffffffff1200780c */ /* 0x000fe40003f24270 */
[----:B------:R-:W-:-:S04]  /*1ce0*/  SEL R11, R11, RZ, P2 ;  /* 0x000000ff0b0b7207 */ /* 0x000fc80001000000 */
[----:B------:R-:W-:-:S04]  /*1cf0*/  @P0 SEL R11, R18, R11, P1 ;  /* 0x0000000b120b0207 */ /* 0x000fc80000800000 */
        /* <DEDUP_REMOVED lines=87> */
[----:B------:R-:W-:-:S05]  /*2270*/  @P0 SEL R17, R0, R17, P1 ;  /* 0x0000001100110207 */ /* 0x000fca0000800000 */
[----:B------:R-:W0:Y:S02]  /*2280*/  SHFL.UP PT, R9, R17, 0x1, RZ ;  /* 0x0420000011097989 */ /* 0x000e2400000e00ff */
[C---:B0-----:R-:W-:Y:S01]  /*2290*/  VIADD R8, R9.reuse, 0xffffffff ;  /* 0xffffffff09087836 */ /* 0x041fe20000000000 */
[----:B------:R-:W-:-:S04]  /*22a0*/  ISETP.GT.AND P2, PT, R9, RZ, PT ;  /* 0x000000ff0900720c */ /* 0x000fc80003f44270 */
[C---:B------:R-:W-:Y:S02]  /*22b0*/  ISETP.GT.AND P1, PT, R8.reuse, R17, PT ;  /* 0x000000110800720c */ /* 0x040fe40003f24270 */
[C---:B------:R-:W-:Y:S02]  /*22c0*/  ISETP.GE.AND P0, PT, R17.reuse, R8, PT ;  /* 0x000000081100720c */ /* 0x040fe40003f06270 */
[----:B------:R-:W-:Y:S02]  /*22d0*/  SEL R8, R8, RZ, P1 ;  /* 0x000000ff08087207 */ /* 0x000fe40000800000 */
[----:B------:R-:W-:Y:S02]  /*22e0*/  ISETP.GT.AND P0, PT, R17, -0x1, P0 ;  /* 0xffffffff1100780c */ /* 0x000fe40000704270 */
[----:B------:R-:W-:-:S04]  /*22f0*/  SEL R8, R8, RZ, P2 ;  /* 0x000000ff08087207 */ /* 0x000fc80001000000 */
[----:B------:R-:W-:Y:S02]  /*2300*/  @P3 SEL R17, R17, R8, P0 ;  /* 0x0000000811113207 */ /* 0x000fe40000000000 */
[----:B------:R-:W-:-:S03]  /*2310*/  ISETP.GE.AND P3, PT, R37, 0x2, PT ;  /* 0x000000022500780c */ /* 0x000fc60003f66270 */
        /* <DEDUP_REMOVED lines=39> */
[----:B------:R-:W-:-:S03]  /*2590*/  ISETP.NE.AND P3, PT, R16, 0x2, PT ;  /* 0x000000021000780c */ /* 0x000fc60003f65270 */
[----:B------:R-:W-:Y:S01]  /*25a0*/  @!P4 STS [R30+0x10], R17 ;  /* 0x000010111e00c388 */ /* 0x000fe20000000800 */
[----:B------:R-:W-:Y:S01]  /*25b0*/  BAR.SYNC.DEFER_BLOCKING 0x0 ;  /* 0x0000000000007b1d */ /* 0x000fe20000010000 */
[----:B------:R-:W-:-:S05]  /*25c0*/  ISETP.NE.AND P4, PT, R16, 0x3, PT ;  /* 0x000000031000780c */ /* 0x000fca0003f85270 */
[----:B------:R-:W-:Y:S04]  /*25d0*/  SHFL.UP PT, R30, R17, 0x1, RZ ;  /* 0x04200000111e7989 */ /* 0x000fe800000e00ff */
[----:B------:R-:W0:Y:S02]  /*25e0*/  LDS.128 R8, [UR4+0x10] ;  /* 0x00001004ff087984 */ /* 0x000e240008000c00 */
[C---:B0-----:R-:W-:Y:S01]  /*25f0*/  VIADD R28, R8.reuse, 0xffffffff ;  /* 0xffffffff081c7836 */ /* 0x041fe20000000000 */
[----:B------:R-:W-:-:S04]  /*2600*/  ISETP.GT.AND P2, PT, R8, RZ, PT ;  /* 0x000000ff0800720c */ /* 0x000fc80003f44270 */
[----:B------:R-:W-:Y:S02]  /*2610*/  ISETP.GE.AND P0, PT, R9, R28, PT ;  /* 0x0000001c0900720c */ /* 0x000fe40003f06270 */
[----:B------:R-:W-:-:S04]  /*2620*/  ISETP.GT.AND P1, PT, R28, R9, PT ;  /* 0x000000091c00720c */ /* 0x000fc80003f24270 */
[----:B------:R-:W-:Y:S02]  /*2630*/  SEL R28, R28, RZ, P1 ;  /* 0x000000ff1c1c7207 */ /* 0x000fe40000800000 */
[----:B------:R-:W-:Y:S02]  /*2640*/  ISETP.GT.AND P1, PT, R9, -0x1, PT ;  /* 0xffffffff0900780c */ /* 0x000fe40003f24270 */
[----:B------:R-:W-:-:S04]  /*2650*/  SEL R28, R28, RZ, P2 ;  /* 0x000000ff1c1c7207 */ /* 0x000fc80001000000 */
[----:B------:R-:W-:Y:S02]  /*2660*/  @P0 SEL R28, R9, R28, P1 ;  /* 0x0000001c091c0207 */ /* 0x000fe40000800000 */
[----:B------:R-:W-:Y:S02]  /*2670*/  ISETP.GT.AND P1, PT, R10, -0x1, PT ;  /* 0xffffffff0a00780c */ /* 0x000fe40003f24270 */
[C---:B------:R-:W-:Y:S01]  /*2680*/  ISETP.GT.AND P2, PT, R28.reuse, RZ, PT ;  /* 0x000000ff1c00720c */ /* 0x040fe20003f44270 */
[C---:B------:R-:W-:Y:S01]  /*2690*/  VIADD R9, R28.reuse, 0xffffffff ;  /* 0xffffffff1c097836 */ /* 0x040fe20000000000 */
[----:B------:R-:W-:-:S04]  /*26a0*/  SEL R8, R28, R8, !P3 ;  /* 0x000000081c087207 */ /* 0x000fc80005800000 */
[----:B------:R-:W-:-:S04]  /*26b0*/  ISETP.GT.AND P0, PT, R9, R10, PT ;  /* 0x0000000a0900720c */ /* 0x000fc80003f04270 */
[----:B------:R-:W-:Y:S02]  /*26c0*/  SEL R21, R9, RZ, P0 ;  /* 0x000000ff09157207 */ /* 0x000fe40000000000 */
[----:B------:R-:W-:Y:S02]  /*26d0*/  ISETP.GE.AND P0, PT, R10, R9, PT ;  /* 0x000000090a00720c */ /* 0x000fe40003f06270 */
        /* <DEDUP_REMOVED lines=10> */
[----:B------:R-:W-:Y:S01]  /*2780*/  @P1 SEL R33, R11, R33, P0 ;  /* 0x000000210b211207 */ /* 0x000fe20000000000 */
[----:B------:R-:W-:Y:S06]  /*2790*/  @!P5 BRA `(.L_x_8) ;  /* 0x00000000002cd947 */ /* 0x000fec0003800000 */
[----:B------:R-:W-:Y:S01]  /*27a0*/  VIADD R9, R8, 0xffffffff ;  /* 0xffffffff08097836 */ /* 0x000fe20000000000 */
[----:B------:R-:W-:Y:S02]  /*27b0*/  ISETP.GT.AND P1, PT, R30, -0x1, PT ;  /* 0xffffffff1e00780c */ /* 0x000fe40003f24270 */
[----:B------:R-:W-:Y:S02]  /*27c0*/  ISETP.GT.AND P2, PT, R8, RZ, PT ;  /* 0x000000ff0800720c */ /* 0x000fe40003f44270 */
[----:B------:R-:W-:-:S04]  /*27d0*/  ISETP.GT.AND P0, PT, R9, R30, PT ;  /* 0x0000001e0900720c */ /* 0x000fc80003f04270 */
[----:B------:R-:W-:Y:S02]  /*27e0*/  SEL R10, R9, RZ, P0 ;  /* 0x000000ff090a7207 */ /* 0x000fe40000000000 */
[----:B------:R-:W-:Y:S02]  /*27f0*/  ISETP.GE.AND P0, PT, R30, R9, PT ;  /* 0x000000091e00720c */ /* 0x000fe40003f06270 */
[----:B------:R-:W-:Y:S02]  /*2800*/  SEL R9, R10, RZ, P2 ;  /* 0x000000ff0a097207 */ /* 0x000fe40001000000 */
[----:B------:R-:W-:Y:S02]  /*2810*/  ISETP.NE.AND P2, PT, R37, RZ, PT ;  /* 0x000000ff2500720c */ /* 0x000fe40003f45270 */
[----:B------:R-:W-:-:S04]  /*2820*/  @P1 SEL R9, R30, R9, P0 ;  /* 0x000000091e091207 */ /* 0x000fc80000000000 */
[----:B------:R-:W-:Y:S01]  /*2830*/  SEL R30, R8, R9, !P2 ;  /* 0x00000009081e7207 */ /* 0x000fe20005000000 */
[----:B------:R-:W-:Y:S06]  /*2840*/  BRA `(.L_x_9) ;  /* 0x0000001000187947 */ /* 0x000fec0003800000 */
.L_x_8:
[----:B------:R-:W0:Y:S01]  /*2850*/  LDC.64 R10, c[0x0][0x390] ;  /* 0x0000e400ff0a7b82 */ /* 0x000e220000000a00 */
[----:B------:R-:W-:Y:S02]  /*2860*/  ISETP.NE.AND P0, PT, R29, RZ, PT ;  /* 0x000000ff1d00720c */ /* 0x000fe40003f05270 */
[----:B------:R-:W-:-:S05]  /*2870*/  LOP3.LUT R9, RZ, R29, RZ, 0x33, !PT ;  /* 0x0000001dff097212 */ /* 0x000fca00078e33ff */
[----:B------:R-:W1:Y:S06]  /*2880*/  LDC R27, c[0x0][0x370] ;  /* 0x0000dc00ff1b7b82 */ /* 0x000e6c0000000800 */
[----:B------:R-:W-:Y:S01]  /*2890*/  @!P0 IMAD.MOV.U32 R32, RZ, RZ, 0x64 ;  /* 0x00000064ff208424 */ /* 0x000fe200078e00ff */
[----:B------:R2:W-:Y:S01]  /*28a0*/  @!P0 STS [UR4+0xc], R33 ;  /* 0x00000c21ff008988 */ /* 0x0005e20008000804 */
[----:B0-----:R-:W-:-:S04]  /*28b0*/  IMAD.WIDE R34, R26, 0x8, R10 ;  /* 0x000000081a227825 */ /* 0x001fc800078e020a */
[----:B------:R-:W-:Y:S01]  /*28c0*/  IMAD.IADD R26, R26, 0x1, R9 ;  /* 0x000000011a1a7824 */ /* 0x000fe200078e0209 */
[----:B------:R2:W-:Y:S01]  /*28d0*/  @!P0 ST.E.64.STRONG.GPU desc[UR8][R34.64+0x100], R32 ;  /* 0x0001002022008985 */ /* 0x0005e2000c10fb08 */
[----:B-1----:R-:W-:-:S13]  /*28e0*/  ISETP.GT.U32.AND P1, PT, R27, 0x1f3, PT ;  /* 0x000001f31b00780c */ /* 0x002fda0003f24070 */
[----:B--2---:R-:W-:Y:S05]  /*28f0*/  @P1 BRA `(.L_x_10) ;  /* 0x0000000000081947 */ /* 0x004fea0003800000 */
[----:B------:R0:W-:Y:S06]  /*2900*/  MEMBAR.SC.CTA ;  /* 0x0000000000007992 */ /* 0x0001ec0000000000 */
[----:B0-----:R-:W-:Y:S05]  /*2910*/  BRA `(.L_x_11) ;  /* 0x0000000000087947 */ /* 0x001fea0003800000 */
.L_x_10:
[----:B------:R-:W-:Y:S05]  /*2920*/  NANOSLEEP 0x1c2 ;  /* 0x000001c20000795d */ /* 0x000fea0003800000 */
[----:B------:R-:W-:Y:S01]  /*2930*/  NOP ;  /* 0x0000000000007918 */ /* 0x000fe20000000000 */
.L_x_11:
[----:B------:R-:W-:-:S05]  /*2940*/  IMAD.WIDE R10, R26, 0x8, R10 ;  /* 0x000000081a0a7825 */ /* 0x000fca00078e020a */
[----:B------:R-:W2:Y:S01]  /*2950*/  LD.E.64.STRONG.GPU R8, desc[UR8][R10.64+0x100] ;  /* 0x000100080a087980 */ /* 0x000ea2000c10fb00 */
[----:B------:R-:W-:Y:S01]  /*2960*/  UMOV UR5, 0xffffffff ;  /* 0xffffffff00057882 */ /* 0x000fe20000000000 */
[----:B--2---:R-:W-:Y:S02]  /*2970*/  ISETP.NE.AND P0, PT, R8, 0x63, PT ;  /* 0x000000630800780c */ /* 0x004fe40003f05270 */
[----:B------:R-:W-:Y:S11]  /*2980*/  BRA.DIV UR5, `(.L_x_12) ;  /* 0x0000006205b07947 */ /* 0x000ff6000b800000 */
[----:B------:R-:W-:-:S13]  /*2990*/  VOTE.ANY P0, !P0 ;  /* 0x0000000000ff7806 */ /* 0x000fda0004000100 */
.L_x_124:
[----:B------:R-:W-:Y:S05]  /*29a0*/  @!P0 BRA `(.L_x_13) ;  /* 0x0000000000308947 */ /* 0x000fea0003800000 */
.L_x_17:
[----:B------:R-:W-:Y:S05]  /*29b0*/  YIELD ;  /* 0x0000000000007946 */ /* 0x000fea0003800000 */
[----:B------:R-:W-:Y:S05]  /*29c0*/  @P1 BRA `(.L_x_14) ;  /* 0x0000000000081947 */ /* 0x000fea0003800000 */
[----:B------:R0:W-:Y:S06]  /*29d0*/  MEMBAR.SC.CTA ;  /* 0x0000000000007992 */ /* 0x0001ec0000000000 */
[----:B0-----:R-:W-:Y:S05]  /*29e0*/  BRA `(.L_x_15) ;  /* 0x0000000000087947 */ /* 0x001fea0003800000 */
.L_x_14:
[----:B------:R-:W-:Y:S05]  /*29f0*/  NANOSLEEP 0x15e ;  /* 0x0000015e0000795d */ /* 0x000fea0003800000 */
[----:B------:R-:W-:Y:S01]  /*2a00*/  NOP ;  /* 0x0000000000007918 */ /* 0x000fe20000000000 */
.L_x_15:
[----:B------:R-:W2:Y:S01]  /*2a10*/  LD.E.64.STRONG.GPU R8, desc[UR8][R10.64+0x100] ;  /* 0x000100080a087980 */ /* 0x000ea2000c10fb00 */
[----:B------:R-:W-:Y:S01]  /*2a20*/  UMOV UR5, 0xffffffff ;  /* 0xffffffff00057882 */ /* 0x000fe20000000000 */
[----:B--2---:R-:W-:Y:S02]  /*2a30*/  ISETP.NE.AND P0, PT, R8, 0x63, PT ;  /* 0x000000630800780c */ /* 0x004fe40003f05270 */
[----:B------:R-:W-:Y:S11]  /*2a40*/  BRA.DIV UR5, `(.L_x_16) ;  /* 0x0000006205a07947 */ /* 0x000ff6000b800000 */
[----:B------:R-:W-:-:S13]  /*2a50*/  VOTE.ANY P0, !P0 ;  /* 0x0000000000ff7806 */ /* 0x000fda0004000100 */
.L_x_127:
[----:B------:R-:W-:Y:S05]  /*2a60*/  @P0 BRA `(.L_x_17) ;  /* 0xfffffffc00d00947 */ /* 0x000fea000383ffff */
.L_x_13:
[----:B------:R-:W-:Y:S01]  /*2a70*/  UMOV UR5, 0xffffffff ;  /* 0xffffffff00057882 */ /* 0x000fe20000000000 */
[----:B------:R-:W-:Y:S02]  /*2a80*/  ISETP.NE.AND P0, PT, R8, 0x65, PT ;  /* 0x000000650800780c */ /* 0x000fe40003f05270 */
[----:B------:R-:W-:Y:S11]  /*2a90*/  BRA.DIV UR5, `(.L_x_18) ;  /* 0x0000006205ac7947 */ /* 0x000ff6000b800000 */
[----:B------:R-:W0:Y:S01]  /*2aa0*/  S2R R32, SR_GEMASK ;  /* 0x0000000000207919 */ /* 0x000e220000003c00 */
[----:B------:R-:W-:-:S04]  /*2ab0*/  VOTE.ANY R23, PT, !P0 ;  /* 0x0000000000177806 */ /* 0x000fc800040e0100 */
[----:B0-----:R-:W-:-:S05]  /*2ac0*/  LOP3.LUT R23, R23, 0x80000000, R32, 0xec, !PT ;  /* 0x8000000017177812 */ /* 0x001fca00078eec20 */
[----:B------:R-:W-:-:S05]  /*2ad0*/  VIADD R10, R23, 0xffffffff ;  /* 0xffffffff170a7836 */ /* 0x000fca0000000000 */
[----:B------:R-:W-:-:S06]  /*2ae0*/  LOP3.LUT R10, R23, R10, RZ, 0xc, !PT ;  /* 0x0000000a170a7212 */ /* 0x000fcc00078e0cff */
[----:B------:R-:W0:Y:S02]  /*2af0*/  POPC R10, R10 ;  /* 0x0000000a000a7309 */ /* 0x000e240000000000 */
[----:B0-----:R0:W1:Y:S02]  /*2b00*/  SHFL.DOWN PT, R16, R9, 0x1, R10 ;  /* 0x0820000009107989 */ /* 0x00106400000e000a */
.L_x_131:
[----:B------:R-:W-:Y:S01]  /*2b10*/  ISETP.GE.AND P0, PT, R37, R10, PT ;  /* 0x0000000a2500720c */ /* 0x000fe20003f06270 */
[----:B------:R-:W-:-:S12]  /*2b20*/  BSSY.RECONVERGENT B1, `(.L_x_19) ;  /* 0x0000009000017945 */ /* 0x000fd80003800200 */
[----:B------:R-:W-:Y:S05]  /*2b30*/  @P0 BRA `(.L_x_20) ;  /* 0x00000000001c0947 */ /* 0x000fea0003800000 */
[----:B-1----:R-:W-:-:S05]  /*2b40*/  VIADD R28, R16, 0xffffffff ;  /* 0xffffffff101c7836 */ /* 0x002fca0000000000 */
[----:B------:R-:W-:-:S04]  /*2b50*/  ISETP.GE.AND P0, PT, R9, R28, PT ;  /* 0x0000001c0900720c */ /* 0x000fc80003f06270 */
[----:B------:R-:W-:-:S13]  /*2b60*/  ISETP.GT.AND P0, PT, R9, -0x1, P0 ;  /* 0xffffffff0900780c */ /* 0x000fda0000704270 */
[----:B------:R-:W-:Y:S02]  /*2b70*/  @!P0 ISETP.GT.AND P1, PT, R28, R9, PT ;  /* 0x000000091c00820c */ /* 0x000fe40003f24270 */
[----:B------:R-:W-:Y:S02]  /*2b80*/  @!P0 ISETP.GT.AND P2, PT, R16, RZ, PT ;  /* 0x000000ff1000820c */ /* 0x000fe40003f44270 */
[----:B------:R-:W-:-:S04]  /*2b90*/  @!P0 SEL R11, R28, RZ, P1 ;  /* 0x000000ff1c0b8207 */ /* 0x000fc80000800000 */
[----:B0-----:R-:W-:-:S07]  /*2ba0*/  @!P0 SEL R9, R11, RZ, P2 ;  /* 0x000000ff0b098207 */ /* 0x001fce0001000000 */
.L_x_20:
[----:B------:R-:W-:Y:S05]  /*2bb0*/  BSYNC.RECONVERGENT B1 ;  /* 0x0000000000017941 */ /* 0x000fea0003800200 */
.L_x_19:
[----:B------:R-:W-:-:S03]  /*2bc0*/  UMOV UR5, 0xffffffff ;  /* 0xffffffff00057882 */ /* 0x000fc60000000000 */
[----:B------:R-:W-:Y:S05]  /*2bd0*/  BRA.DIV UR5, `(.L_x_21) ;  /* 0x0000006205ac7947 */ /* 0x000fea000b800000 */
[----:B------:R2:W3:Y:S02]  /*2be0*/  SHFL.DOWN PT, R11, R9, 0x2, R10 ;  /* 0x08400000090b7989 */ /* 0x0004e400000e000a */
.L_x_134:
[----:B-1----:R-:W-:Y:S01]  /*2bf0*/  VIADD R16, R37, 0x2 ;  /* 0x0000000225107836 */ /* 0x002fe20000000000 */
[----:B------:R-:W-:Y:S04]  /*2c00*/  BSSY.RECONVERGENT B1, `(.L_x_22) ;  /* 0x000000a000017945 */ /* 0x000fe80003800200 */
[----:B------:R-:W-:-:S13]  /*2c10*/  ISETP.GT.AND P0, PT, R16, R10, PT ;  /* 0x0000000a1000720c */ /* 0x000fda0003f04270 */
[----:B------:R-:W-:Y:S05]  /*2c20*/  @P0 BRA `(.L_x_23) ;  /* 0x00000000001c0947 */ /* 0x000fea0003800000 */
[----:B---3--:R-:W-:-:S05]  /*2c30*/  VIADD R16, R11, 0xffffffff ;  /* 0xffffffff0b107836 */ /* 0x008fca0000000000 */
[----:B------:R-:W-:-:S04]  /*2c40*/  ISETP.GE.AND P0, PT, R9, R16, PT ;  /* 0x000000100900720c */ /* 0x000fc80003f06270 */
[----:B------:R-:W-:-:S13]  /*2c50*/  ISETP.GT.AND P0, PT, R9, -0x1, P0 ;  /* 0xffffffff0900780c */ /* 0x000fda0000704270 */
[C---:B------:R-:W-:Y:S02]  /*2c60*/  @!P0 ISETP.GT.AND P1, PT, R16.reuse, R9, PT ;  /* 0x000000091000820c */ /* 0x040fe40003f24270 */
[----:B------:R-:W-:Y:S02]  /*2c70*/  @!P0 ISETP.GT.AND P2, PT, R11, RZ, PT ;  /* 0x000000ff0b00820c */ /* 0x000fe40003f44270 */
[----:B------:R-:W-:-:S04]  /*2c80*/  @!P0 SEL R11, R16, RZ, P1 ;  /* 0x000000ff100b8207 */ /* 0x000fc80000800000 */
[----:B0-2---:R-:W-:-:S07]  /*2c90*/  @!P0 SEL R9, R11, RZ, P2 ;  /* 0x000000ff0b098207 */ /* 0x005fce0001000000 */
.L_x_23:
[----:B------:R-:W-:Y:S05]  /*2ca0*/  BSYNC.RECONVERGENT B1 ;  /* 0x0000000000017941 */ /* 0x000fea0003800200 */
.L_x_22:
[----:B------:R-:W-:-:S03]  /*2cb0*/  UMOV UR5, 0xffffffff ;  /* 0xffffffff00057882 */ /* 0x000fc60000000000 */
[----:B------:R-:W-:Y:S05]  /*2cc0*/  BRA.DIV UR5, `(.L_x_24) ;  /* 0x0000006205947947 */ /* 0x000fea000b800000 */
[----:B---3--:R1:W3:Y:S02]  /*2cd0*/  SHFL.DOWN PT, R11, R9, 0x4, R10 ;  /* 0x08800000090b7989 */ /* 0x0082e400000e000a */
.L_x_137:
[----:B------:R-:W-:Y:S01]  /*2ce0*/  VIADD R16, R37, 0x4 ;  /* 0x0000000425107836 */ /* 0x000fe20000000000 */
        /* <DEDUP_REMOVED lines=9> */
[----:B012---:R-:W-:-:S07]  /*2d80*/  @!P0 SEL R9, R11, RZ, P2 ;  /* 0x000000ff0b098207 */ /* 0x007fce0001000000 */
.L_x_26:
[----:B------:R-:W-:Y:S05]  /*2d90*/  BSYNC.RECONVERGENT B1 ;  /* 0x0000000000017941 */ /* 0x000fea0003800200 */
.L_x_25:
[----:B------:R-:W-:-:S03]  /*2da0*/  UMOV UR5, 0xffffffff ;  /* 0xffffffff00057882 */ /* 0x000fc60000000000 */
[----:B------:R-:W-:Y:S05]  /*2db0*/  BRA.DIV UR5, `(.L_x_27) ;  /* 0x00000062057c7947 */ /* 0x000fea000b800000 */
[----:B---3--:R3:W4:Y:S02]  /*2dc0*/  SHFL.DOWN PT, R11, R9, 0x8, R10 ;  /* 0x09000000090b7989 */ /* 0x00872400000e000a */
.L_x_140:
[----:B------:R-:W-:Y:S01]  /*2dd0*/  VIADD R16, R37, 0x8 ;  /* 0x0000000825107836 */ /* 0x000fe20000000000 */
[----:B------:R-:W-:Y:S04]  /*2de0*/  BSSY.RECONVERGENT B1, `(.L_x_28) ;  /* 0x000000a000017945 */ /* 0x000fe80003800200 */
[----:B------:R-:W-:-:S13]  /*2df0*/  ISETP.GT.AND P0, PT, R16, R10, PT ;  /* 0x0000000a1000720c */ /* 0x000fda0003f04270 */
[----:B------:R-:W-:Y:S05]  /*2e00*/  @P0 BRA `(.L_x_29) ;  /* 0x00000000001c0947 */ /* 0x000fea0003800000 */
[----:B----4-:R-:W-:-:S05]  /*2e10*/  VIADD R16, R11, 0xffffffff ;  /* 0xffffffff0b107836 */ /* 0x010fca0000000000 */
[----:B------:R-:W-:-:S04]  /*2e20*/  ISETP.GE.AND P0, PT, R9, R16, PT ;  /* 0x000000100900720c */ /* 0x000fc80003f06270 */
[----:B------:R-:W-:-:S13]  /*2e30*/  ISETP.GT.AND P0, PT, R9, -0x1, P0 ;  /* 0xffffffff0900780c */ /* 0x000fda0000704270 */
[C---:B------:R-:W-:Y:S02]  /*2e40*/  @!P0 ISETP.GT.AND P1, PT, R16.reuse, R9, PT ;  /* 0x000000091000820c */ /* 0x040fe40003f24270 */
[----:B------:R-:W-:Y:S02]  /*2e50*/  @!P0 ISETP.GT.AND P2, PT, R11, RZ, PT ;  /* 0x000000ff0b00820c */ /* 0x000fe40003f44270 */
[----:B------:R-:W-:-:S04]  /*2e60*/  @!P0 SEL R11, R16, RZ, P1 ;  /* 0x000000ff100b8207 */ /* 0x000fc80000800000 */
[----:B0123--:R-:W-:-:S07]  /*2e70*/  @!P0 SEL R9, R11, RZ, P2 ;  /* 0x000000ff0b098207 */ /* 0x00ffce0001000000 */
.L_x_29:
[----:B------:R-:W-:Y:S05]  /*2e80*/  BSYNC.RECONVERGENT B1 ;  /* 0x0000000000017941 */ /* 0x000fea0003800200 */
.L_x_28:
[----:B------:R-:W-:-:S03]  /*2e90*/  UMOV UR5, 0xffffffff ;  /* 0xffffffff00057882 */ /* 0x000fc60000000000 */
[----:B------:R-:W-:Y:S05]  /*2ea0*/  BRA.DIV UR5, `(.L_x_30) ;  /* 0x0000006205647947 */ /* 0x000fea000b800000 */
[----:B----4-:R4:W0:Y:S02]  /*2eb0*/  SHFL.DOWN PT, R11, R9, 0x10, R10 ;  /* 0x0a000000090b7989 */ /* 0x01082400000e000a */
.L_x_143:
[----:B------:R-:W5:Y:S01]  /*2ec0*/  LDC.64 R28, c[0x0][0x390] ;  /* 0x0000e400ff1c7b82 */ /* 0x000f620000000a00 */
[----:B------:R-:W-:Y:S01]  /*2ed0*/  VIADD R16, R37, 0x10 ;  /* 0x0000001025107836 */ /* 0x000fe20000000000 */
[----:B------:R-:W-:Y:S01]  /*2ee0*/  BSSY.RECONVERGENT B1, `(.L_x_31) ;  /* 0x000000c000017945 */ /* 0x000fe20003800200 */
[----:B------:R-:W-:-:S03]  /*2ef0*/  ISETP.NE.AND P1, PT, R8, 0x65, PT ;  /* 0x000000650800780c */ /* 0x000fc60003f25270 */
[----:B------:R-:W-:Y:S02]  /*2f00*/  ISETP.GT.AND P0, PT, R16, R10, PT ;  /* 0x0000000a1000720c */ /* 0x000fe40003f04270 */
[----:B-----5:R-:W-:-:S11]  /*2f10*/  IADD3 R28, P4, PT, R28, 0x100, RZ ;  /* 0x000001001c1c7810 */ /* 0x020fd60007f9e0ff */
[----:B------:R-:W-:Y:S05]  /*2f20*/  @P0 BRA `(.L_x_32) ;  /* 0x00000000001c0947 */ /* 0x000fea0003800000 */
[----:B0-----:R-:W-:-:S05]  /*2f30*/  VIADD R8, R11, 0xffffffff ;  /* 0xffffffff0b087836 */ /* 0x001fca0000000000 */
[----:B------:R-:W-:-:S04]  /*2f40*/  ISETP.GE.AND P0, PT, R9, R8, PT ;  /* 0x000000080900720c */ /* 0x000fc80003f06270 */
[----:B------:R-:W-:-:S13]  /*2f50*/  ISETP.GT.AND P0, PT, R9, -0x1, P0 ;  /* 0xffffffff0900780c */ /* 0x000fda0000704270 */
[C---:B------:R-:W-:Y:S02]  /*2f60*/  @!P0 ISETP.GT.AND P2, PT, R8.reuse, R9, PT ;  /* 0x000000090800820c */ /* 0x040fe40003f44270 */
[----:B------:R-:W-:Y:S02]  /*2f70*/  @!P0 ISETP.GT.AND P3, PT, R11, RZ, PT ;  /* 0x000000ff0b00820c */ /* 0x000fe40003f64270 */
[----:B------:R-:W-:-:S04]  /*2f80*/  @!P0 SEL R8, R8, RZ, P2 ;  /* 0x000000ff08088207 */ /* 0x000fc80001000000 */
[----:B-1234-:R-:W-:-:S07]  /*2f90*/  @!P0 SEL R9, R8, RZ, P3 ;  /* 0x000000ff08098207 */ /* 0x01efce0001800000 */
.L_x_32:
[----:B------:R-:W-:Y:S05]  /*2fa0*/  BSYNC.RECONVERGENT B1 ;  /* 0x0000000000017941 */ /* 0x000fea0003800200 */
.L_x_31:
[----:B------:R-:W-:Y:S01]  /*2fb0*/  UMOV UR5, 0xffffffff ;  /* 0xffffffff00057882 */ /* 0x000fe20000000000 */
[----:B------:R-:W-:Y:S02]  /*2fc0*/  IMAD.X R29, RZ, RZ, R29, P4 ;  /* 0x000000ffff1d7224 */ /* 0x000fe400020e061d */
[----:B------:R-:W-:Y:S05]  /*2fd0*/  BRA.DIV UR5, `(.L_x_33) ;  /* 0x00000062053c7947 */ /* 0x000fea000b800000 */
[----:B------:R-:W-:-:S13]  /*2fe0*/  VOTE.ALL P1, P1 ;  /* 0x0000000000ff7806 */ /* 0x000fda0000820000 */
.L_x_146:
[----:B------:R-:W-:Y:S05]  /*2ff0*/  @!P1 BRA `(.L_x_34) ;  /* 0x0000000400d09947 */ /* 0x000fea0003800000 */
.L_x_57:
[----:B01234-:R-:W-:-:S05]  /*3000*/  IMAD.WIDE R10, R26, 0x8, R28 ;  /* 0x000000081a0a7825 */ /* 0x01ffca00078e021c */
[----:B------:R-:W2:Y:S01]  /*3010*/  LD.E.64.STRONG.GPU R16, desc[UR8][R10.64+-0x100] ;  /* 0xffff00080a107980 */ /* 0x000ea2000c10fb00 */
[----:B------:R-:W-:Y:S05]  /*3020*/  YIELD ;  /* 0x0000000000007946 */ /* 0x000fea0003800000 */
[----:B------:R-:W-:Y:S01]  /*3030*/  UMOV UR5, 0xffffffff ;  /* 0xffffffff00057882 */ /* 0x000fe20000000000 */
[----:B--2---:R-:W-:Y:S02]  /*3040*/  ISETP.NE.AND P0, PT, R16, 0x63, PT ;  /* 0x000000631000780c */ /* 0x004fe40003f05270 */
[----:B------:R-:W-:Y:S11]  /*3050*/  BRA.DIV UR5, `(.L_x_35) ;  /* 0x0000006205407947 */ /* 0x000ff6000b800000 */
[----:B------:R-:W-:-:S13]  /*3060*/  VOTE.ANY P0, !P0 ;  /* 0x0000000000ff7806 */ /* 0x000fda0004000100 */
.L_x_149:
[----:B------:R-:W-:Y:S05]  /*3070*/  @!P0 BRA `(.L_x_36) ;  /* 0x0000000000348947 */ /* 0x000fea0003800000 */
[----:B------:R-:W-:-:S13]  /*3080*/  ISETP.GT.U32.AND P1, PT, R27, 0x1f3, PT ;  /* 0x000001f31b00780c */ /* 0x000fda0003f24070 */
.L_x_40:
[----:B------:R-:W-:Y:S05]  /*3090*/  YIELD ;  /* 0x0000000000007946 */ /* 0x000fea0003800000 */
[----:B------:R-:W-:Y:S05]  /*30a0*/  @P1 BRA `(.L_x_37) ;  /* 0x0000000000081947 */ /* 0x000fea0003800000 */
[----:B------:R0:W-:Y:S06]  /*30b0*/  MEMBAR.SC.CTA ;  /* 0x0000000000007992 */ /* 0x0001ec0000000000 */
[----:B0-----:R-:W-:Y:S05]  /*30c0*/  BRA `(.L_x_38) ;  /* 0x0000000000087947 */ /* 0x001fea0003800000 */
.L_x_37:
[----:B------:R-:W-:Y:S05]  /*30d0*/  NANOSLEEP 0x15e ;  /* 0x0000015e0000795d */ /* 0x000fea0003800000 */
[----:B------:R-:W-:Y:S01]  /*30e0*/  NOP ;  /* 0x0000000000007918 */ /* 0x000fe20000000000 */
.L_x_38:
[----:B------:R-:W2:Y:S01]  /*30f0*/  LD.E.64.STRONG.GPU R16, desc[UR8][R10.64+-0x100] ;  /* 0xffff00080a107980 */ /* 0x000ea2000c10fb00 */
[----:B------:R-:W-:Y:S01]  /*3100*/  UMOV UR5, 0xffffffff ;  /* 0xffffffff00057882 */ /* 0x000fe20000000000 */
[----:B--2---:R-:W-:Y:S02]  /*3110*/  ISETP.NE.AND P0, PT, R16, 0x63, PT ;  /* 0x000000631000780c */ /* 0x004fe40003f05270 */
[----:B------:R-:W-:Y:S11]  /*3120*/  BRA.DIV UR5, `(.L_x_39) ;  /* 0x00000062052c7947 */ /* 0x000ff6000b800000 */
[----:B------:R-:W-:-:S13]  /*3130*/  VOTE.ANY P0, !P0 ;  /* 0x0000000000ff7806 */ /* 0x000fda0004000100 */
.L_x_152:
[----:B------:R-:W-:Y:S05]  /*3140*/  @P0 BRA `(.L_x_40) ;  /* 0xfffffffc00d00947 */ /* 0x000fea000383ffff */
.L_x_36:
[----:B------:R-:W-:Y:S01]  /*3150*/  UMOV UR5, 0xffffffff ;  /* 0xffffffff00057882 */ /* 0x000fe20000000000 */
[----:B------:R-:W-:Y:S02]  /*3160*/  ISETP.NE.AND P0, PT, R16, 0x65, PT ;  /* 0x000000651000780c */ /* 0x000fe40003f05270 */
[----:B------:R-:W-:Y:S11]  /*3170*/  BRA.DIV UR5, `(.L_x_41) ;  /* 0x0000006205387947 */ /* 0x000ff6000b800000 */
[----:B------:R-:W-:-:S04]  /*3180*/  VOTE.ANY R8, PT, !P0 ;  /* 0x0000000000087806 */ /* 0x000fc800040e0100 */
[----:B------:R-:W-:-:S05]  /*3190*/  LOP3.LUT R8, R8, 0x80000000, R32, 0xec, !PT ;  /* 0x8000000008087812 */ /* 0x000fca00078eec20 */
[----:B------:R-:W-:-:S05]  /*31a0*/  VIADD R10, R8, 0xffffffff ;  /* 0xffffffff080a7836 */ /* 0x000fca0000000000 */
[----:B------:R-:W-:-:S06]  /*31b0*/  LOP3.LUT R8, R8, R10, RZ, 0xc, !PT ;  /* 0x0000000a08087212 */ /* 0x000fcc00078e0cff */
[----:B------:R-:W0:Y:S02]  /*31c0*/  POPC R8, R8 ;  /* 0x0000000800087309 */ /* 0x000e240000000000 */
[----:B0-----:R0:W1:Y:S02]  /*31d0*/  SHFL.DOWN PT, R11, R17, 0x1, R8 ;  /* 0x08200000110b7989 */ /* 0x00106400000e0008 */
.L_x_156:
[----:B------:R-:W-:Y:S01]  /*31e0*/  ISETP.GE.AND P0, PT, R37, R8, PT ;  /* 0x000000082500720c */ /* 0x000fe20003f06270 */
[----:B------:R-:W-:-:S12]  /*31f0*/  BSSY.RECONVERGENT B1, `(.L_x_42) ;  /* 0x0000009000017945 */ /* 0x000fd80003800200 */
[----:B------:R-:W-:Y:S05]  /*3200*/  @P0 BRA `(.L_x_43) ;  /* 0x00000000001c0947 */ /* 0x000fea0003800000 */
[----:B-1----:R-:W-:-:S05]  /*3210*/  VIADD R10, R11, 0xffffffff ;  /* 0xffffffff0b0a7836 */ /* 0x002fca0000000000 */
[----:B------:R-:W-:-:S04]  /*3220*/  ISETP.GE.AND P0, PT, R17, R10, PT ;  /* 0x0000000a1100720c */ /* 0x000fc80003f06270 */
[----:B------:R-:W-:-:S13]  /*3230*/  ISETP.GT.AND P0, PT, R17, -0x1, P0 ;  /* 0xffffffff1100780c */ /* 0x000fda0000704270 */
[C---:B------:R-:W-:Y:S02]  /*3240*/  @!P0 ISETP.GT.AND P1, PT, R10.reuse, R17, PT ;  /* 0x000000110a00820c */ /* 0x040fe40003f24270 */
[----:B------:R-:W-:Y:S02]  /*3250*/  @!P0 ISETP.GT.AND P2, PT, R11, RZ, PT ;  /* 0x000000ff0b00820c */ /* 0x000fe40003f44270 */
[----:B------:R-:W-:-:S04]  /*3260*/  @!P0 SEL R10, R10, RZ, P1 ;  /* 0x000000ff0a0a8207 */ /* 0x000fc80000800000 */
[----:B0-----:R-:W-:-:S07]  /*3270*/  @!P0 SEL R17, R10, RZ, P2 ;  /* 0x000000ff0a118207 */ /* 0x001fce0001000000 */
.L_x_43:
[----:B------:R-:W-:Y:S05]  /*3280*/  BSYNC.RECONVERGENT B1 ;  /* 0x0000000000017941 */ /* 0x000fea0003800200 */
.L_x_42:
[----:B------:R-:W-:-:S03]  /*3290*/  UMOV UR5, 0xffffffff ;  /* 0xffffffff00057882 */ /* 0x000fc60000000000 */
[----:B------:R-:W-:Y:S05]  /*32a0*/  BRA.DIV UR5, `(.L_x_44) ;  /* 0x00000062053c7947 */ /* 0x000fea000b800000 */
[----:B-1----:R1:W2:Y:S02]  /*32b0*/  SHFL.DOWN PT, R11, R17, 0x2, R8 ;  /* 0x08400000110b7989 */ /* 0x0022a400000e0008 */
.L_x_159:
[----:B------:R-:W-:Y:S01]  /*32c0*/  VIADD R10, R37, 0x2 ;  /* 0x00000002250a7836 */ /* 0x000fe20000000000 */
[----:B------:R-:W-:Y:S04]  /*32d0*/  BSSY.RECONVERGENT B1, `(.L_x_45) ;  /* 0x000000a000017945 */ /* 0x000fe80003800200 */
[----:B------:R-:W-:-:S13]  /*32e0*/  ISETP.GT.AND P0, PT, R10, R8, PT ;  /* 0x000000080a00720c */ /* 0x000fda0003f04270 */
[----:B------:R-:W-:Y:S05]  /*32f0*/  @P0 BRA `(.L_x_46) ;  /* 0x00000000001c0947 */ /* 0x000fea0003800000 */
[----:B--2---:R-:W-:-:S05]  /*3300*/  VIADD R10, R11, 0xffffffff ;  /* 0xffffffff0b0a7836 */ /* 0x004fca0000000000 */
[----:B------:R-:W-:-:S04]  /*3310*/  ISETP.GE.AND P0, PT, R17, R10, PT ;  /* 0x0000000a1100720c */ /* 0x000fc80003f06270 */
[----:B------:R-:W-:-:S13]  /*3320*/  ISETP.GT.AND P0, PT, R17, -0x1, P0 ;  /* 0xffffffff1100780c */ /* 0x000fda0000704270 */
[C---:B------:R-:W-:Y:S02]  /*3330*/  @!P0 ISETP.GT.AND P1, PT, R10.reuse, R17, PT ;  /* 0x000000110a00820c */ /* 0x040fe40003f24270 */
[----:B------:R-:W-:Y:S02]  /*3340*/  @!P0 ISETP.GT.AND P2, PT, R11, RZ, PT ;  /* 0x000000ff0b00820c */ /* 0x000fe40003f44270 */
[----:B------:R-:W-:-:S04]  /*3350*/  @!P0 SEL R10, R10, RZ, P1 ;  /* 0x000000ff0a0a8207 */ /* 0x000fc80000800000 */
[----:B01----:R-:W-:-:S07]  /*3360*/  @!P0 SEL R17, R10, RZ, P2 ;  /* 0x000000ff0a118207 */ /* 0x003fce0001000000 */
.L_x_46:
[----:B------:R-:W-:Y:S05]  /*3370*/  BSYNC.RECONVERGENT B1 ;  /* 0x0000000000017941 */ /* 0x000fea0003800200 */
.L_x_45:
[----:B------:R-:W-:-:S03]  /*3380*/  UMOV UR5, 0xffffffff ;  /* 0xffffffff00057882 */ /* 0x000fc60000000000 */
[----:B------:R-:W-:Y:S05]  /*3390*/  BRA.DIV UR5, `(.L_x_47) ;  /* 0x0000006205287947 */ /* 0x000fea000b800000 */
[----:B--2---:R2:W3:Y:S02]  /*33a0*/  SHFL.DOWN PT, R11, R17, 0x4, R8 ;  /* 0x08800000110b7989 */ /* 0x0044e400000e0008 */
.L_x_162:
        /* <DEDUP_REMOVED lines=11> */
.L_x_49:
[----:B------:R-:W-:Y:S05]  /*3460*/  BSYNC.RECONVERGENT B1 ;  /* 0x0000000000017941 */ /* 0x000fea0003800200 */
.L_x_48:
[----:B------:R-:W-:-:S03]  /*3470*/  UMOV UR5, 0xffffffff ;  /* 0xffffffff00057882 */ /* 0x000fc60000000000 */
[----:B------:R-:W-:Y:S05]  /*3480*/  BRA.DIV UR5, `(.L_x_50) ;  /* 0x0000006205147947 */ /* 0x000fea000b800000 */
[----:B---3--:R3:W4:Y:S02]  /*3490*/  SHFL.DOWN PT, R11, R17, 0x8, R8 ;  /* 0x09000000110b7989 */ /* 0x00872400000e0008 */
.L_x_165:
        /* <DEDUP_REMOVED lines=11> */
.L_x_52:
[----:B------:R-:W-:Y:S05]  /*3550*/  BSYNC.RECONVERGENT B1 ;  /* 0x0000000000017941 */ /* 0x000fea0003800200 */
.L_x_51:
[----:B------:R-:W-:-:S03]  /*3560*/  UMOV UR5, 0xffffffff ;  /* 0xffffffff00057882 */ /* 0x000fc60000000000 */
[----:B------:R-:W-:Y:S05]  /*3570*/  BRA.DIV UR5, `(.L_x_53) ;  /* 0x0000006205007947 */ /* 0x000fea000b800000 */
[----:B----4-:R4:W0:Y:S02]  /*3580*/  SHFL.DOWN PT, R11, R17, 0x10, R8 ;  /* 0x0a000000110b7989 */ /* 0x01082400000e0008 */
.L_x_168:
[----:B------:R-:W-:Y:S01]  /*3590*/  VIADD R10, R37, 0x10 ;  /* 0x00000010250a7836 */ /* 0x000fe20000000000 */
[----:B------:R-:W-:Y:S04]  /*35a0*/  BSSY.RECONVERGENT B1, `(.L_x_54) ;  /* 0x000000a000017945 */ /* 0x000fe80003800200 */
[----:B------:R-:W-:-:S13]  /*35b0*/  ISETP.GT.AND P0, PT, R10, R8, PT ;  /* 0x000000080a00720c */ /* 0x000fda0003f04270 */
[----:B------:R-:W-:Y:S05]  /*35c0*/  @P0 BRA `(.L_x_55) ;  /* 0x00000000001c0947 */ /* 0x000fea0003800000 */
[----:B01234-:R-:W-:-:S05]  /*35d0*/  VIADD R8, R11, 0xffffffff ;  /* 0xffffffff0b087836 */ /* 0x01ffca0000000000 */
[----:B------:R-:W-:-:S04]  /*35e0*/  ISETP.GE.AND P0, PT, R17, R8, PT ;  /* 0x000000081100720c */ /* 0x000fc80003f06270 */
[----:B------:R-:W-:-:S13]  /*35f0*/  ISETP.GT.AND P0, PT, R17, -0x1, P0 ;  /* 0xffffffff1100780c */ /* 0x000fda0000704270 */
[C---:B------:R-:W-:Y:S02]  /*3600*/  @!P0 ISETP.GT.AND P1, PT, R8.reuse, R17, PT ;  /* 0x000000110800820c */ /* 0x040fe40003f24270 */
[----:B------:R-:W-:Y:S02]  /*3610*/  @!P0 ISETP.GT.AND P2, PT, R11, RZ, PT ;  /* 0x000000ff0b00820c */ /* 0x000fe40003f44270 */
[----:B------:R-:W-:-:S04]  /*3620*/  @!P0 SEL R8, R8, RZ, P1 ;  /* 0x000000ff08088207 */ /* 0x000fc80000800000 */
[----:B------:R-:W-:-:S07]  /*3630*/  @!P0 SEL R17, R8, RZ, P2 ;  /* 0x000000ff08118207 */ /* 0x000fce0001000000 */
.L_x_55:
[----:B------:R-:W-:Y:S05]  /*3640*/  BSYNC.RECONVERGENT B1 ;  /* 0x0000000000017941 */ /* 0x000fea0003800200 */
.L_x_54:
[----:B01234-:R-:W-:Y:S01]  /*3650*/  VIADD R8, R17, 0xffffffff ;  /* 0xffffffff11087836 */ /* 0x01ffe20000000000 */
[----:B------:R-:W-:Y:S01]  /*3660*/  ISETP.GT.AND P2, PT, R9, -0x1, PT ;  /* 0xffffffff0900780c */ /* 0x000fe20003f44270 */
[----:B------:R-:W-:Y:S01]  /*3670*/  UMOV UR5, 0xffffffff ;  /* 0xffffffff00057882 */ /* 0x000fe20000000000 */
[----:B------:R-:W-:Y:S01]  /*3680*/  ISETP.GT.AND P3, PT, R17, RZ, PT ;  /* 0x000000ff1100720c */ /* 0x000fe20003f64270 */
[----:B------:R-:W-:Y:S01]  /*3690*/  VIADD R26, R26, 0xffffffe0 ;  /* 0xffffffe01a1a7836 */ /* 0x000fe20000000000 */
[C---:B------:R-:W-:Y:S02]  /*36a0*/  ISETP.GT.AND P0, PT, R8.reuse, R9, PT ;  /* 0x000000090800720c */ /* 0x040fe40003f04270 */
[----:B------:R-:W-:Y:S02]  /*36b0*/  ISETP.GE.AND P1, PT, R9, R8, PT ;  /* 0x000000080900720c */ /* 0x000fe40003f26270 */
[----:B------:R-:W-:Y:S02]  /*36c0*/  SEL R10, R8, RZ, P0 ;  /* 0x000000ff080a7207 */ /* 0x000fe40000000000 */
[----:B------:R-:W-:-:S02]  /*36d0*/  ISETP.NE.AND P0, PT, R16, 0x65, PT ;  /* 0x000000651000780c */ /* 0x000fc40003f05270 */
[----:B------:R-:W-:-:S04]  /*36e0*/  SEL R10, R10, RZ, P3 ;  /* 0x000000ff0a0a7207 */ /* 0x000fc80001800000 */
[----:B------:R-:W-:-:S05]  /*36f0*/  @P2 SEL R10, R9, R10, P1 ;  /* 0x0000000a090a2207 */ /* 0x000fca0000800000 */
[----:B------:R-:W-:Y:S01]  /*3700*/  IMAD.MOV.U32 R9, RZ, RZ, R10 ;  /* 0x000000ffff097224 */ /* 0x000fe200078e000a */
[----:B------:R-:W-:Y:S06]  /*3710*/  BRA.DIV UR5, `(.L_x_56) ;  /* 0x0000005e05c07947 */ /* 0x000fec000b800000 */
[----:B------:R-:W-:-:S13]  /*3720*/  VOTE.ALL P0, P0 ;  /* 0x0000000000ff7806 */ /* 0x000fda0000000000 */
.L_x_171:
[----:B------:R-:W-:Y:S05]  /*3730*/  @P0 BRA `(.L_x_57) ;  /* 0xfffffff800300947 */ /* 0x000fea000383ffff */
.L_x_34:
[----:B------:R-:W5:Y:S01]  /*3740*/  S2R R8, SR_TID.X ;  /* 0x0000000000087919 */ /* 0x000f620000002100 */
[----:B------:R-:W-:Y:S01]  /*3750*/  ISETP.NE.AND P1, PT, R37, RZ, PT ;  /* 0x000000ff2500720c */ /* 0x000fe20003f25270 */
[----:B------:R-:W-:-:S12]  /*3760*/  BSSY.RECONVERGENT B1, `(.L_x_58) ;  /* 0x0000012000017945 */ /* 0x000fd80003800200 */
[----:B0-----:R-:W0:Y:S01]  /*3770*/  @!P1 S2R R11, SR_CgaCtaId ;  /* 0x00000000000b9919 */ /* 0x001e220000008800 */
[----:B-----5:R-:W-:Y:S02]  /*3780*/  ISETP.NE.AND P0, PT, R8, RZ, PT ;  /* 0x000000ff0800720c */ /* 0x020fe40003f05270 */
[----:B------:R-:W-:-:S04]  /*3790*/  @!P1 MOV R8, 0x400 ;  /* 0x0000040000089802 */ /* 0x000fc80000000f00 */
[----:B0-----:R-:W-:-:S07]  /*37a0*/  @!P1 LEA R16, R11, R8, 0x18 ;  /* 0x000000080b109211 */ /* 0x001fce00078ec0ff */
[----:B------:R-:W-:Y:S05]  /*37b0*/  @P0 BRA `(.L_x_59) ;  /* 0x0000000000300947 */ /* 0x000fea0003800000 */
[----:B------:R-:W0:Y:S01]  /*37c0*/  S2UR UR6, SR_CgaCtaId ;  /* 0x00000000000679c3 */ /* 0x000e220000008800 */
[C---:B-1234-:R-:W-:Y:S01]  /*37d0*/  VIMNMX R10, PT, PT, R9.reuse, 0x1, !PT ;  /* 0x00000001090a7848 */ /* 0x05efe20007fe0100 */
[----:B------:R-:W-:Y:S01]  /*37e0*/  VIADD R8, R9, 0xffffffff ;  /* 0xffffffff09087836 */ /* 0x000fe20000000000 */
[----:B------:R-:W-:Y:S01]  /*37f0*/  UMOV UR5, 0x400 ;  /* 0x0000040000057882 */ /* 0x000fe20000000000 */
[----:B------:R-:W-:Y:S02]  /*3800*/  IMAD.MOV.U32 R32, RZ, RZ, 0x65 ;  /* 0x00000065ff207424 */ /* 0x000fe400078e00ff */
[----:B------:R-:W-:Y:S01]  /*3810*/  VIADD R10, R10, 0xffffffff ;  /* 0xffffffff0a0a7836 */ /* 0x000fe20000000000 */
[----:B------:R-:W-:-:S04]  /*3820*/  ISETP.GE.AND P0, PT, R33, R8, PT ;  /* 0x000000082100720c */ /* 0x000fc80003f06270 */
[----:B------:R-:W-:-:S05]  /*3830*/  SEL R33, R10, R33, !P0 ;  /* 0x000000210a217207 */ /* 0x000fca0004000000 */
[----:B------:R1:W-:Y:S01]  /*3840*/  ST.E.64.STRONG.GPU desc[UR8][R34.64+0x100], R32 ;  /* 0x0001002022007985 */ /* 0x0003e2000c10fb08 */
[----:B0-----:R-:W-:-:S09]  /*3850*/  ULEA UR5, UR6, UR5, 0x18 ;  /* 0x0000000506057291 */ /* 0x001fd2000f8ec0ff */
[----:B------:R1:W-:Y:S04]  /*3860*/  STS [UR5+0x8], R33 ;  /* 0x00000821ff007988 */ /* 0x0003e80008000805 */
[----:B------:R1:W-:Y:S02]  /*3870*/  STS [UR5+0x4], R9 ;  /* 0x00000409ff007988 */ /* 0x0003e40008000805 */
.L_x_59:
[----:B------:R-:W-:Y:S05]  /*3880*/  BSYNC.RECONVERGENT B1 ;  /* 0x0000000000017941 */ /* 0x000fea0003800200 */
.L_x_58:
[----:B------:R0:W-:Y:S01]  /*3890*/  @!P1 STS [R16+0x24], R9 ;  /* 0x0000240910009388 */ /* 0x0001e20000000800 */
[----:B------:R-:W-:-:S07]  /*38a0*/  @!P1 IMAD.MOV.U32 R30, RZ, RZ, R9 ;  /* 0x000000ffff1e9224 */ /* 0x000fce00078e0009 */
.L_x_9:
[----:B------:R-:W-:Y:S05]  /*38b0*/  WARPSYNC.ALL ;  /* 0x0000000000007948 */ /* 0x000fea0003800000 */
[----:B------:R-:W5:Y:S01]  /*38c0*/  S2R R8, SR_TID.X ;  /* 0x0000000000087919 */ /* 0x000f620000002100 */
[----:B------:R-:W1:Y:S01]  /*38d0*/  S2UR UR5, SR_CgaCtaId ;  /* 0x00000000000579c3 */ /* 0x000e620000008800 */
[----:B------:R-:W-:Y:S01]  /*38e0*/  UMOV UR4, 0x400 ;  /* 0x0000040000047882 */ /* 0x000fe20000000000 */
[----:B------:R-:W-:Y:S06]  /*38f0*/  BSSY.RECONVERGENT B1, `(.L_x_60) ;  /* 0x000000d000017945 */ /* 0x000fec0003800200 */
[----:B------:R-:W-:Y:S01]  /*3900*/  BAR.SYNC.DEFER_BLOCKING 0x0 ;  /* 0x0000000000007b1d */ /* 0x000fe20000010000 */
[----:B-1----:R-:W-:Y:S01]  /*3910*/  ULEA UR4, UR5, UR4, 0x18 ;  /* 0x0000000405047291 */ /* 0x002fe2000f8ec0ff */
[----:B-----5:R-:W-:-:S13]  /*3920*/  ISETP.NE.AND P0, PT, R8, RZ, PT ;  /* 0x000000ff0800720c */ /* 0x020fda0003f05270 */
[----:B------:R-:W-:Y:S05]  /*3930*/  @!P0 BRA `(.L_x_61) ;  /* 0x0000000000208947 */ /* 0x000fea0003800000 */
[----:B------:R-:W0:Y:S02]  /*3940*/  LDS R8, [UR4+0x24] ;  /* 0x00002404ff087984 */ /* 0x000e240008000800 */
[----:B0-234-:R-:W-:-:S05]  /*3950*/  VIADD R9, R8, 0xffffffff ;  /* 0xffffffff08097836 */ /* 0x01dfca0000000000 */
[----:B------:R-:W-:-:S04]  /*3960*/  ISETP.GE.AND P0, PT, R30, R9, PT ;  /* 0x000000091e00720c */ /* 0x000fc80003f06270 */
[----:B------:R-:W-:-:S13]  /*3970*/  ISETP.GT.AND P0, PT, R30, -0x1, P0 ;  /* 0xffffffff1e00780c */ /* 0x000fda0000704270 */
[C---:B------:R-:W-:Y:S02]  /*3980*/  @!P0 ISETP.GT.AND P1, PT, R9.reuse, R30, PT ;  /* 0x0000001e0900820c */ /* 0x040fe40003f24270 */
[----:B------:R-:W-:Y:S02]  /*3990*/  @!P0 ISETP.GT.AND P2, PT, R8, RZ, PT ;  /* 0x000000ff0800820c */ /* 0x000fe40003f44270 */
[----:B------:R-:W-:-:S04]  /*39a0*/  @!P0 SEL R9, R9, RZ, P1 ;  /* 0x000000ff09098207 */ /* 0x000fc80000800000 */
[----:B------:R-:W-:-:S07]  /*39b0*/  @!P0 SEL R30, R9, RZ, P2 ;  /* 0x000000ff091e8207 */ /* 0x000fce0001000000 */
.L_x_61:
[----:B------:R-:W-:Y:S05]  /*39c0*/  BSYNC.RECONVERGENT B1 ;  /* 0x0000000000017941 */ /* 0x000fea0003800200 */
.L_x_60:
[C---:B------:R-:W-:Y:S01]  /*39d0*/  VIADD R8, R30.reuse, 0xffffffff ;  /* 0xffffffff1e087836 */ /* 0x040fe20000000000 */
[----:B------:R-:W-:-:S04]  /*39e0*/  ISETP.GT.AND P2, PT, R30, RZ, PT ;  /* 0x000000ff1e00720c */ /* 0x000fc80003f44270 */
[----:B------:R-:W-:Y:S02]  /*39f0*/  ISETP.GE.AND P0, PT, R19, R8, PT ;  /* 0x000000081300720c */ /* 0x000fe40003f06270 */
[----:B------:R-:W-:-:S04]  /*3a00*/  ISETP.GT.AND P1, PT, R8, R19, PT ;  /* 0x000000130800720c */ /* 0x000fc80003f24270 */
[----:B------:R-:W-:Y:S02]  /*3a10*/  SEL R8, R8, RZ, P1 ;  /* 0x000000ff08087207 */ /* 0x000fe40000800000 */
[----:B------:R-:W-:Y:S02]  /*3a20*/  ISETP.GT.AND P1, PT, R19, -0x1, PT ;  /* 0xffffffff1300780c */ /* 0x000fe40003f24270 */
[----:B------:R-:W-:-:S04]  /*3a30*/  SEL R8, R8, RZ, P2 ;  /* 0x000000ff08087207 */ /* 0x000fc80001000000 */
[----:B------:R-:W-:-:S04]  /*3a40*/  @P0 SEL R8, R19, R8, P1 ;  /* 0x0000000813080207 */ /* 0x000fc80000800000 */
[C---:B------:R-:W-:Y:S01]  /*3a50*/  ISETP.GT.AND P2, PT, R8.reuse, RZ, PT ;  /* 0x000000ff0800720c */ /* 0x040fe20003f44270 */
[----:B--234-:R-:W-:Y:S02]  /*3a60*/  VIADD R10, R8, 0xffffffff ;  /* 0xffffffff080a7836 */ /* 0x01cfe40000000000 */
[----:B------:R-:W-:-:S03]  /*3a70*/  IMAD.MOV.U32 R19, RZ, RZ, R8 ;  /* 0x000000ffff137224 */ /* 0x000fc600078e0008 */
[----:B------:R-:W-:Y:S02]  /*3a80*/  ISETP.GE.AND P0, PT, R25, R10, PT ;  /* 0x0000000a1900720c */ /* 0x000fe40003f06270 */
[----:B------:R-:W-:-:S04]  /*3a90*/  ISETP.GT.AND P1, PT, R10, R25, PT ;  /* 0x000000190a00720c */ /* 0x000fc80003f24270 */
[----:B------:R-:W-:Y:S02]  /*3aa0*/  SEL R10, R10, RZ, P1 ;  /* 0x000000ff0a0a7207 */ /* 0x000fe40000800000 */
[----:B------:R-:W-:Y:S02]  /*3ab0*/  ISETP.GT.AND P1, PT, R25, -0x1, PT ;  /* 0xffffffff1900780c */ /* 0x000fe40003f24270 */
[----:B------:R-:W-:-:S04]  /*3ac0*/  SEL R10, R10, RZ, P2 ;  /* 0x000000ff0a0a7207 */ /* 0x000fc80001000000 */
[----:B------:R-:W-:-:S04]  /*3ad0*/  @P0 SEL R10, R25, R10, P1 ;  /* 0x0000000a190a0207 */ /* 0x000fc80000800000 */
[C---:B------:R-:W-:Y:S01]  /*3ae0*/  ISETP.GT.AND P2, PT, R10.reuse, RZ, PT ;  /* 0x000000ff0a00720c */ /* 0x040fe20003f44270 */
[----:B0-----:R-:W-:-:S05]  /*3af0*/  VIADD R9, R10, 0xffffffff ;  /* 0xffffffff0a097836 */ /* 0x001fca0000000000 */
        /* <DEDUP_REMOVED lines=101> */
[----:B------:R-:W-:-:S07]  /*4150*/  @P0 SEL R23, R0, R23, P1 ;  /* 0x0000001700170207 */ /* 0x000fce0000800000 */
.L_x_7:
[----:B------:R-:W-:Y:S05]  /*4160*/  BSYNC.RECONVERGENT B0 ;  /* 0x0000000000007941 */ /* 0x000fea0003800200 */
.L_x_1:
[----:B------:R-:W-:Y:S06]  /*4170*/  BAR.SYNC.DEFER_BLOCKING 0x0 ;  /* 0x0000000000007b1d */ /* 0x000fec0000010000 */
[----:B------:R-:W1:Y:S01]  /*4180*/  LDCU.64 UR4, c[0x0][0x388] ;  /* 0x00007100ff0477ac */ /* 0x000e620008000a00 */
[----:B------:R-:W-:Y:S01]  /*4190*/  STS [R20], R19 ;  /* 0x0000001314007388 */ /* 0x000fe20000000800 */
[----:B-1----:R-:W-:-:S03]  /*41a0*/  IADD3 R36, P0, PT, R36, UR4, RZ ;  /* 0x0000000424247c10 */ /* 0x002fc6000ff1e0ff */
[----:B------:R-:W-:Y:S01]  /*41b0*/  STS [R20+0x4], R10 ;  /* 0x0000040a14007388 */ /* 0x000fe20000000800 */
[----:B------:R-:W-:-:S03]  /*41c0*/  IADD3.X R37, PT, PT, R31, UR5, RZ, P0, !PT ;  /* 0x000000051f257c10 */ /* 0x000fc600087fe4ff */
[----:B------:R-:W-:Y:S04]  /*41d0*/  STS [R20+0x8], R11 ;  /* 0x0000080b14007388 */ /* 0x000fe80000000800 */
        /* <DEDUP_REMOVED lines=11> */
[----:B------:R-:W-:Y:S01]  /*4290*/  STS [R20+0x38], R23 ;  /* 0x0000381714007388 */ /* 0x000fe20000000800 */
[----:B------:R-:W-:-:S03]  /*42a0*/  NOP ;  /* 0x0000000000007918 */ /* 0x000fc60000000000 */
[----:B0-----:R-:W0:Y:S04]  /*42b0*/  LDS R3, [R22] ;  /* 0x0000000016037984 */ /* 0x001e280000000800 */
[----:B------:R-:W1:Y:S04]  /*42c0*/  LDS R9, [R22+0x80] ;  /* 0x0000800016097984 */ /* 0x000e680000000800 */
[----:B------:R-:W2:Y:S04]  /*42d0*/  LDS R11, [R22+0x100] ;  /* 0x00010000160b7984 */ /* 0x000ea80000000800 */
[----:B------:R-:W3:Y:S04]  /*42e0*/  LDS R7, [R22+0x180] ;  /* 0x0001800016077984 */ /* 0x000ee80000000800 */
[----:B------:R-:W4:Y:S04]  /*42f0*/  LDS R13, [R22+0x200] ;  /* 0x00020000160d7984 */ /* 0x000f280000000800 */
[----:B------:R-:W5:Y:S04]  /*4300*/  LDS R5, [R22+0x280] ;  /* 0x0002800016057984 */ /* 0x000f680000000800 */
        /* <DEDUP_REMOVED lines=9> */
[----:B0-----:R-:W-:Y:S04]  /*43a0*/  STG.E desc[UR8][R36.64], R3 ;  /* 0x0000000324007986 */ /* 0x001fe8000c101908 */
[----:B-1----:R-:W-:Y:S04]  /*43b0*/  STG.E desc[UR8][R36.64+0x80], R9 ;  /* 0x0000800924007986 */ /* 0x002fe8000c101908 */
[----:B--2---:R-:W-:Y:S04]  /*43c0*/  STG.E desc[UR8][R36.64+0x100], R11 ;  /* 0x0001000b24007986 */ /* 0x004fe8000c101908 */
[----:B---3--:R-:W-:Y:S04]  /*43d0*/  STG.E desc[UR8][R36.64+0x180], R7 ;  /* 0x0001800724007986 */ /* 0x008fe8000c101908 */
[----:B----4-:R-:W-:Y:S04]  /*43e0*/  STG.E desc[UR8][R36.64+0x200], R13 ;  /* 0x0002000d24007986 */ /* 0x010fe8000c101908 */
[----:B-----5:R-:W-:Y:S04]  /*43f0*/  STG.E desc[UR8][R36.64+0x280], R5 ;  /* 0x0002800524007986 */ /* 0x020fe8000c101908 */
[----:B------:R-:W-:Y:S04]  /*4400*/  STG.E desc[UR8][R36.64+0x300], R15 ;  /* 0x0003000f24007986 */ /* 0x000fe8000c101908 */
[----:B------:R-:W-:Y:S04]  /*4410*/  STG.E desc[UR8][R36.64+0x380], R17 ;  /* 0x0003801124007986 */ /* 0x000fe8000c101908 */
[----:B------:R-:W-:Y:S04]  /*4420*/  STG.E desc[UR8][R36.64+0x400], R19 ;  /* 0x0004001324007986 */ /* 0x000fe8000c101908 */
[----:B------:R-:W-:Y:S04]  /*4430*/  STG.E desc[UR8][R36.64+0x480], R21 ;  /* 0x0004801524007986 */ /* 0x000fe8000c101908 */
[----:B------:R-:W-:Y:S04]  /*4440*/  STG.E desc[UR8][R36.64+0x500], R23 ;  /* 0x0005001724007986 */ /* 0x000fe8000c101908 */
[----:B------:R-:W-:Y:S04]  /*4450*/  STG.E desc[UR8][R36.64+0x580], R25 ;  /* 0x0005801924007986 */ /* 0x000fe8000c101908 */
[----:B------:R-:W-:Y:S04]  /*4460*/  STG.E desc[UR8][R36.64+0x600], R27 ;  /* 0x0006001b24007986 */ /* 0x000fe8000c101908 */
[----:B------:R-:W-:Y:S04]  /*4470*/  STG.E desc[UR8][R36.64+0x680], R29 ;  /* 0x0006801d24007986 */ /* 0x000fe8000c101908 */
[----:B------:R-:W-:Y:S01]  /*4480*/  STG.E desc[UR8][R36.64+0x700], R33 ;  /* 0x0007002124007986 */ /* 0x000fe2000c101908 */
[----:B------:R-:W-:Y:S05]  /*4490*/  EXIT ;  /* 0x000000000000794d */ /* 0x000fea0003800000 */
.L_x_0:
[----:B------:R-:W-:-:S04]  /*44a0*/  ISETP.NE.U32.AND P0, PT, R0, RZ, PT ;  /* 0x000000ff0000720c */ /* 0x000fc80003f05070 */
[----:B------:R-:W-:-:S13]  /*44b0*/  ISETP.NE.AND.EX P0, PT, R2, RZ, PT, P0 ;  /* 0x000000ff0200720c */ /* 0x000fda0003f05300 */
[----:B------:R-:W-:Y:S05]  /*44c0*/  @!P0 EXIT ;  /* 0x000000000000894d */ /* 0x000fea0003800000 */
[----:B------:R-:W0:Y:S02]  /*44d0*/  LDC.64 R4, c[0x0][0x380] ;  /* 0x0000e000ff047b82 */ /* 0x000e240000000a00 */
[----:B0-----:R-:W-:-:S05]  /*44e0*/  IMAD.WIDE R4, R26, 0x1e00, R4 ;  /* 0x00001e001a047825 */ /* 0x001fca00078e0204 */
[----:B------:R0:W2:Y:S01]  /*44f0*/  LDG.E R3, desc[UR8][R4.64] ;  /* 0x0000000804037981 */ /* 0x0000a2000c1e1900 */
[----:B------:R-:W1:Y:S02]  /*4500*/  S2R R37, SR_TID.X ;  /* 0x0000000000257919 */ /* 0x000e640000002100 */
[C---:B-1----:R-:W-:Y:S02]  /*4510*/  LOP3.LUT R2, R37.reuse, 0x1f, RZ, 0xc0, !PT ;  /* 0x0000001f25027812 */ /* 0x042fe400078ec0ff */
[----:B------:R-:W-:-:S05]  /*4520*/  LOP3.LUT R7, R37, 0x3e0, RZ, 0xc0, !PT ;  /* 0x000003e025077812 */ /* 0x000fca00078ec0ff */
[----:B------:R-:W-:-:S04]  /*4530*/  IMAD R27, R7, 0xf, R2 ;  /* 0x0000000f071b7824 */ /* 0x000fc800078e0202 */
[C---:B------:R-:W-:Y:S01]  /*4540*/  VIADD R9, R27.reuse, 0x40 ;  /* 0x000000401b097836 */ /* 0x040fe20000000000 */
[C---:B------:R-:W-:Y:S01]  /*4550*/  ISETP.GE.U32.AND P3, PT, R27.reuse, R0, PT ;  /* 0x000000001b00720c */ /* 0x040fe20003f66070 */
[C---:B------:R-:W-:Y:S01]  /*4560*/  VIADD R7, R27.reuse, 0x20 ;  /* 0x000000201b077836 */ /* 0x040fe20000000000 */
[C---:B0-----:R-:W-:Y:S01]  /*4570*/  LEA R4, P2, R27.reuse, R4, 0x2 ;  /* 0x000000041b047211 */ /* 0x041fe200078410ff */
[----:B------:R-:W-:Y:S01]  /*4580*/  VIADD R11, R27, 0x60 ;  /* 0x000000601b0b7836 */ /* 0x000fe20000000000 */
[-C--:B------:R-:W-:Y:S01]  /*4590*/  ISETP.GE.U32.AND P5, PT, R9, R0.reuse, PT ;  /* 0x000000000900720c */ /* 0x080fe20003fa6070 */
[----:B------:R-:W-:Y:S01]  /*45a0*/  VIADD R9, R27, 0xa0 ;  /* 0x000000a01b097836 */ /* 0x000fe20000000000 */
[-C--:B------:R-:W-:Y:S01]  /*45b0*/  ISETP.GE.U32.AND P4, PT, R7, R0.reuse, PT ;  /* 0x000000000700720c */ /* 0x080fe20003f86070 */
[----:B------:R-:W-:Y:S01]  /*45c0*/  VIADD R7, R27, 0x80 ;  /* 0x000000801b077836 */ /* 0x000fe20000000000 */
[-C--:B------:R-:W-:Y:S01]  /*45d0*/  ISETP.GE.U32.AND P6, PT, R11, R0.reuse, PT ;  /* 0x000000000b00720c */ /* 0x080fe20003fc6070 */
[----:B------:R-:W-:Y:S01]  /*45e0*/  IMAD.X R5, RZ, RZ, R5, P2 ;  /* 0x000000ffff057224 */ /* 0x000fe200010e0605 */
[-C--:B------:R-:W-:Y:S01]  /*45f0*/  ISETP.GE.U32.AND P1, PT, R9, R0.reuse, PT ;  /* 0x000000000900720c */ /* 0x080fe20003f26070 */
[----:B------:R-:W-:Y:S01]  /*4600*/  VIADD R11, R27, 0xe0 ;  /* 0x000000e01b0b7836 */ /* 0x000fe20000000000 */
[----:B------:R-:W-:Y:S01]  /*4610*/  ISETP.GE.U32.AND P0, PT, R7, R0, PT ;  /* 0x000000000700720c */ /* 0x000fe20003f06070 */
[----:B------:R-:W-:-:S02]  /*4620*/  VIADD R7, R27, 0xc0 ;  /* 0x000000c01b077836 */ /* 0x000fc40000000000 */
[C---:B------:R-:W-:Y:S02]  /*4630*/  VIADD R17, R27.reuse, 0x120 ;  /* 0x000001201b117836 */ /* 0x040fe40000000000 */
[----:B------:R-:W-:Y:S01]  /*4640*/  VIADD R13, R27, 0x100 ;  /* 0x000001001b0d7836 */ /* 0x000fe20000000000 */
[----:B------:R-:W-:Y:S01]  /*4650*/  ISETP.GE.U32.AND P2, PT, R7, R0, PT ;  /* 0x000000000700720c */ /* 0x000fe20003f46070 */
[C---:B------:R-:W-:Y:S02]  /*4660*/  VIADD R19, R27.reuse, 0x140 ;  /* 0x000001401b137836 */ /* 0x040fe40000000000 */
[C---:B------:R-:W-:Y:S02]  /*4670*/  VIADD R23, R27.reuse, 0x180 ;  /* 0x000001801b177836 */ /* 0x040fe40000000000 */
[----:B------:R-:W-:Y:S02]  /*4680*/  VIADD R25, R27, 0x1a0 ;  /* 0x000001a01b197836 */ /* 0x000fe40000000000 */
[----:B--2---:R-:W-:-:S02]  /*4690*/  IMAD.MOV.U32 R9, RZ, RZ, R3 ;  /* 0x000000ffff097224 */ /* 0x004fc400078e0003 */
[----:B------:R-:W2:Y:S01]  /*46a0*/  @!P3 LDG.E R3, desc[UR8][R4.64] ;  /* 0x000000080403b981 */ /* 0x000ea2000c1e1900 */
[-C--:B------:R-:W-:Y:S01]  /*46b0*/  ISETP.GE.U32.AND P3, PT, R11, R0.reuse, PT ;  /* 0x000000000b00720c */ /* 0x080fe20003f66070 */
[--C-:B------:R-:W-:Y:S02]  /*46c0*/  IMAD.MOV.U32 R11, RZ, RZ, R9.reuse ;  /* 0x000000ffff0b7224 */ /* 0x100fe400078e0009 */
[--C-:B------:R-:W-:Y:S02]  /*46d0*/  IMAD.MOV.U32 R7, RZ, RZ, R9.reuse ;  /* 0x000000ffff077224 */ /* 0x100fe400078e0009 */
[----:B------:R-:W-:Y:S02]  /*46e0*/  IMAD.MOV.U32 R15, RZ, RZ, R9 ;  /* 0x000000ffff0f7224 */ /* 0x000fe400078e0009 */
[----:B------:R-:W3:Y:S01]  /*46f0*/  @!P5 LDG.E R11, desc[UR8][R4.64+0x100] ;  /* 0x00010008040bd981 */ /* 0x000ee2000c1e1900 */
[----:B------:R-:W-:Y:S01]  /*4700*/  ISETP.GE.U32.AND P5, PT, R17, R0, PT ;  /* 0x000000001100720c */ /* 0x000fe20003fa6070 */
[----:B------:R-:W-:-:S02]  /*4710*/  VIADD R17, R27, 0x160 ;  /* 0x000001601b117836 */ /* 0x000fc40000000000 */
[----:B------:R-:W4:Y:S01]  /*4720*/  @!P4 LDG.E R7, desc[UR8][R4.64+0x80] ;  /* 0x000080080407c981 */ /* 0x000f22000c1e1900 */
[-C--:B------:R-:W-:Y:S01]  /*4730*/  ISETP.GE.U32.AND P4, PT, R13, R0.reuse, PT ;  /* 0x000000000d00720c */ /* 0x080fe20003f86070 */
[--C-:B------:R-:W-:Y:S02]  /*4740*/  IMAD.MOV.U32 R13, RZ, RZ, R9.reuse ;  /* 0x000000ffff0d7224 */ /* 0x100fe400078e0009 */
[----:B------:R-:W5:Y:S01]  /*4750*/  @!P0 LDG.E R15, desc[UR8][R4.64+0x200] ;  /* 0x00020008040f8981 */ /* 0x000f62000c1e1900 */
[-C--:B------:R-:W-:Y:S01]  /*4760*/  ISETP.GE.U32.AND P0, PT, R17, R0.reuse, PT ;  /* 0x000000001100720c */ /* 0x080fe20003f06070 */
[--C-:B------:R-:W-:Y:S02]  /*4770*/  IMAD.MOV.U32 R17, RZ, RZ, R9.reuse ;  /* 0x000000ffff117224 */ /* 0x100fe400078e0009 */
[----:B------:R-:W5:Y:S01]  /*4780*/  @!P6 LDG.E R13, desc[UR8][R4.64+0x180] ;  /* 0x00018008040de981 */ /* 0x000f62000c1e1900 */
[----:B------:R-:W-:Y:S01]  /*4790*/  ISETP.GE.U32.AND P6, PT, R19, R0, PT ;  /* 0x000000001300720c */ /* 0x000fe20003fc6070 */
[----:B------:R-:W-:-:S02]  /*47a0*/  IMAD.MOV.U32 R19, RZ, RZ, R9 ;  /* 0x000000ffff137224 */ /* 0x000fc400078e0009 */
[----:B------:R-:W-:Y:S01]  /*47b0*/  IMAD.MOV.U32 R21, RZ, RZ, R9 ;  /* 0x000000ffff157224 */ /* 0x000fe200078e0009 */
[----:B------:R-:W5:Y:S01]  /*47c0*/  @!P1 LDG.E R17, desc[UR8][R4.64+0x280] ;  /* 0x0002800804119981 */ /* 0x000f62000c1e1900 */
[-C--:B------:R-:W-:Y:S01]  /*47d0*/  ISETP.GE.U32.AND P1, PT, R23, R0.reuse, PT ;  /* 0x000000001700720c */ /* 0x080fe20003f26070 */
[----:B------:R-:W-:Y:S02]  /*47e0*/  VIADD R23, R27, 0x1c0 ;  /* 0x000001c01b177836 */ /* 0x000fe40000000000 */
[----:B------:R-:W5:Y:S01]  /*47f0*/  @!P2 LDG.E R19, desc[UR8][R4.64+0x300] ;  /* 0x000300080413a981 */ /* 0x000f62000c1e1900 */
[----:B------:R-:W-:-:S03]  /*4800*/  ISETP.GE.U32.AND P2, PT, R25, R0, PT ;  /* 0x000000001900720c */ /* 0x000fc60003f46070 */
[----:B------:R-:W5:Y:S01]  /*4810*/  @!P3 LDG.E R21, desc[UR8][R4.64+0x380] ;  /* 0x000380080415b981 */ /* 0x000f62000c1e1900 */
[----:B------:R-:W-:Y:S01]  /*4820*/  ISETP.GE.U32.AND P3, PT, R23, R0, PT ;  /* 0x000000001700720c */ /* 0x000fe20003f66070 */
[--C-:B------:R-:W-:Y:S02]  /*4830*/  IMAD.MOV.U32 R23, RZ, RZ, R9.reuse ;  /* 0x000000ffff177224 */ /* 0x100fe400078e0009 */
[--C-:B------:R-:W-:Y:S02]  /*4840*/  IMAD.MOV.U32 R25, RZ, RZ, R9.reuse ;  /* 0x000000ffff197224 */ /* 0x100fe400078e0009 */
[--C-:B------:R-:W-:Y:S02]  /*4850*/  IMAD.MOV.U32 R27, RZ, RZ, R9.reuse ;  /* 0x000000ffff1b7224 */ /* 0x100fe400078e0009 */
[--C-:B------:R-:W-:Y:S01]  /*4860*/  IMAD.MOV.U32 R31, RZ, RZ, R9.reuse ;  /* 0x000000ffff1f7224 */ /* 0x100fe200078e0009 */
[----:B------:R-:W5:Y:S01]  /*4870*/  @!P4 LDG.E R23, desc[UR8][R4.64+0x400] ;  /* 0x000400080417c981 */ /* 0x000f62000c1e1900 */
[----:B------:R-:W-:-:S02]  /*4880*/  IMAD.MOV.U32 R35, RZ, RZ, R9 ;  /* 0x000000ffff237224 */ /* 0x000fc400078e0009 */
[----:B------:R-:W-:Y:S01]  /*4890*/  IMAD.MOV.U32 R8, RZ, RZ, R9 ;  /* 0x000000ffff087224 */ /* 0x000fe200078e0009 */
[----:B------:R-:W5:Y:S04]  /*48a0*/  @!P5 LDG.E R25, desc[UR8][R4.64+0x480] ;  /* 0x000480080419d981 */ /* 0x000f68000c1e1900 */
[----:B------:R-:W5:Y:S04]  /*48b0*/  @!P6 LDG.E R27, desc[UR8][R4.64+0x500] ;  /* 0x00050008041be981 */ /* 0x000f68000c1e1900 */
[----:B------:R-:W5:Y:S04]  /*48c0*/  @!P0 LDG.E R31, desc[UR8][R4.64+0x580] ;  /* 0x00058008041f8981 */ /* 0x000f68000c1e1900 */
[----:B------:R-:W5:Y:S04]  /*48d0*/  @!P1 LDG.E R35, desc[UR8][R4.64+0x600] ;  /* 0x0006000804239981 */ /* 0x000f68000c1e1900 */
[----:B------:R-:W5:Y:S04]  /*48e0*/  @!P2 LDG.E R8, desc[UR8][R4.64+0x680] ;  /* 0x000680080408a981 */ /* 0x000f68000c1e1900 */
[----:B------:R-:W5:Y:S01]  /*48f0*/  @!P3 LDG.E R9, desc[UR8][R4.64+0x700] ;  /* 0x000700080409b981 */ /* 0x000f62000c1e1900 */
[----:B------:R-:W0:Y:S01]  /*4900*/  S2R R29, SR_LANEID ;  /* 0x00000000001d7919 */ /* 0x000e220000000000 */
[----:B------:R-:W1:Y:S01]  /*4910*/  S2UR UR5, SR_CgaCtaId ;  /* 0x00000000000579c3 */ /* 0x000e620000008800 */
[----:B------:R-:W-:Y:S01]  /*4920*/  SHF.R.U32.HI R20, RZ, 0x5, R37 ;  /* 0x00000005ff147819 */ /* 0x000fe20000011625 */
[----:B------:R-:W-:Y:S01]  /*4930*/  UMOV UR4, 0x400 ;  /* 0x0000040000047882 */ /* 0x000fe20000000000 */
[----:B------:R-:W-:Y:S01]  /*4940*/  ISETP.NE.AND P0, PT, R26, RZ, PT ;  /* 0x000000ff1a00720c */ /* 0x000fe20003f05270 */
[----:B-1----:R-:W-:-:S02]  /*4950*/  ULEA UR4, UR5, UR4, 0x18 ;  /* 0x0000000405047291 */ /* 0x002fc4000f8ec0ff */
[----:B0-----:R-:W-:-:S05]  /*4960*/  IMAD R2, R20, 0x1e0, R29 ;  /* 0x000001e014027824 */ /* 0x001fca00078e021d */
        /* <DEDUP_REMOVED lines=35> */
[C---:B0-----:R-:W-:Y:S01]  /*4ba0*/  VIADD R9, R3.reuse, 0xffffffff ;  /* 0xffffffff03097836 */ /* 0x041fe20000000000 */
        /* <DEDUP_REMOVED lines=171> */
[----:B------:R-:W-:-:S03]  /*5660*/  ISETP.NE.AND P5, PT, R29, 0x1f, PT ;  /* 0x0000001f1d00780c */ /* 0x000fc60003fa5270 */
[----:B------:R0:W1:Y:S10]  /*5670*/  SHFL.UP PT, R21, R9, 0x1, RZ ;  /* 0x0420000009157989 */ /* 0x00007400000e00ff */
[----:B------:R-:W-:-:S05]  /*5680*/  @!P5 LEA R8, R20, UR4, 0x2 ;  /* 0x000000041408dc11 */ /* 0x000fca000f8e10ff */
[----:B------:R0:W-:Y:S01]  /*5690*/  @!P5 STS [R8+0x10], R9 ;  /* 0x000010090800d388 */ /* 0x0001e20000000800 */
[----:B------:R-:W-:Y:S01]  /*56a0*/  BAR.SYNC.DEFER_BLOCKING 0x0 ;  /* 0x0000000000007b1d */ /* 0x000fe20000010000 */
[----:B------:R-:W-:-:S13]  /*56b0*/  ISETP.GE.U32.AND P5, PT, R37, 0x20, PT ;  /* 0x000000202500780c */ /* 0x000fda0003fa6070 */
[----:B01----:R-:W-:Y:S05]  /*56c0*/  @!P5 BRA `(.L_x_64) ;  /* 0x000000000078d947 */ /* 0x003fea0003800000 */
[----:B------:R-:W0:Y:S02]  /*56d0*/  LDS.128 R8, [UR4+0x10] ;  /* 0x00001004ff087984 */ /* 0x000e240008000c00 */
[----:B0-----:R-:W-:Y:S01]  /*56e0*/  VIADD R36, R8, 0xffffffff ;  /* 0xffffffff08247836 */ /* 0x001fe20000000000 */
[----:B------:R-:W-:-:S04]  /*56f0*/  ISETP.GT.AND P6, PT, R9, -0x1, PT ;  /* 0xffffffff0900780c */ /* 0x000fc80003fc4270 */
        /* <DEDUP_REMOVED lines=14> */
[C---:B------:R-:W-:Y:S02]  /*57e0*/  ISETP.NE.AND P5, PT, R20.reuse, 0x3, PT ;  /* 0x000000031400780c */ /* 0x040fe40003fa5270 */
[----:B------:R-:W-:-:S11]  /*57f0*/  ISETP.NE.AND P6, PT, R20, 0x2, PT ;  /* 0x000000021400780c */ /* 0x000fd60003fc5270 */
[----:B------:R-:W-:-:S05]  /*5800*/  @P5 SEL R36, R11, R8, !P6 ;  /* 0x000000080b245207 */ /* 0x000fca0007000000 */
        /* <DEDUP_REMOVED lines=10> */
.L_x_64:
[----:B------:R-:W-:Y:S05]  /*58b0*/  BSYNC.RECONVERGENT B0 ;  /* 0x0000000000007941 */ /* 0x000fea0003800200 */
.L_x_63:
        /* <DEDUP_REMOVED lines=10> */
.L_x_66:
[----:B------:R-:W-:Y:S05]  /*5960*/  BSYNC.RECONVERGENT B0 ;  /* 0x0000000000007941 */ /* 0x000fea0003800200 */
.L_x_65:
[----:B------:R-:W-:Y:S01]  /*5970*/  VIADD R11, R3, 0xffffffff ;  /* 0xffffffff030b7836 */ /* 0x000fe20000000000 */
[----:B------:R-:W-:Y:S02]  /*5980*/  P2R R21, PR, RZ, 0x2 ;  /* 0x00000002ff157803 */ /* 0x000fe40000000000 */
[----:B------:R-:W-:Y:S02]  /*5990*/  ISETP.NE.AND P1, PT, R25, RZ, PT ;  /* 0x000000ff1900720c */ /* 0x000fe40003f25270 */
        /* <DEDUP_REMOVED lines=82> */
[----:B------:R-:W-:-:S05]  /*5ec0*/  SEL R15, R15, RZ, P6 ;  /* 0x000000ff0f0f7207 */ /* 0x000fca0003000000 */
        /* <DEDUP_REMOVED lines=28> */
[----:B------:R-:W-:Y:S01]  /*6090*/  @P0 SEL R27, R22, R27, P4 ;  /* 0x0000001b161b0207 */ /* 0x000fe20002000000 */
[----:B------:R-:W-:Y:S06]  /*60a0*/  BRA `(.L_x_67) ;  /* 0x0000002400747947 */ /* 0x000fec0003800000 */
.L_x_62:
[C---:B0-----:R-:W-:Y:S01]  /*60b0*/  VIADD R9, R3.reuse, 0xffffffff ;  /* 0xffffffff03097836 */ /* 0x041fe20000000000 */
[----:B------:R-:W-:Y:S02]  /*60c0*/  ISETP.GT.AND P2, PT, R3, RZ, PT ;  /* 0x000000ff0300720c */ /* 0x000fe40003f44270 */
[----:B------:R-:W-:Y:S02]  /*60d0*/  ISETP.GE.AND P3, PT, R29, 0x1, PT ;  /* 0x000000011d00780c */ /* 0x000fe40003f66270 */
[----:B------:R-:W-:Y:S02]  /*60e0*/  ISETP.GE.AND P0, PT, R24, R9, PT ;  /* 0x000000091800720c */ /* 0x000fe40003f06270 */
[----:B------:R-:W-:Y:S02]  /*60f0*/  ISETP.GT.AND P1, PT, R9, R24, PT ;  /* 0x000000180900720c */ /* 0x000fe40003f24270 */
[----:B------:R-:W-:Y:S02]  /*6100*/  ISETP.NE.AND P4, PT, R29, 0x1f, PT ;  /* 0x0000001f1d00780c */ /* 0x000fe40003f85270 */
[----:B------:R-:W-:-:S02]  /*6110*/  SEL R9, R9, RZ, P1 ;  /* 0x000000ff09097207 */ /* 0x000fc40000800000 */
[C---:B------:R-:W-:Y:S02]  /*6120*/  ISETP.GT.AND P1, PT, R24.reuse, -0x1, PT ;  /* 0xffffffff1800780c */ /* 0x040fe40003f24270 */
[----:B------:R-:W-:Y:S02]  /*6130*/  SEL R9, R9, RZ, P2 ;  /* 0x000000ff09097207 */ /* 0x000fe40001000000 */
[----:B------:R-:W-:Y:S02]  /*6140*/  ISETP.GE.U32.AND P5, PT, R37, 0x20, PT ;  /* 0x000000202500780c */ /* 0x000fe40003fa6070 */
[----:B------:R-:W-:-:S03]  /*6150*/  @P0 SEL R9, R24, R9, P1 ;  /* 0x0000000918090207 */ /* 0x000fc60000800000 */
[----:B------:R-:W-:Y:S02]  /*6160*/  @!P4 LEA R30, R20, UR4, 0x2 ;  /* 0x00000004141ecc11 */ /* 0x000fe4000f8e10ff */
        /* <DEDUP_REMOVED lines=157> */
[----:B------:R-:W0:Y:S02]  /*6b40*/  LDS.128 R8, [UR4+0x10] ;  /* 0x00001004ff087984 */ /* 0x000e240008000c00 */
[C---:B0-----:R-:W-:Y:S01]  /*6b50*/  VIADD R28, R8.reuse, 0xffffffff ;  /* 0xffffffff081c7836 */ /* 0x041fe20000000000 */
[----:B------:R-:W-:-:S04]  /*6b60*/  ISETP.GT.AND P2, PT, R8, RZ, PT ;  /* 0x000000ff0800720c */ /* 0x000fc80003f44270 */
[----:B------:R-:W-:Y:S02]  /*6b70*/  ISETP.GE.AND P0, PT, R9, R28, PT ;  /* 0x0000001c0900720c */ /* 0x000fe40003f06270 */
[----:B------:R-:W-:-:S04]  /*6b80*/  ISETP.GT.AND P1, PT, R28, R9, PT ;  /* 0x000000091c00720c */ /* 0x000fc80003f24270 */
[----:B------:R-:W-:Y:S02]  /*6b90*/  SEL R28, R28, RZ, P1 ;  /* 0x000000ff1c1c7207 */ /* 0x000fe40000800000 */
[C---:B------:R-:W-:Y:S02]  /*6ba0*/  ISETP.GT.AND P1, PT, R9.reuse, -0x1, PT ;  /* 0xffffffff0900780c */ /* 0x040fe40003f24270 */
[----:B------:R-:W-:Y:S02]  /*6bb0*/  SEL R23, R28, RZ, P2 ;  /* 0x000000ff1c177207 */ /* 0x000fe40001000000 */
[----:B------:R0:W1:Y:S02]  /*6bc0*/  SHFL.UP PT, R28, R21, 0x1, RZ ;  /* 0x04200000151c7989 */ /* 0x00006400000e00ff */
[----:B------:R-:W-:Y:S02]  /*6bd0*/  @P0 SEL R23, R9, R23, P1 ;  /* 0x0000001709170207 */ /* 0x000fe40000800000 */
[----:B------:R-:W-:-:S02]  /*6be0*/  ISETP.GT.AND P1, PT, R10, -0x1, PT ;  /* 0xffffffff0a00780c */ /* 0x000fc40003f24270 */
        /* <DEDUP_REMOVED lines=17> */
[----:B01----:R-:W-:Y:S06]  /*6d00*/  @!P5 BRA `(.L_x_68) ;  /* 0x00000000002cd947 */ /* 0x003fec0003800000 */
        /* <DEDUP_REMOVED lines=11> */
.L_x_68:
[----:B------:R-:W0:Y:S01]  /*6dc0*/  LDC.64 R10, c[0x0][0x390] ;  /* 0x0000e400ff0a7b82 */ /* 0x000e220000000a00 */
[----:B------:R-:W-:Y:S02]  /*6dd0*/  ISETP.NE.AND P1, PT, R37, RZ, PT ;  /* 0x000000ff2500720c */ /* 0x000fe40003f25270 */
[----:B------:R-:W-:-:S05]  /*6de0*/  LOP3.LUT R25, RZ, R37, RZ, 0x33, !PT ;  /* 0x00000025ff197212 */ /* 0x000fca00078e33ff */
[----:B------:R-:W1:Y:S01]  /*6df0*/  LDC R8, c[0x0][0x370] ;  /* 0x0000dc00ff087b82 */ /* 0x000e620000000800 */
[----:B------:R-:W-:-:S05]  /*6e00*/  IMAD.IADD R25, R26, 0x1, R25 ;  /* 0x000000011a197824 */ /* 0x000fca00078e0219 */
[----:B------:R-:W-:Y:S01]  /*6e10*/  @!P1 IMAD.MOV.U32 R30, RZ, RZ, 0x64 ;  /* 0x00000064ff1e9424 */ /* 0x000fe200078e00ff */
[----:B------:R2:W-:Y:S01]  /*6e20*/  @!P1 STS [UR4+0xc], R31 ;  /* 0x00000c1fff009988 */ /* 0x0005e20008000804 */
[----:B0-----:R-:W-:-:S05]  /*6e30*/  IMAD.WIDE R34, R26, 0x8, R10 ;  /* 0x000000081a227825 */ /* 0x001fca00078e020a */
[----:B------:R2:W-:Y:S01]  /*6e40*/  @!P1 ST.E.64.STRONG.GPU desc[UR8][R34.64+0x100], R30 ;  /* 0x0001001e22009985 */ /* 0x0005e2000c10fb08 */
[----:B-1----:R-:W-:-:S13]  /*6e50*/  ISETP.GT.U32.AND P2, PT, R8, 0x1f3, PT ;  /* 0x000001f30800780c */ /* 0x002fda0003f44070 */
[----:B--2---:R-:W-:Y:S05]  /*6e60*/  @P2 BRA `(.L_x_70) ;  /* 0x0000000000082947 */ /* 0x004fea0003800000 */
[----:B------:R0:W-:Y:S06]  /*6e70*/  MEMBAR.SC.CTA ;  /* 0x0000000000007992 */ /* 0x0001ec0000000000 */
[----:B0-----:R-:W-:Y:S05]  /*6e80*/  BRA `(.L_x_71) ;  /* 0x0000000000087947 */ /* 0x001fea0003800000 */
.L_x_70:
[----:B------:R-:W-:Y:S05]  /*6e90*/  NANOSLEEP 0x1c2 ;  /* 0x000001c20000795d */ /* 0x000fea0003800000 */
[----:B------:R-:W-:Y:S01]  /*6ea0*/  NOP ;  /* 0x0000000000007918 */ /* 0x000fe20000000000 */
.L_x_71:
[----:B------:R-:W-:-:S05]  /*6eb0*/  IMAD.WIDE R10, R25, 0x8, R10 ;  /* 0x00000008190a7825 */ /* 0x000fca00078e020a */
[----:B------:R-:W2:Y:S01]  /*6ec0*/  LD.E.64.STRONG.GPU R8, desc[UR8][R10.64+0x100] ;  /* 0x000100080a087980 */ /* 0x000ea2000c10fb00 */
[----:B------:R-:W-:Y:S01]  /*6ed0*/  UMOV UR5, 0xffffffff ;  /* 0xffffffff00057882 */ /* 0x000fe20000000000 */
[----:B--2---:R-:W-:Y:S02]  /*6ee0*/  ISETP.NE.AND P0, PT, R8, 0x63, PT ;  /* 0x000000630800780c */ /* 0x004fe40003f05270 */
[----:B------:R-:W-:Y:S11]  /*6ef0*/  BRA.DIV UR5, `(.L_x_72) ;  /* 0x0000002605e47947 */ /* 0x000ff6000b800000 */
[----:B------:R-:W-:-:S13]  /*6f00*/  VOTE.ANY P0, !P0 ;  /* 0x0000000000ff7806 */ /* 0x000fda0004000100 */
.L_x_174:
[----:B------:R-:W-:Y:S05]  /*6f10*/  @!P0 BRA `(.L_x_73) ;  /* 0x0000000000308947 */ /* 0x000fea0003800000 */
.L_x_77:
[----:B------:R-:W-:Y:S05]  /*6f20*/  YIELD ;  /* 0x0000000000007946 */ /* 0x000fea0003800000 */
[----:B------:R-:W-:Y:S05]  /*6f30*/  @P2 BRA `(.L_x_74) ;  /* 0x0000000000082947 */ /* 0x000fea0003800000 */
[----:B------:R0:W-:Y:S06]  /*6f40*/  MEMBAR.SC.CTA ;  /* 0x0000000000007992 */ /* 0x0001ec0000000000 */
[----:B0-----:R-:W-:Y:S05]  /*6f50*/  BRA `(.L_x_75) ;  /* 0x0000000000087947 */ /* 0x001fea0003800000 */
.L_x_74:
[----:B------:R-:W-:Y:S05]  /*6f60*/  NANOSLEEP 0x15e ;  /* 0x0000015e0000795d */ /* 0x000fea0003800000 */
[----:B------:R-:W-:Y:S01]  /*6f70*/  NOP ;  /* 0x0000000000007918 */ /* 0x000fe20000000000 */
.L_x_75:
[----:B------:R-:W2:Y:S01]  /*6f80*/  LD.E.64.STRONG.GPU R8, desc[UR8][R10.64+0x100] ;  /* 0x000100080a087980 */ /* 0x000ea2000c10fb00 */
[----:B------:R-:W-:Y:S01]  /*6f90*/  UMOV UR5, 0xffffffff ;  /* 0xffffffff00057882 */ /* 0x000fe20000000000 */
[----:B--2---:R-:W-:Y:S02]  /*6fa0*/  ISETP.NE.AND P0, PT, R8, 0x63, PT ;  /* 0x000000630800780c */ /* 0x004fe40003f05270 */
[----:B------:R-:W-:Y:S11]  /*6fb0*/  BRA.DIV UR5, `(.L_x_76) ;  /* 0x0000002605d47947 */ /* 0x000ff6000b800000 */
[----:B------:R-:W-:-:S13]  /*6fc0*/  VOTE.ANY P0, !P0 ;  /* 0x0000000000ff7806 */ /* 0x000fda0004000100 */
.L_x_177:
[----:B------:R-:W-:Y:S05]  /*6fd0*/  @P0 BRA `(.L_x_77) ;  /* 0xfffffffc00d00947 */ /* 0x000fea000383ffff */
.L_x_73:
        /* <DEDUP_REMOVED lines=10> */
.L_x_181:
        /* <DEDUP_REMOVED lines=10> */
.L_x_80:
[----:B------:R-:W-:Y:S05]  /*7120*/  BSYNC.RECONVERGENT B0 ;  /* 0x0000000000007941 */ /* 0x000fea0003800200 */
.L_x_79:
[----:B------:R-:W-:-:S03]  /*7130*/  UMOV UR5, 0xffffffff ;  /* 0xffffffff00057882 */ /* 0x000fc60000000000 */
[----:B------:R-:W-:Y:S05]  /*7140*/  BRA.DIV UR5, `(.L_x_81) ;  /* 0x0000002605e07947 */ /* 0x000fea000b800000 */
[----:B------:R2:W3:Y:S02]  /*7150*/  SHFL.DOWN PT, R11, R9, 0x2, R10 ;  /* 0x08400000090b7989 */ /* 0x0004e400000e000a */
.L_x_184:
[----:B------:R-:W-:Y:S01]  /*7160*/  VIADD R21, R29, 0x2 ;  /* 0x000000021d157836 */ /* 0x000fe20000000000 */
[----:B------:R-:W-:Y:S04]  /*7170*/  BSSY.RECONVERGENT B0, `(.L_x_82) ;  /* 0x000000a000007945 */ /* 0x000fe80003800200 */
[----:B------:R-:W-:-:S13]  /*7180*/  ISETP.GT.AND P0, PT, R21, R10, PT ;  /* 0x0000000a1500720c */ /* 0x000fda0003f04270 */
[----:B------:R-:W-:Y:S05]  /*7190*/  @P0 BRA `(.L_x_83) ;  /* 0x00000000001c0947 */ /* 0x000fea0003800000 */
[----:B-1-3--:R-:W-:-:S05]  /*71a0*/  VIADD R20, R11, 0xffffffff ;  /* 0xffffffff0b147836 */ /* 0x00afca0000000000 */
[----:B------:R-:W-:-:S04]  /*71b0*/  ISETP.GE.AND P0, PT, R9, R20, PT ;  /* 0x000000140900720c */ /* 0x000fc80003f06270 */
[----:B------:R-:W-:-:S13]  /*71c0*/  ISETP.GT.AND P0, PT, R9, -0x1, P0 ;  /* 0xffffffff0900780c */ /* 0x000fda0000704270 */
[C---:B------:R-:W-:Y:S02]  /*71d0*/  @!P0 ISETP.GT.AND P3, PT, R20.reuse, R9, PT ;  /* 0x000000091400820c */ /* 0x040fe40003f64270 */
[----:B------:R-:W-:Y:S02]  /*71e0*/  @!P0 ISETP.GT.AND P4, PT, R11, RZ, PT ;  /* 0x000000ff0b00820c */ /* 0x000fe40003f84270 */
[----:B------:R-:W-:-:S04]  /*71f0*/  @!P0 SEL R11, R20, RZ, P3 ;  /* 0x000000ff140b8207 */ /* 0x000fc80001800000 */
[----:B0-2---:R-:W-:-:S07]  /*7200*/  @!P0 SEL R9, R11, RZ, P4 ;  /* 0x000000ff0b098207 */ /* 0x005fce0002000000 */
.L_x_83:
[----:B------:R-:W-:Y:S05]  /*7210*/  BSYNC.RECONVERGENT B0 ;  /* 0x0000000000007941 */ /* 0x000fea0003800200 */
.L_x_82:
[----:B------:R-:W-:-:S03]  /*7220*/  UMOV UR5, 0xffffffff ;  /* 0xffffffff00057882 */ /* 0x000fc60000000000 */
[----:B------:R-:W-:Y:S05]  /*7230*/  BRA.DIV UR5, `(.L_x_84) ;  /* 0x0000002605c87947 */ /* 0x000fea000b800000 */
[----:B---3--:R3:W4:Y:S02]  /*7240*/  SHFL.DOWN PT, R11, R9, 0x4, R10 ;  /* 0x08800000090b7989 */ /* 0x00872400000e000a */
.L_x_187:
[----:B------:R-:W-:Y:S01]  /*7250*/  VIADD R30, R29, 0x4 ;  /* 0x000000041d1e7836 */ /* 0x000fe20000000000 */
[----:B------:R-:W-:Y:S04]  /*7260*/  BSSY.RECONVERGENT B0, `(.L_x_85) ;  /* 0x000000a000007945 */ /* 0x000fe80003800200 */
[----:B------:R-:W-:-:S13]  /*7270*/  ISETP.GT.AND P0, PT, R30, R10, PT ;  /* 0x0000000a1e00720c */ /* 0x000fda0003f04270 */
[----:B------:R-:W-:Y:S05]  /*7280*/  @P0 BRA `(.L_x_86) ;  /* 0x00000000001c0947 */ /* 0x000fea0003800000 */
[----:B-1--4-:R-:W-:-:S05]  /*7290*/  VIADD R20, R11, 0xffffffff ;  /* 0xffffffff0b147836 */ /* 0x012fca0000000000 */
[----:B------:R-:W-:-:S04]  /*72a0*/  ISETP.GE.AND P0, PT, R9, R20, PT ;  /* 0x000000140900720c */ /* 0x000fc80003f06270 */
[----:B------:R-:W-:-:S13]  /*72b0*/  ISETP.GT.AND P0, PT, R9, -0x1, P0 ;  /* 0xffffffff0900780c */ /* 0x000fda0000704270 */
[C---:B------:R-:W-:Y:S02]  /*72c0*/  @!P0 ISETP.GT.AND P3, PT, R20.reuse, R9, PT ;  /* 0x000000091400820c */ /* 0x040fe40003f64270 */
[----:B------:R-:W-:Y:S02]  /*72d0*/  @!P0 ISETP.GT.AND P4, PT, R11, RZ, PT ;  /* 0x000000ff0b00820c */ /* 0x000fe40003f84270 */
[----:B------:R-:W-:-:S04]  /*72e0*/  @!P0 SEL R11, R20, RZ, P3 ;  /* 0x000000ff140b8207 */ /* 0x000fc80001800000 */
[----:B0-23--:R-:W-:-:S07]  /*72f0*/  @!P0 SEL R9, R11, RZ, P4 ;  /* 0x000000ff0b098207 */ /* 0x00dfce0002000000 */
.L_x_86:
[----:B------:R-:W-:Y:S05]  /*7300*/  BSYNC.RECONVERGENT B0 ;  /* 0x0000000000007941 */ /* 0x000fea0003800200 */
.L_x_85:
[----:B------:R-:W-:-:S03]  /*7310*/  UMOV UR5, 0xffffffff ;  /* 0xffffffff00057882 */ /* 0x000fc60000000000 */
[----:B------:R-:W-:Y:S05]  /*7320*/  BRA.DIV UR5, `(.L_x_87) ;  /* 0x0000002605b07947 */ /* 0x000fea000b800000 */
[----:B----4-:R4:W0:Y:S02]  /*7330*/  SHFL.DOWN PT, R11, R9, 0x8, R10 ;  /* 0x09000000090b7989 */ /* 0x01082400000e000a */
.L_x_190:
[----:B------:R-:W-:Y:S01]  /*7340*/  VIADD R21, R29, 0x8 ;  /* 0x000000081d157836 */ /* 0x000fe20000000000 */
[----:B------:R-:W-:Y:S04]  /*7350*/  BSSY.RECONVERGENT B0, `(.L_x_88) ;  /* 0x000000a000007945 */ /* 0x000fe80003800200 */
[----:B------:R-:W-:-:S13]  /*7360*/  ISETP.GT.AND P0, PT, R21, R10, PT ;  /* 0x0000000a1500720c */ /* 0x000fda0003f04270 */
[----:B------:R-:W-:Y:S05]  /*7370*/  @P0 BRA `(.L_x_89) ;  /* 0x00000000001c0947 */ /* 0x000fea0003800000 */
[----:B01----:R-:W-:-:S05]  /*7380*/  VIADD R20, R11, 0xffffffff ;  /* 0xffffffff0b147836 */ /* 0x003fca0000000000 */
[----:B------:R-:W-:-:S04]  /*7390*/  ISETP.GE.AND P0, PT, R9, R20, PT ;  /* 0x000000140900720c */ /* 0x000fc80003f06270 */
[----:B------:R-:W-:-:S13]  /*73a0*/  ISETP.GT.AND P0, PT, R9, -0x1, P0 ;  /* 0xffffffff0900780c */ /* 0x000fda0000704270 */
[C---:B------:R-:W-:Y:S02]  /*73b0*/  @!P0 ISETP.GT.AND P3, PT, R20.reuse, R9, PT ;  /* 0x000000091400820c */ /* 0x040fe40003f64270 */
[----:B------:R-:W-:Y:S02]  /*73c0*/  @!P0 ISETP.GT.AND P4, PT, R11, RZ, PT ;  /* 0x000000ff0b00820c */ /* 0x000fe40003f84270 */
[----:B------:R-:W-:-:S04]  /*73d0*/  @!P0 SEL R11, R20, RZ, P3 ;  /* 0x000000ff140b8207 */ /* 0x000fc80001800000 */
[----:B--234-:R-:W-:-:S07]  /*73e0*/  @!P0 SEL R9, R11, RZ, P4 ;  /* 0x000000ff0b098207 */ /* 0x01cfce0002000000 */
.L_x_89:
[----:B------:R-:W-:Y:S05]  /*73f0*/  BSYNC.RECONVERGENT B0 ;  /* 0x0000000000007941 */ /* 0x000fea0003800200 */
.L_x_88:
[----:B------:R-:W-:-:S03]  /*7400*/  UMOV UR5, 0xffffffff ;  /* 0xffffffff00057882 */ /* 0x000fc60000000000 */
[----:B------:R-:W-:Y:S05]  /*7410*/  BRA.DIV UR5, `(.L_x_90) ;  /* 0x0000002605987947 */ /* 0x000fea000b800000 */
[----:B0-----:R0:W0:Y:S02]  /*7420*/  SHFL.DOWN PT, R11, R9, 0x10, R10 ;  /* 0x0a000000090b7989 */ /* 0x00102400000e000a */
.L_x_193:
        /* <DEDUP_REMOVED lines=13> */
[----:B--234-:R-:W-:-:S07]  /*7500*/  @!P3 SEL R9, R8, RZ, P6 ;  /* 0x000000ff0809b207 */ /* 0x01cfce0003000000 */
.L_x_92:
[----:B------:R-:W-:Y:S05]  /*7510*/  BSYNC.RECONVERGENT B0 ;  /* 0x0000000000007941 */ /* 0x000fea0003800200 */
.L_x_91:
[----:B------:R-:W-:Y:S01]  /*7520*/  UMOV UR5, 0xffffffff ;  /* 0xffffffff00057882 */ /* 0x000fe20000000000 */
[----:B------:R-:W-:Y:S02]  /*7530*/  IMAD.X R27, RZ, RZ, R27, P4 ;  /* 0x000000ffff1b7224 */ /* 0x000fe400020e061b */
[----:B------:R-:W-:Y:S05]  /*7540*/  BRA.DIV UR5, `(.L_x_93) ;  /* 0x0000002605707947 */ /* 0x000fea000b800000 */
[----:B------:R-:W-:-:S13]  /*7550*/  VOTE.ALL P0, P0 ;  /* 0x0000000000ff7806 */ /* 0x000fda0000000000 */
.L_x_196:
[----:B------:R-:W-:Y:S05]  /*7560*/  @!P0 BRA `(.L_x_94) ;  /* 0x0000000400c88947 */ /* 0x000fea0003800000 */
.L_x_117:
[----:B0-234-:R-:W-:-:S05]  /*7570*/  IMAD.WIDE R10, R25, 0x8, R26 ;  /* 0x00000008190a7825 */ /* 0x01dfca00078e021a */
[----:B-1----:R-:W2:Y:S01]  /*7580*/  LD.E.64.STRONG.GPU R20, desc[UR8][R10.64+-0x100] ;  /* 0xffff00080a147980 */ /* 0x002ea2000c10fb00 */
[----:B------:R-:W-:Y:S05]  /*7590*/  YIELD ;  /* 0x0000000000007946 */ /* 0x000fea0003800000 */
[----:B------:R-:W-:Y:S01]  /*75a0*/  UMOV UR5, 0xffffffff ;  /* 0xffffffff00057882 */ /* 0x000fe20000000000 */
[----:B--2---:R-:W-:Y:S02]  /*75b0*/  ISETP.NE.AND P0, PT, R20, 0x63, PT ;  /* 0x000000631400780c */ /* 0x004fe40003f05270 */
[----:B------:R-:W-:Y:S11]  /*75c0*/  BRA.DIV UR5, `(.L_x_95) ;  /* 0x00000026056c7947 */ /* 0x000ff6000b800000 */
[----:B------:R-:W-:-:S13]  /*75d0*/  VOTE.ANY P0, !P0 ;  /* 0x0000000000ff7806 */ /* 0x000fda0004000100 */
.L_x_199:
[----:B------:R-:W-:Y:S05]  /*75e0*/  @!P0 BRA `(.L_x_96) ;  /* 0x0000000000308947 */ /* 0x000fea0003800000 */
.L_x_100:
[----:B------:R-:W-:Y:S05]  /*75f0*/  YIELD ;  /* 0x0000000000007946 */ /* 0x000fea0003800000 */
[----:B------:R-:W-:Y:S05]  /*7600*/  @P2 BRA `(.L_x_97) ;  /* 0x0000000000082947 */ /* 0x000fea0003800000 */
[----:B------:R0:W-:Y:S06]  /*7610*/  MEMBAR.SC.CTA ;  /* 0x0000000000007992 */ /* 0x0001ec0000000000 */
[----:B0-----:R-:W-:Y:S05]  /*7620*/  BRA `(.L_x_98) ;  /* 0x0000000000087947 */ /* 0x001fea0003800000 */
.L_x_97:
[----:B------:R-:W-:Y:S05]  /*7630*/  NANOSLEEP 0x15e ;  /* 0x0000015e0000795d */ /* 0x000fea0003800000 */
[----:B------:R-:W-:Y:S01]  /*7640*/  NOP ;  /* 0x0000000000007918 */ /* 0x000fe20000000000 */
.L_x_98:
[----:B------:R-:W2:Y:S01]  /*7650*/  LD.E.64.STRONG.GPU R20, desc[UR8][R10.64+-0x100] ;  /* 0xffff00080a147980 */ /* 0x000ea2000c10fb00 */
[----:B------:R-:W-:Y:S01]  /*7660*/  UMOV UR5, 0xffffffff ;  /* 0xffffffff00057882 */ /* 0x000fe20000000000 */
[----:B--2---:R-:W-:Y:S02]  /*7670*/  ISETP.NE.AND P0, PT, R20, 0x63, PT ;  /* 0x000000631400780c */ /* 0x004fe40003f05270 */
[----:B------:R-:W-:Y:S11]  /*7680*/  BRA.DIV UR5, `(.L_x_99) ;  /* 0x00000026055c7947 */ /* 0x000ff6000b800000 */
[----:B------:R-:W-:-:S13]  /*7690*/  VOTE.ANY P0, !P0 ;  /* 0x0000000000ff7806 */ /* 0x000fda0004000100 */
.L_x_202:
[----:B------:R-:W-:Y:S05]  /*76a0*/  @P0 BRA `(.L_x_100) ;  /* 0xfffffffc00d00947 */ /* 0x000fea000383ffff */
.L_x_96:
        /* <DEDUP_REMOVED lines=9> */
.L_x_206:
        /* <DEDUP_REMOVED lines=10> */
.L_x_103:
[----:B------:R-:W-:Y:S05]  /*77e0*/  BSYNC.RECONVERGENT B0 ;  /* 0x0000000000007941 */ /* 0x000fea0003800200 */
.L_x_102:
[----:B------:R-:W-:-:S03]  /*77f0*/  UMOV UR5, 0xffffffff ;  /* 0xffffffff00057882 */ /* 0x000fc60000000000 */
[----:B------:R-:W-:Y:S05]  /*7800*/  BRA.DIV UR5, `(.L_x_104) ;  /* 0x0000002605647947 */ /* 0x000fea000b800000 */
[----:B-1----:R1:W2:Y:S02]  /*7810*/  SHFL.DOWN PT, R11, R21, 0x2, R8 ;  /* 0x08400000150b7989 */ /* 0x0022a400000e0008 */
.L_x_209:
        /* <DEDUP_REMOVED lines=11> */
.L_x_106:
[----:B------:R-:W-:Y:S05]  /*78d0*/  BSYNC.RECONVERGENT B0 ;  /* 0x0000000000007941 */ /* 0x000fea0003800200 */
.L_x_105:
[----:B------:R-:W-:-:S03]  /*78e0*/  UMOV UR5, 0xffffffff ;  /* 0xffffffff00057882 */ /* 0x000fc60000000000 */
[----:B------:R-:W-:Y:S05]  /*78f0*/  BRA.DIV UR5, `(.L_x_107) ;  /* 0x00000026054c7947 */ /* 0x000fea000b800000 */
[----:B--2---:R2:W3:Y:S02]  /*7900*/  SHFL.DOWN PT, R11, R21, 0x4, R8 ;  /* 0x08800000150b7989 */ /* 0x0044e400000e0008 */
.L_x_212:
[----:B------:R-:W-:Y:S01]  /*7910*/  ISETP.GT.AND P0, PT, R30, R8, PT ;  /* 0x000000081e00720c */ /* 0x000fe20003f04270 */
[----:B------:R-:W-:-:S12]  /*7920*/  BSSY.RECONVERGENT B0, `(.L_x_108) ;  /* 0x0000009000007945 */ /* 0x000fd80003800200 */
        /* <DEDUP_REMOVED lines=8> */
.L_x_109:
[----:B------:R-:W-:Y:S05]  /*79b0*/  BSYNC.RECONVERGENT B0 ;  /* 0x0000000000007941 */ /* 0x000fea0003800200 */
.L_x_108:
[----:B------:R-:W-:-:S03]  /*79c0*/  UMOV UR5, 0xffffffff ;  /* 0xffffffff00057882 */ /* 0x000fc60000000000 */
[----:B------:R-:W-:Y:S05]  /*79d0*/  BRA.DIV UR5, `(.L_x_110) ;  /* 0x0000002605387947 */ /* 0x000fea000b800000 */
[----:B---3--:R3:W4:Y:S02]  /*79e0*/  SHFL.DOWN PT, R11, R21, 0x8, R8 ;  /* 0x09000000150b7989 */ /* 0x00872400000e0008 */
.L_x_215:
        /* <DEDUP_REMOVED lines=11> */
.L_x_112:
[----:B------:R-:W-:Y:S05]  /*7aa0*/  BSYNC.RECONVERGENT B0 ;  /* 0x0000000000007941 */ /* 0x000fea0003800200 */
.L_x_111:
[----:B------:R-:W-:-:S03]  /*7ab0*/  UMOV UR5, 0xffffffff ;  /* 0xffffffff00057882 */ /* 0x000fc60000000000 */
[----:B------:R-:W-:Y:S05]  /*7ac0*/  BRA.DIV UR5, `(.L_x_113) ;  /* 0x0000002605207947 */ /* 0x000fea000b800000 */
[----:B----4-:R4:W0:Y:S02]  /*7ad0*/  SHFL.DOWN PT, R11, R21, 0x10, R8 ;  /* 0x0a000000150b7989 */ /* 0x01082400000e0008 */
.L_x_218:
        /* <DEDUP_REMOVED lines=11> */
.L_x_115:
[----:B------:R-:W-:Y:S05]  /*7b90*/  BSYNC.RECONVERGENT B0 ;  /* 0x0000000000007941 */ /* 0x000fea0003800200 */
.L_x_114:
        /* <DEDUP_REMOVED lines=14> */
.L_x_221:
[----:B------:R-:W-:Y:S05]  /*7c80*/  @P0 BRA `(.L_x_117) ;  /* 0xfffffff800380947 */ /* 0x000fea000383ffff */
.L_x_94:
[----:B------:R-:W-:Y:S01]  /*7c90*/  ISETP.NE.AND P2, PT, R29, RZ, PT ;  /* 0x000000ff1d00720c */ /* 0x000fe20003f45270 */
[----:B------:R-:W-:-:S12]  /*7ca0*/  BSSY.RECONVERGENT B0, `(.L_x_118) ;  /* 0x0000011000007945 */ /* 0x000fd80003800200 */
[----:B0-----:R-:W1:Y:S01]  /*7cb0*/  @!P2 S2R R11, SR_CgaCtaId ;  /* 0x00000000000ba919 */ /* 0x001e620000008800 */
[----:B------:R-:W-:-:S04]  /*7cc0*/  @!P2 MOV R8, 0x400 ;  /* 0x000004000008a802 */ /* 0x000fc80000000f00 */
[----:B-1----:R-:W-:Y:S01]  /*7cd0*/  @!P2 LEA R20, R11, R8, 0x18 ;  /* 0x000000080b14a211 */ /* 0x002fe200078ec0ff */
[----:B------:R-:W-:Y:S06]  /*7ce0*/  @P1 BRA `(.L_x_119) ;  /* 0x0000000000301947 */ /* 0x000fec0003800000 */
[----:B------:R-:W0:Y:S01]  /*7cf0*/  S2UR UR6, SR_CgaCtaId ;  /* 0x00000000000679c3 */ /* 0x000e220000008800 */
[C---:B--234-:R-:W-:Y:S01]  /*7d00*/  VIMNMX R10, PT, PT, R9.reuse, 0x1, !PT ;  /* 0x00000001090a7848 */ /* 0x05cfe20007fe0100 */
        /* <DEDUP_REMOVED lines=10> */
.L_x_119:
[----:B------:R-:W-:Y:S05]  /*7db0*/  BSYNC.RECONVERGENT B0 ;  /* 0x0000000000007941 */ /* 0x000fea0003800200 */
.L_x_118:
[----:B------:R0:W-:Y:S01]  /*7dc0*/  @!P2 STS [R20+0x24], R9 ;  /* 0x000024091400a388 */ /* 0x0001e20000000800 */
[----:B------:R-:W-:-:S07]  /*7dd0*/  @!P2 IMAD.MOV.U32 R28, RZ, RZ, R9 ;  /* 0x000000ffff1ca224 */ /* 0x000fce00078e0009 */
.L_x_69:
[----:B------:R-:W-:Y:S05]  /*7de0*/  WARPSYNC.ALL ;  /* 0x0000000000007948 */ /* 0x000fea0003800000 */
[----:B------:R-:W5:Y:S08]  /*7df0*/  S2UR UR5, SR_CgaCtaId ;  /* 0x00000000000579c3 */ /* 0x000f700000008800 */
[----:B------:R-:W-:Y:S01]  /*7e00*/  BAR.SYNC.DEFER_BLOCKING 0x0 ;  /* 0x0000000000007b1d */ /* 0x000fe20000010000 */
[----:B------:R-:W-:-:S05]  /*7e10*/  ISETP.NE.AND P0, PT, R37, RZ, PT ;  /* 0x000000ff2500720c */ /* 0x000fca0003f05270 */
[----:B------:R-:W-:Y:S01]  /*7e20*/  UMOV UR4, 0x400 ;  /* 0x0000040000047882 */ /* 0x000fe20000000000 */
[----:B------:R-:W-:Y:S01]  /*7e30*/  BSSY.RECONVERGENT B0, `(.L_x_120) ;  /* 0x000000b000007945 */ /* 0x000fe20003800200 */
[----:B-----5:R-:W-:-:S06]  /*7e40*/  ULEA UR4, UR5, UR4, 0x18 ;  /* 0x0000000405047291 */ /* 0x020fcc000f8ec0ff */
[----:B------:R-:W-:Y:S06]  /*7e50*/  @!P0 BRA `(.L_x_121) ;  /* 0x0000000000208947 */ /* 0x000fec0003800000 */
[----:B------:R-:W0:Y:S02]  /*7e60*/  LDS R8, [UR4+0x24] ;  /* 0x00002404ff087984 */ /* 0x000e240008000800 */
[----:B01234-:R-:W-:-:S05]  /*7e70*/  VIADD R9, R8, 0xffffffff ;  /* 0xffffffff08097836 */ /* 0x01ffca0000000000 */
[----:B------:R-:W-:-:S04]  /*7e80*/  ISETP.GE.AND P0, PT, R28, R9, PT ;  /* 0x000000091c00720c */ /* 0x000fc80003f06270 */
[----:B------:R-:W-:-:S13]  /*7e90*/  ISETP.GT.AND P0, PT, R28, -0x1, P0 ;  /* 0xffffffff1c00780c */ /* 0x000fda0000704270 */
[C---:B------:R-:W-:Y:S02]  /*7ea0*/  @!P0 ISETP.GT.AND P1, PT, R9.reuse, R28, PT ;  /* 0x0000001c0900820c */ /* 0x040fe40003f24270 */
[----:B------:R-:W-:Y:S02]  /*7eb0*/  @!P0 ISETP.GT.AND P2, PT, R8, RZ, PT ;  /* 0x000000ff0800820c */ /* 0x000fe40003f44270 */
[----:B------:R-:W-:-:S04]  /*7ec0*/  @!P0 SEL R9, R9, RZ, P1 ;  /* 0x000000ff09098207 */ /* 0x000fc80000800000 */
[----:B------:R-:W-:-:S07]  /*7ed0*/  @!P0 SEL R28, R9, RZ, P2 ;  /* 0x000000ff091c8207 */ /* 0x000fce0001000000 */
.L_x_121:
[----:B------:R-:W-:Y:S05]  /*7ee0*/  BSYNC.RECONVERGENT B0 ;  /* 0x0000000000007941 */ /* 0x000fea0003800200 */
.L_x_120:
        /* <DEDUP_REMOVED lines=14> */
[----:B01234-:R-:W-:-:S04]  /*7fd0*/  SEL R9, R3, RZ, P2 ;  /* 0x000000ff03097207 */ /* 0x01ffc80001000000 */
        /* <DEDUP_REMOVED lines=103> */
[----:B------:R-:W-:Y:S01]  /*8650*/  SEL R27, R3, RZ, P2 ;  /* 0x000000ff031b7207 */ /* 0x000fe20001000000 */
[----:B------:R-:W-:-:S03]  /*8660*/  IMAD.MOV.U32 R3, RZ, RZ, R8 ;  /* 0x000000ffff037224 */ /* 0x000fc600078e0008 */
[----:B------:R-:W-:-:S07]  /*8670*/  @P0 SEL R27, R22, R27, P1 ;  /* 0x0000001b161b0207 */ /* 0x000fce0000800000 */
.L_x_67:
[----:B------:R-:W0:Y:S01]  /*8680*/  S2R R19, SR_LANEID ;  /* 0x0000000000137919 */ /* 0x000e220000000000 */
[----:B------:R-:W-:Y:S01]  /*8690*/  BAR.SYNC.DEFER_BLOCKING 0x0 ;  /* 0x0000000000007b1d */ /* 0x000fe20000010000 */
[----:B------:R-:W-:-:S05]  /*86a0*/  ISETP.NE.AND P0, PT, R37, RZ, PT ;  /* 0x000000ff2500720c */ /* 0x000fca0003f05270 */
[----:B------:R-:W1:Y:S01]  /*86b0*/  LDCU.64 UR6, c[0x0][0x388] ;  /* 0x00007100ff0677ac */ /* 0x000e620008000a00 */
[----:B0-----:R-:W-:-:S05]  /*86c0*/  IMAD R8, R19, 0x38, R2 ;  /* 0x0000003813087824 */ /* 0x001fca00078e0202 */
[----:B------:R-:W-:Y:S04]  /*86d0*/  STS [R8], R3 ;  /* 0x0000000308007388 */ /* 0x000fe80000000800 */
[----:B------:R-:W-:Y:S04]  /*86e0*/  STS [R8+0x4], R9 ;  /* 0x0000040908007388 */ /* 0x000fe80000000800 */
[----:B------:R-:W-:Y:S04]  /*86f0*/  STS [R8+0x8], R11 ;  /* 0x0000080b08007388 */ /* 0x000fe80000000800 */
[----:B------:R0:W-:Y:S04]  /*8700*/  STS [R8+0xc], R4 ;  /* 0x00000c0408007388 */ /* 0x0001e80000000800 */
[----:B------:R2:W-:Y:S04]  /*8710*/  STS [R8+0x10], R5 ;  /* 0x0000100508007388 */ /* 0x0005e80000000800 */
        /* <DEDUP_REMOVED lines=11> */
[----:B------:R-:W-:Y:S04]  /*87d0*/  LDS R29, [R2] ;  /* 0x00000000021d7984 */ /* 0x000fe80000000800 */
[----:B------:R-:W-:Y:S04]  /*87e0*/  LDS R31, [R2+0x80] ;  /* 0x00008000021f7984 */ /* 0x000fe80000000800 */
        /* <DEDUP_REMOVED lines=13> */
[----:B------:R3:W-:Y:S01]  /*88c0*/  @!P0 STS [UR4+0x1e00], R0 ;  /* 0x001e0000ff008988 */ /* 0x0007e20008000804 */
[----:B------:R-:W-:Y:S06]  /*88d0*/  BAR.SYNC.DEFER_BLOCKING 0x0 ;  /* 0x0000000000007b1d */ /* 0x000fec0000010000 */
[----:B0-----:R-:W2:Y:S01]  /*88e0*/  S2R R4, SR_TID.X ;  /* 0x0000000000047919 */ /* 0x001ea20000002100 */
[----:B------:R-:W0:Y:S01]  /*88f0*/  LDS R6, [UR4+0x1e00] ;  /* 0x001e0004ff067984 */ /* 0x000e220008000800 */
[----:B--2---:R-:W-:-:S02]  /*8900*/  LOP3.LUT R5, R4, 0x1f, RZ, 0xc0, !PT ;  /* 0x0000001f04057812 */ /* 0x004fc400078ec0ff */
[----:B------:R-:W-:-:S05]  /*8910*/  LOP3.LUT R4, R4, 0x3e0, RZ, 0xc0, !PT ;  /* 0x000003e004047812 */ /* 0x000fca00078ec0ff */
[----:B------:R-:W-:-:S04]  /*8920*/  IMAD R37, R4, 0xf, R5 ;  /* 0x0000000f04257824 */ /* 0x000fc800078e0205 */
[C---:B---3--:R-:W-:Y:S01]  /*8930*/  VIADD R0, R37.reuse, 0x40 ;  /* 0x0000004025007836 */ /* 0x048fe20000000000 */
[----:B------:R-:W-:Y:S01]  /*8940*/  IADD3 R5, P0, PT, R32, R37, RZ ;  /* 0x0000002520057210 */ /* 0x000fe20007f1e0ff */
[C---:B------:R-:W-:Y:S02]  /*8950*/  VIADD R2, R37.reuse, 0xa0 ;  /* 0x000000a025027836 */ /* 0x040fe40000000000 */
[----:B------:R-:W-:Y:S02]  /*8960*/  VIADD R8, R37, 0xc0 ;  /* 0x000000c025087836 */ /* 0x000fe40000000000 */
[----:B------:R-:W-:Y:S01]  /*8970*/  IMAD.X R32, RZ, RZ, R33, P0 ;  /* 0x000000ffff207224 */ /* 0x000fe200000e0621 */
[----:B-1----:R-:W-:Y:S01]  /*8980*/  LEA R4, P0, R5, UR6, 0x2 ;  /* 0x0000000605047c11 */ /* 0x002fe2000f8010ff */
[----:B------:R-:W-:-:S03]  /*8990*/  VIADD R33, R37, 0x20 ;  /* 0x0000002025217836 */ /* 0x000fc60000000000 */
[----:B------:R-:W-:Y:S02]  /*89a0*/  LEA.HI.X R5, R5, UR7, R32, 0x2, P0 ;  /* 0x0000000705057c11 */ /* 0x000fe400080f1420 */
[-C--:B0-----:R-:W-:Y:S02]  /*89b0*/  ISETP.GE.AND P3, PT, R37, R6.reuse, PT ;  /* 0x000000062500720c */ /* 0x081fe40003f66270 */
[-C--:B------:R-:W-:Y:S01]  /*89c0*/  ISETP.GE.AND P4, PT, R33, R6.reuse, PT ;  /* 0x000000062100720c */ /* 0x080fe20003f86270 */
[C---:B------:R-:W-:Y:S01]  /*89d0*/  VIADD R33, R37.reuse, 0x60 ;  /* 0x0000006025217836 */ /* 0x040fe20000000000 */
[-C--:B------:R-:W-:Y:S01]  /*89e0*/  ISETP.GE.AND P5, PT, R0, R6.reuse, PT ;  /* 0x000000060000720c */ /* 0x080fe20003fa6270 */
[----:B------:R-:W-:Y:S01]  /*89f0*/  VIADD R0, R37, 0x80 ;  /* 0x0000008025007836 */ /* 0x000fe20000000000 */
[-C--:B------:R-:W-:Y:S02]  /*8a00*/  ISETP.GE.AND P1, PT, R2, R6.reuse, PT ;  /* 0x000000060200720c */ /* 0x080fe40003f26270 */
[-C--:B------:R-:W-:Y:S01]  /*8a10*/  ISETP.GE.AND P6, PT, R33, R6.reuse, PT ;  /* 0x000000062100720c */ /* 0x080fe20003fc6270 */
[C---:B------:R-:W-:Y:S01]  /*8a20*/  VIADD R33, R37.reuse, 0xe0 ;  /* 0x000000e025217836 */ /* 0x040fe20000000000 */
[-C--:B------:R-:W-:Y:S01]  /*8a30*/  ISETP.GE.AND P0, PT, R0, R6.reuse, PT ;  /* 0x000000060000720c */ /* 0x080fe20003f06270 */
[----:B------:R-:W-:Y:S01]  /*8a40*/  VIADD R0, R37, 0x100 ;  /* 0x0000010025007836 */ /* 0x000fe20000000000 */
[-C--:B------:R-:W-:Y:S01]  /*8a50*/  ISETP.GE.AND P2, PT, R8, R6.reuse, PT ;  /* 0x000000060800720c */ /* 0x080fe20003f46270 */
[----:B------:R0:W-:Y:S01]  /*8a60*/  @!P3 STG.E desc[UR8][R4.64], R29 ;  /* 0x0000001d0400b986 */ /* 0x0001e2000c101908 */
[----:B------:R-:W-:Y:S01]  /*8a70*/  ISETP.GE.AND P3, PT, R33, R6, PT ;  /* 0x000000062100720c */ /* 0x000fe20003f66270 */
[----:B------:R-:W-:-:S02]  /*8a80*/  VIADD R33, R37, 0x120 ;  /* 0x0000012025217836 */ /* 0x000fc40000000000 */
[----:B------:R1:W-:Y:S01]  /*8a90*/  @!P4 STG.E desc[UR8][R4.64+0x80], R31 ;  /* 0x0000801f0400c986 */ /* 0x0003e2000c101908 */
[-C--:B------:R-:W-:Y:S01]  /*8aa0*/  ISETP.GE.AND P4, PT, R0, R6.reuse, PT ;  /* 0x000000060000720c */ /* 0x080fe20003f86270 */
[----:B------:R-:W-:Y:S02]  /*8ab0*/  VIADD R0, R37, 0x140 ;  /* 0x0000014025007836 */ /* 0x000fe40000000000 */
[----:B------:R2:W-:Y:S01]  /*8ac0*/  @!P5 STG.E desc[UR8][R4.64+0x100], R35 ;  /* 0x000100230400d986 */ /* 0x0005e2000c101908 */
[-C--:B------:R-:W-:Y:S01]  /*8ad0*/  ISETP.GE.AND P5, PT, R33, R6.reuse, PT ;  /* 0x000000062100720c */ /* 0x080fe20003fa6270 */
[C---:B------:R-:W-:Y:S02]  /*8ae0*/  VIADD R33, R37.reuse, 0x160 ;  /* 0x0000016025217836 */ /* 0x040fe40000000000 */
[C---:B0-----:R-:W-:Y:S01]  /*8af0*/  VIADD R29, R37.reuse, 0x180 ;  /* 0x00000180251d7836 */ /* 0x041fe20000000000 */
[----:B------:R2:W-:Y:S01]  /*8b00*/  @!P6 STG.E desc[UR8][R4.64+0x180], R25 ;  /* 0x000180190400e986 */ /* 0x0005e2000c101908 */
[----:B------:R-:W-:Y:S01]  /*8b10*/  ISETP.GE.AND P6, PT, R0, R6, PT ;  /* 0x000000060000720c */ /* 0x000fe20003fc6270 */
[----:B-1----:R-:W-:-:S02]  /*8b20*/  VIADD R31, R37, 0x1a0 ;  /* 0x000001a0251f7836 */ /* 0x002fc40000000000 */
[----:B------:R2:W-:Y:S01]  /*8b30*/  @!P0 STG.E desc[UR8][R4.64+0x200], R23 ;  /* 0x0002001704008986 */ /* 0x0005e2000c101908 */
[----:B------:R-:W-:Y:S01]  /*8b40*/  VIADD R37, R37, 0x1c0 ;  /* 0x000001c025257836 */ /* 0x000fe20000000000 */
[-C--:B------:R-:W-:Y:S02]  /*8b50*/  ISETP.GE.AND P0, PT, R33, R6.reuse, PT ;  /* 0x000000062100720c */ /* 0x080fe40003f06270 */
[----:B------:R2:W-:Y:S01]  /*8b60*/  @!P1 STG.E desc[UR8][R4.64+0x280], R19 ;  /* 0x0002801304009986 */ /* 0x0005e2000c101908 */
[----:B------:R-:W-:-:S03]  /*8b70*/  ISETP.GE.AND P1, PT, R29, R6, PT ;  /* 0x000000061d00720c */ /* 0x000fc60003f26270 */
[----:B------:R2:W-:Y:S01]  /*8b80*/  @!P2 STG.E desc[UR8][R4.64+0x300], R21 ;  /* 0x000300150400a986 */ /* 0x0005e2000c101908 */
[----:B------:R-:W-:-:S03]  /*8b90*/  ISETP.GE.AND P2, PT, R31, R6, PT ;  /* 0x000000061f00720c */ /* 0x000fc60003f46270 */
[----:B------:R2:W-:Y:S01]  /*8ba0*/  @!P3 STG.E desc[UR8][R4.64+0x380], R17 ;  /* 0x000380110400b986 */ /* 0x0005e2000c101908 */
[----:B------:R-:W-:-:S03]  /*8bb0*/  ISETP.GE.AND P3, PT, R37, R6, PT ;  /* 0x000000062500720c */ /* 0x000fc60003f66270 */
[----:B------:R2:W-:Y:S04]  /*8bc0*/  @!P4 STG.E desc[UR8][R4.64+0x400], R15 ;  /* 0x0004000f0400c986 */ /* 0x0005e8000c101908 */
[----:B------:R2:W-:Y:S04]  /*8bd0*/  @!P5 STG.E desc[UR8][R4.64+0x480], R13 ;  /* 0x0004800d0400d986 */ /* 0x0005e8000c101908 */
[----:B------:R2:W-:Y:S04]  /*8be0*/  @!P6 STG.E desc[UR8][R4.64+0x500], R11 ;  /* 0x0005000b0400e986 */ /* 0x0005e8000c101908 */
[----:B------:R2:W-:Y:S04]  /*8bf0*/  @!P0 STG.E desc[UR8][R4.64+0x580], R9 ;  /* 0x0005800904008986 */ /* 0x0005e8000c101908 */
[----:B------:R2:W-:Y:S04]  /*8c00*/  @!P1 STG.E desc[UR8][R4.64+0x600], R7 ;  /* 0x0006000704009986 */ /* 0x0005e8000c101908 */
[----:B------:R2:W-:Y:S01]  /*8c10*/  @!P2 STG.E desc[UR8][R4.64+0x680], R3 ;  /* 0x000680030400a986 */ /* 0x0005e2000c101908 */
[----:B------:R-:W-:Y:S05]  /*8c20*/  @P3 EXIT ;  /* 0x000000000000394d */ /* 0x000fea0003800000 */
[----:B------:R-:W-:Y:S01]  /*8c30*/  STG.E desc[UR8][R4.64+0x700], R27 ;  /* 0x0007001b04007986 */ /* 0x000fe2000c101908 */
[----:B------:R-:W-:Y:S05]  /*8c40*/  EXIT ;  /* 0x000000000000794d */ /* 0x000fea0003800000 */
.L_x_12:
[----:B------:R-:W-:Y:S01]  /*8c50*/  BSSY B1, `(.L_x_122) ;  /* 0x0000006000017945 */ /* 0x000fe20003800000 */
[----:B------:R-:W-:Y:S01]  /*8c60*/  PLOP3.LUT P0, PT, P0, PT, PT, 0x8, 0x80 ;  /* 0x000000000080781c */ /* 0x000fe2000070e170 */
[----:B------:R-:W-:-:S12]  /*8c70*/  IMAD.MOV.U32 R23, RZ, RZ, -0x1 ;  /* 0xffffffffff177424 */ /* 0x000fd800078e00ff */
[----:B------:R-:W-:Y:S05]  /*8c80*/  WARPSYNC.COLLECTIVE R23, `(.L_x_123) ;  /* 0x0000000017087348 */ /* 0x000fea0003c00000 */
[----:B------:R-:W-:Y:S01]  /*8c90*/  VOTE.ANY P0, P0 ;  /* 0x0000000000ff7806 */ /* 0x000fe20000000100 */
[----:B------:R-:W-:-:S12]  /*8ca0*/  ENDCOLLECTIVE ;  /* 0x000000000000791b */ /* 0x000fd80003800000 */
.L_x_123:
[----:B------:R-:W-:Y:S05]  /*8cb0*/  BSYNC B1 ;  /* 0x0000000000017941 */ /* 0x000fea0003800000 */
.L_x_122:
[----:B------:R-:W-:Y:S05]  /*8cc0*/  BRA `(.L_x_124) ;  /* 0xffffff9c00347947 */ /* 0x000fea000383ffff */
.L_x_16:
[----:B------:R-:W-:Y:S01]  /*8cd0*/  BSSY B1, `(.L_x_125) ;  /* 0x0000006000017945 */ /* 0x000fe20003800000 */
[----:B------:R-:W-:Y:S01]  /*8ce0*/  PLOP3.LUT P0, PT, P0, PT, PT, 0x8, 0x80 ;  /* 0x000000000080781c */ /* 0x000fe2000070e170 */
[----:B------:R-:W-:-:S12]  /*8cf0*/  IMAD.MOV.U32 R23, RZ, RZ, -0x1 ;  /* 0xffffffffff177424 */ /* 0x000fd800078e00ff */
[----:B------:R-:W-:Y:S05]  /*8d00*/  WARPSYNC.COLLECTIVE R23, `(.L_x_126) ;  /* 0x0000000017087348 */ /* 0x000fea0003c00000 */
[----:B------:R-:W-:Y:S01]  /*8d10*/  VOTE.ANY P0, P0 ;  /* 0x0000000000ff7806 */ /* 0x000fe20000000100 */
[----:B------:R-:W-:-:S12]  /*8d20*/  ENDCOLLECTIVE ;  /* 0x000000000000791b */ /* 0x000fd80003800000 */
.L_x_126:
[----:B------:R-:W-:Y:S05]  /*8d30*/  BSYNC B1 ;  /* 0x0000000000017941 */ /* 0x000fea0003800000 */
.L_x_125:
[----:B------:R-:W-:Y:S05]  /*8d40*/  BRA `(.L_x_127) ;  /* 0xffffff9c00447947 */ /* 0x000fea000383ffff */
.L_x_18:
[----:B------:R-:W0:Y:S01]  /*8d50*/  S2R R32, SR_GEMASK ;  /* 0x0000000000207919 */ /* 0x000e220000003c00 */
[----:B------:R-:W-:Y:S01]  /*8d60*/  BSSY B1, `(.L_x_128) ;  /* 0x0000006000017945 */ /* 0x000fe20003800000 */
[----:B------:R-:W-:Y:S01]  /*8d70*/  PLOP3.LUT P0, PT, P0, PT, PT, 0x8, 0x80 ;  /* 0x000000000080781c */ /* 0x000fe2000070e170 */
[----:B------:R-:W-:-:S12]  /*8d80*/  IMAD.MOV.U32 R23, RZ, RZ, -0x1 ;  /* 0xffffffffff177424 */ /* 0x000fd800078e00ff */
[----:B0-----:R-:W-:Y:S05]  /*8d90*/  WARPSYNC.COLLECTIVE R23, `(.L_x_129) ;  /* 0x0000000017087348 */ /* 0x001fea0003c00000 */
[----:B------:R-:W-:Y:S01]  /*8da0*/  VOTE.ANY R23, PT, P0 ;  /* 0x0000000000177806 */ /* 0x000fe200000e0100 */
[----:B0-----:R-:W-:Y:S06]  /*8db0*/  ENDCOLLECTIVE ;  /* 0x000000000000791b */ /* 0x001fec0003800000 */
.L_x_129:
[----:B------:R-:W-:Y:S05]  /*8dc0*/  BSYNC B1 ;  /* 0x0000000000017941 */ /* 0x000fea0003800000 */
.L_x_128:
[----:B------:R-:W-:Y:S01]  /*8dd0*/  LOP3.LUT R23, R23, 0x80000000, R32, 0xec, !PT ;  /* 0x8000000017177812 */ /* 0x000fe200078eec20 */
[----:B------:R-:W-:Y:S02]  /*8de0*/  IMAD.MOV.U32 R11, RZ, RZ, 0x1 ;  /* 0x00000001ff0b7424 */ /* 0x000fe400078e00ff */
[----:B------:R-:W-:Y:S02]  /*8df0*/  IMAD.MOV.U32 R21, RZ, RZ, R9 ;  /* 0x000000ffff157224 */ /* 0x000fe400078e0009 */
[----:B------:R-:W-:-:S05]  /*8e00*/  VIADD R10, R23, 0xffffffff ;  /* 0xffffffff170a7836 */ /* 0x000fca0000000000 */
[----:B------:R-:W-:Y:S01]  /*8e10*/  LOP3.LUT R17, R23, R10, RZ, 0xc, !PT ;  /* 0x0000000a17117212 */ /* 0x000fe200078e0cff */
[----:B------:R-:W-:-:S03]  /*8e20*/  IMAD.MOV.U32 R23, RZ, RZ, -0x1 ;  /* 0xffffffffff177424 */ /* 0x000fc600078e00ff */
[----:B------:R0:W1:Y:S04]  /*8e30*/  POPC R10, R17 ;  /* 0x00000011000a7309 */ /* 0x0000680000000000 */
[----:B01----:R-:W-:Y:S05]  /*8e40*/  WARPSYNC.COLLECTIVE R23, `(.L_x_130) ;  /* 0x0000000017087348 */ /* 0x003fea0003c00000 */
[----:B-1----:R1:W2:Y:S02]  /*8e50*/  SHFL.DOWN P0, R11, R21, R11, R10 ;  /* 0x0800000b150b7389 */ /* 0x0022a4000000000a */
[----:B012---:R-:W-:Y:S05]  /*8e60*/  ENDCOLLECTIVE ;  /* 0x000000000000791b */ /* 0x007fea0003800000 */
.L_x_130:
[----:B------:R-:W-:Y:S01]  /*8e70*/  IMAD.MOV.U32 R16, RZ, RZ, R11 ;  /* 0x000000ffff107224 */ /* 0x000fe200078e000b */
[----:B------:R-:W-:Y:S06]  /*8e80*/  BRA `(.L_x_131) ;  /* 0xffffff9c00207947 */ /* 0x000fec000383ffff */
.L_x_21:
[----:B------:R-:W-:Y:S01]  /*8e90*/  BSSY B1, `(.L_x_132) ;  /* 0x0000007000017945 */ /* 0x000fe20003800000 */
[----:B------:R-:W-:Y:S02]  /*8ea0*/  IMAD.MOV.U32 R21, RZ, RZ, R9 ;  /* 0x000000ffff157224 */ /* 0x000fe400078e0009 */
[----:B------:R-:W-:Y:S02]  /*8eb0*/  IMAD.MOV.U32 R11, RZ, RZ, 0x2 ;  /* 0x00000002ff0b7424 */ /* 0x000fe400078e00ff */
[----:B------:R-:W-:-:S07]  /*8ec0*/  IMAD.MOV.U32 R23, RZ, RZ, -0x1 ;  /* 0xffffffffff177424 */ /* 0x000fce00078e00ff */
[----:B01----:R-:W-:Y:S05]  /*8ed0*/  WARPSYNC.COLLECTIVE R23, `(.L_x_133) ;  /* 0x0000000017087348 */ /* 0x003fea0003c00000 */
[----:B------:R2:W3:Y:S02]  /*8ee0*/  SHFL.DOWN P0, R11, R21, R11, R10 ;  /* 0x0800000b150b7389 */ /* 0x0004e4000000000a */
[----:B0123--:R-:W-:Y:S05]  /*8ef0*/  ENDCOLLECTIVE ;  /* 0x000000000000791b */ /* 0x00ffea0003800000 */
.L_x_133:
[----:B------:R-:W-:Y:S05]  /*8f00*/  BSYNC B1 ;  /* 0x0000000000017941 */ /* 0x000fea0003800000 */
.L_x_132:
[----:B------:R-:W-:Y:S05]  /*8f10*/  BRA `(.L_x_134) ;  /* 0xffffff9c00347947 */ /* 0x000fea000383ffff */
.L_x_24:
[----:B------:R-:W-:Y:S01]  /*8f20*/  BSSY B1, `(.L_x_135) ;  /* 0x0000007000017945 */ /* 0x000fe20003800000 */
[----:B------:R-:W-:Y:S02]  /*8f30*/  IMAD.MOV.U32 R21, RZ, RZ, R9 ;  /* 0x000000ffff157224 */ /* 0x000fe400078e0009 */
[----:B---3--:R-:W-:Y:S02]  /*8f40*/  IMAD.MOV.U32 R11, RZ, RZ, 0x4 ;  /* 0x00000004ff0b7424 */ /* 0x008fe400078e00ff */
[----:B------:R-:W-:-:S07]  /*8f50*/  IMAD.MOV.U32 R23, RZ, RZ, -0x1 ;  /* 0xffffffffff177424 */ /* 0x000fce00078e00ff */
[----:B0-2---:R-:W-:Y:S05]  /*8f60*/  WARPSYNC.COLLECTIVE R23, `(.L_x_136) ;  /* 0x0000000017087348 */ /* 0x005fea0003c00000 */
[----:B------:R1:W3:Y:S02]  /*8f70*/  SHFL.DOWN P0, R11, R21, R11, R10 ;  /* 0x0800000b150b7389 */ /* 0x0002e4000000000a */
[----:B0123--:R-:W-:Y:S05]  /*8f80*/  ENDCOLLECTIVE ;  /* 0x000000000000791b */ /* 0x00ffea0003800000 */
.L_x_136:
[----:B------:R-:W-:Y:S05]  /*8f90*/  BSYNC B1 ;  /* 0x0000000000017941 */ /* 0x000fea0003800000 */
.L_x_135:
[----:B------:R-:W-:Y:S05]  /*8fa0*/  BRA `(.L_x_137) ;  /* 0xffffff9c004c7947 */ /* 0x000fea000383ffff */
.L_x_27:
[----:B------:R-:W-:Y:S01]  /*8fb0*/  BSSY B1, `(.L_x_138) ;  /* 0x0000007000017945 */ /* 0x000fe20003800000 */
[----:B------:R-:W-:Y:S02]  /*8fc0*/  IMAD.MOV.U32 R21, RZ, RZ, R9 ;  /* 0x000000ffff157224 */ /* 0x000fe400078e0009 */
[----:B---3--:R-:W-:Y:S02]  /*8fd0*/  IMAD.MOV.U32 R11, RZ, RZ, 0x8 ;  /* 0x00000008ff0b7424 */ /* 0x008fe400078e00ff */
[----:B------:R-:W-:-:S07]  /*8fe0*/  IMAD.MOV.U32 R23, RZ, RZ, -0x1 ;  /* 0xffffffffff177424 */ /* 0x000fce00078e00ff */
[----:B012---:R-:W-:Y:S05]  /*8ff0*/  WARPSYNC.COLLECTIVE R23, `(.L_x_139) ;  /* 0x0000000017087348 */ /* 0x007fea0003c00000 */
[----:B------:R3:W4:Y:S02]  /*9000*/  SHFL.DOWN P0, R11, R21, R11, R10 ;  /* 0x0800000b150b7389 */ /* 0x000724000000000a */
[----:B01234-:R-:W-:Y:S05]  /*9010*/  ENDCOLLECTIVE ;  /* 0x000000000000791b */ /* 0x01ffea0003800000 */
.L_x_139:
[----:B------:R-:W-:Y:S05]  /*9020*/  BSYNC B1 ;  /* 0x0000000000017941 */ /* 0x000fea0003800000 */
.L_x_138:
[----:B------:R-:W-:Y:S05]  /*9030*/  BRA `(.L_x_140) ;  /* 0xffffff9c00647947 */ /* 0x000fea000383ffff */
.L_x_30:
[----:B------:R-:W-:Y:S01]  /*9040*/  BSSY B1, `(.L_x_141) ;  /* 0x0000007000017945 */ /* 0x000fe20003800000 */
[----:B------:R-:W-:Y:S02]  /*9050*/  IMAD.MOV.U32 R21, RZ, RZ, R9 ;  /* 0x000000ffff157224 */ /* 0x000fe400078e0009 */
[----:B----4-:R-:W-:Y:S02]  /*9060*/  IMAD.MOV.U32 R11, RZ, RZ, 0x10 ;  /* 0x00000010ff0b7424 */ /* 0x010fe400078e00ff */
[----:B------:R-:W-:-:S07]  /*9070*/  IMAD.MOV.U32 R23, RZ, RZ, -0x1 ;  /* 0xffffffffff177424 */ /* 0x000fce00078e00ff */
[----:B0123--:R-:W-:Y:S05]  /*9080*/  WARPSYNC.COLLECTIVE R23, `(.L_x_142) ;  /* 0x0000000017087348 */ /* 0x00ffea0003c00000 */
[----:B------:R4:W0:Y:S02]  /*9090*/  SHFL.DOWN P0, R11, R21, R11, R10 ;  /* 0x0800000b150b7389 */ /* 0x000824000000000a */
[----:B01234-:R-:W-:Y:S05]  /*90a0*/  ENDCOLLECTIVE ;  /* 0x000000000000791b */ /* 0x01ffea0003800000 */
.L_x_142:
[----:B------:R-:W-:Y:S05]  /*90b0*/  BSYNC B1 ;  /* 0x0000000000017941 */ /* 0x000fea0003800000 */
.L_x_141:
[----:B------:R-:W-:Y:S05]  /*90c0*/  BRA `(.L_x_143) ;  /* 0xffffff9c007c7947 */ /* 0x000fea000383ffff */
.L_x_33:
[----:B------:R-:W-:Y:S01]  /*90d0*/  BSSY B1, `(.L_x_144) ;  /* 0x0000006000017945 */ /* 0x000fe20003800000 */
[----:B------:R-:W-:Y:S01]  /*90e0*/  PLOP3.LUT P0, PT, P1, PT, PT, 0x80, 0x8 ;  /* 0x000000000008781c */ /* 0x000fe20000f0f070 */
[----:B------:R-:W-:-:S12]  /*90f0*/  IMAD.MOV.U32 R23, RZ, RZ, -0x1 ;  /* 0xffffffffff177424 */ /* 0x000fd800078e00ff */
[----:B01234-:R-:W-:Y:S05]  /*9100*/  WARPSYNC.COLLECTIVE R23, `(.L_x_145) ;  /* 0x0000000017087348 */ /* 0x01ffea0003c00000 */
[----:B------:R-:W-:Y:S01]  /*9110*/  VOTE.ALL P0, P0 ;  /* 0x0000000000ff7806 */ /* 0x000fe20000000000 */
[----:B01234-:R-:W-:-:S12]  /*9120*/  ENDCOLLECTIVE ;  /* 0x000000000000791b */ /* 0x01ffd80003800000 */
.L_x_145:
[----:B------:R-:W-:Y:S05]  /*9130*/  BSYNC B1 ;  /* 0x0000000000017941 */ /* 0x000fea0003800000 */
.L_x_144:
[----:B------:R-:W-:Y:S01]  /*9140*/  PLOP3.LUT P1, PT, P0, PT, PT, 0x80, 0x8 ;  /* 0x000000000008781c */ /* 0x000fe2000072f070 */
[----:B------:R-:W-:-:S12]  /*9150*/  BRA `(.L_x_146) ;  /* 0xffffff9c00a47947 */ /* 0x000fd8000383ffff */
.L_x_35:
[----:B------:R-:W-:Y:S01]  /*9160*/  BSSY B1, `(.L_x_147) ;  /* 0x0000006000017945 */ /* 0x000fe20003800000 */
[----:B------:R-:W-:Y:S01]  /*9170*/  PLOP3.LUT P0, PT, P0, PT, PT, 0x8, 0x80 ;  /* 0x000000000080781c */ /* 0x000fe2000070e170 */
[----:B------:R-:W-:-:S12]  /*9180*/  IMAD.MOV.U32 R23, RZ, RZ, -0x1 ;  /* 0xffffffffff177424 */ /* 0x000fd800078e00ff */
[----:B------:R-:W-:Y:S05]  /*9190*/  WARPSYNC.COLLECTIVE R23, `(.L_x_148) ;  /* 0x0000000017087348 */ /* 0x000fea0003c00000 */
[----:B------:R-:W-:Y:S01]  /*91a0*/  VOTE.ANY P0, P0 ;  /* 0x0000000000ff7806 */ /* 0x000fe20000000100 */
[----:B------:R-:W-:-:S12]  /*91b0*/  ENDCOLLECTIVE ;  /* 0x000000000000791b */ /* 0x000fd80003800000 */
.L_x_148:
[----:B------:R-:W-:Y:S05]  /*91c0*/  BSYNC B1 ;  /* 0x0000000000017941 */ /* 0x000fea0003800000 */
.L_x_147:
[----:B------:R-:W-:Y:S05]  /*91d0*/  BRA `(.L_x_149) ;  /* 0xffffff9c00a47947 */ /* 0x000fea000383ffff */
.L_x_39:
[----:B------:R-:W-:Y:S01]  /*91e0*/  BSSY B1, `(.L_x_150) ;  /* 0x0000006000017945 */ /* 0x000fe20003800000 */
[----:B------:R-:W-:Y:S01]  /*91f0*/  PLOP3.LUT P0, PT, P0, PT, PT, 0x8, 0x80 ;  /* 0x000000000080781c */ /* 0x000fe2000070e170 */
[----:B------:R-:W-:-:S12]  /*9200*/  IMAD.MOV.U32 R23, RZ, RZ, -0x1 ;  /* 0xffffffffff177424 */ /* 0x000fd800078e00ff */
[----:B------:R-:W-:Y:S05]  /*9210*/  WARPSYNC.COLLECTIVE R23, `(.L_x_151) ;  /* 0x0000000017087348 */ /* 0x000fea0003c00000 */
[----:B------:R-:W-:Y:S01]  /*9220*/  VOTE.ANY P0, P0 ;  /* 0x0000000000ff7806 */ /* 0x000fe20000000100 */
[----:B------:R-:W-:-:S12]  /*9230*/  ENDCOLLECTIVE ;  /* 0x000000000000791b */ /* 0x000fd80003800000 */
.L_x_151:
[----:B------:R-:W-:Y:S05]  /*9240*/  BSYNC B1 ;  /* 0x0000000000017941 */ /* 0x000fea0003800000 */
.L_x_150:
[----:B------:R-:W-:Y:S05]  /*9250*/  BRA `(.L_x_152) ;  /* 0xffffff9c00b87947 */ /* 0x000fea000383ffff */
.L_x_41:
[----:B------:R-:W-:Y:S01]  /*9260*/  BSSY B1, `(.L_x_153) ;  /* 0x0000006000017945 */ /* 0x000fe20003800000 */
[----:B------:R-:W-:Y:S01]  /*9270*/  PLOP3.LUT P0, PT, P0, PT, PT, 0x8, 0x80 ;  /* 0x000000000080781c */ /* 0x000fe2000070e170 */
[----:B------:R-:W-:-:S12]  /*9280*/  IMAD.MOV.U32 R23, RZ, RZ, -0x1 ;  /* 0xffffffffff177424 */ /* 0x000fd800078e00ff */
[----:B------:R-:W-:Y:S05]  /*9290*/  WARPSYNC.COLLECTIVE R23, `(.L_x_154) ;  /* 0x0000000017087348 */ /* 0x000fea0003c00000 */
[----:B------:R-:W-:Y:S01]  /*92a0*/  VOTE.ANY R23, PT, P0 ;  /* 0x0000000000177806 */ /* 0x000fe200000e0100 */
[----:B------:R-:W-:Y:S06]  /*92b0*/  ENDCOLLECTIVE ;  /* 0x000000000000791b */ /* 0x000fec0003800000 */
.L_x_154:
[----:B------:R-:W-:Y:S05]  /*92c0*/  BSYNC B1 ;  /* 0x0000000000017941 */ /* 0x000fea0003800000 */
.L_x_153:
[----:B------:R-:W-:Y:S02]  /*92d0*/  IMAD.MOV.U32 R8, RZ, RZ, R23 ;  /* 0x000000ffff087224 */ /* 0x000fe400078e0017 */
[----:B------:R-:W-:Y:S02]  /*92e0*/  IMAD.MOV.U32 R11, RZ, RZ, 0x1 ;  /* 0x00000001ff0b7424 */ /* 0x000fe400078e00ff */
[----:B------:R-:W-:Y:S01]  /*92f0*/  IMAD.MOV.U32 R21, RZ, RZ, R17 ;  /* 0x000000ffff157224 */ /* 0x000fe200078e0011 */
[----:B------:R-:W-:Y:S01]  /*9300*/  LOP3.LUT R8, R8, 0x80000000, R32, 0xec, !PT ;  /* 0x8000000008087812 */ /* 0x000fe200078eec20 */
[----:B------:R-:W-:-:S04]  /*9310*/  IMAD.MOV.U32 R23, RZ, RZ, -0x1 ;  /* 0xffffffffff177424 */ /* 0x000fc800078e00ff */
[----:B------:R-:W-:-:S05]  /*9320*/  VIADD R10, R8, 0xffffffff ;  /* 0xffffffff080a7836 */ /* 0x000fca0000000000 */
[----:B------:R-:W-:-:S06]  /*9330*/  LOP3.LUT R8, R8, R10, RZ, 0xc, !PT ;  /* 0x0000000a08087212 */ /* 0x000fcc00078e0cff */
[----:B------:R-:W0:Y:S02]  /*9340*/  POPC R8, R8 ;  /* 0x0000000800087309 */ /* 0x000e240000000000 */
[----:B0-----:R-:W-:-:S07]  /*9350*/  IMAD.MOV.U32 R10, RZ, RZ, R8 ;  /* 0x000000ffff0a7224 */ /* 0x001fce00078e0008 */
[----:B------:R-:W-:Y:S05]  /*9360*/  WARPSYNC.COLLECTIVE R23, `(.L_x_155) ;  /* 0x0000000017087348 */ /* 0x000fea0003c00000 */
[----:B------:R0:W1:Y:S02]  /*9370*/  SHFL.DOWN P0, R11, R21, R11, R10 ;  /* 0x0800000b150b7389 */ /* 0x000064000000000a */
[----:B01----:R-:W-:Y:S05]  /*9380*/  ENDCOLLECTIVE ;  /* 0x000000000000791b */ /* 0x003fea0003800000 */
.L_x_155:
[----:B------:R-:W-:Y:S05]  /*9390*/  BRA `(.L_x_156) ;  /* 0xffffff9c00907947 */ /* 0x000fea000383ffff */
.L_x_44:
[----:B------:R-:W-:Y:S01]  /*93a0*/  BSSY B1, `(.L_x_157) ;  /* 0x0000008000017945 */ /* 0x000fe20003800000 */
[----:B------:R-:W-:Y:S02]  /*93b0*/  IMAD.MOV.U32 R21, RZ, RZ, R17 ;  /* 0x000000ffff157224 */ /* 0x000fe400078e0011 */
[----:B-1----:R-:W-:Y:S02]  /*93c0*/  IMAD.MOV.U32 R11, RZ, RZ, 0x2 ;  /* 0x00000002ff0b7424 */ /* 0x002fe400078e00ff */
[----:B------:R-:W-:Y:S02]  /*93d0*/  IMAD.MOV.U32 R10, RZ, RZ, R8 ;  /* 0x000000ffff0a7224 */ /* 0x000fe400078e0008 */
[----:B------:R-:W-:-:S07]  /*93e0*/  IMAD.MOV.U32 R23, RZ, RZ, -0x1 ;  /* 0xffffffffff177424 */ /* 0x000fce00078e00ff */
[----:B0-----:R-:W-:Y:S05]  /*93f0*/  WARPSYNC.COLLECTIVE R23, `(.L_x_158) ;  /* 0x0000000017087348 */ /* 0x001fea0003c00000 */
[----:B------:R1:W2:Y:S02]  /*9400*/  SHFL.DOWN P0, R11, R21, R11, R10 ;  /* 0x0800000b150b7389 */ /* 0x0002a4000000000a */
[----:B012---:R-:W-:Y:S05]  /*9410*/  ENDCOLLECTIVE ;  /* 0x000000000000791b */ /* 0x007fea0003800000 */
.L_x_158:
[----:B------:R-:W-:Y:S05]  /*9420*/  BSYNC B1 ;  /* 0x0000000000017941 */ /* 0x000fea0003800000 */
.L_x_157:
[----:B------:R-:W-:Y:S05]  /*9430*/  BRA `(.L_x_159) ;  /* 0xffffff9c00a07947 */ /* 0x000fea000383ffff */
.L_x_47:
[----:B------:R-:W-:Y:S01]  /*9440*/  BSSY B1, `(.L_x_160) ;  /* 0x0000008000017945 */ /* 0x000fe20003800000 */
[----:B------:R-:W-:Y:S02]  /*9450*/  IMAD.MOV.U32 R21, RZ, RZ, R17 ;  /* 0x000000ffff157224 */ /* 0x000fe400078e0011 */
[----:B--2---:R-:W-:Y:S02]  /*9460*/  IMAD.MOV.U32 R11, RZ, RZ, 0x4 ;  /* 0x00000004ff0b7424 */ /* 0x004fe400078e00ff */
[----:B------:R-:W-:Y:S02]  /*9470*/  IMAD.MOV.U32 R10, RZ, RZ, R8 ;  /* 0x000000ffff0a7224 */ /* 0x000fe400078e0008 */
[----:B------:R-:W-:-:S07]  /*9480*/  IMAD.MOV.U32 R23, RZ, RZ, -0x1 ;  /* 0xffffffffff177424 */ /* 0x000fce00078e00ff */
[----:B01----:R-:W-:Y:S05]  /*9490*/  WARPSYNC.COLLECTIVE R23, `(.L_x_161) ;  /* 0x0000000017087348 */ /* 0x003fea0003c00000 */
[----:B------:R2:W3:Y:S02]  /*94a0*/  SHFL.DOWN P0, R11, R21, R11, R10 ;  /* 0x0800000b150b7389 */ /* 0x0004e4000000000a */
[----:B0123--:R-:W-:Y:S05]  /*94b0*/  ENDCOLLECTIVE ;  /* 0x000000000000791b */ /* 0x00ffea0003800000 */
.L_x_161:
[----:B------:R-:W-:Y:S05]  /*94c0*/  BSYNC B1 ;  /* 0x0000000000017941 */ /* 0x000fea0003800000 */
.L_x_160:
[----:B------:R-:W-:Y:S05]  /*94d0*/  BRA `(.L_x_162) ;  /* 0xffffff9c00b47947 */ /* 0x000fea000383ffff */
.L_x_50:
[----:B------:R-:W-:Y:S01]  /*94e0*/  BSSY B1, `(.L_x_163) ;  /* 0x0000008000017945 */ /* 0x000fe20003800000 */
[----:B------:R-:W-:Y:S02]  /*94f0*/  IMAD.MOV.U32 R21, RZ, RZ, R17 ;  /* 0x000000ffff157224 */ /* 0x000fe400078e0011 */
[----:B---3--:R-:W-:Y:S02]  /*9500*/  IMAD.MOV.U32 R11, RZ, RZ, 0x8 ;  /* 0x00000008ff0b7424 */ /* 0x008fe400078e00ff */
[----:B------:R-:W-:Y:S02]  /*9510*/  IMAD.MOV.U32 R10, RZ, RZ, R8 ;  /* 0x000000ffff0a7224 */ /* 0x000fe400078e0008 */
[----:B------:R-:W-:-:S07]  /*9520*/  IMAD.MOV.U32 R23, RZ, RZ, -0x1 ;  /* 0xffffffffff177424 */ /* 0x000fce00078e00ff */
[----:B012---:R-:W-:Y:S05]  /*9530*/  WARPSYNC.COLLECTIVE R23, `(.L_x_164) ;  /* 0x0000000017087348 */ /* 0x007fea0003c00000 */
[----:B------:R3:W4:Y:S02]  /*9540*/  SHFL.DOWN P0, R11, R21, R11, R10 ;  /* 0x0800000b150b7389 */ /* 0x000724000000000a */
[----:B01234-:R-:W-:Y:S05]  /*9550*/  ENDCOLLECTIVE ;  /* 0x000000000000791b */ /* 0x01ffea0003800000 */
.L_x_164:
[----:B------:R-:W-:Y:S05]  /*9560*/  BSYNC B1 ;  /* 0x0000000000017941 */ /* 0x000fea0003800000 */
.L_x_163:
[----:B------:R-:W-:Y:S05]  /*9570*/  BRA `(.L_x_165) ;  /* 0xffffff9c00c87947 */ /* 0x000fea000383ffff */
.L_x_53:
[----:B------:R-:W-:Y:S01]  /*9580*/  BSSY B1, `(.L_x_166) ;  /* 0x0000008000017945 */ /* 0x000fe20003800000 */
[----:B------:R-:W-:Y:S02]  /*9590*/  IMAD.MOV.U32 R21, RZ, RZ, R17 ;  /* 0x000000ffff157224 */ /* 0x000fe400078e0011 */
[----:B----4-:R-:W-:Y:S02]  /*95a0*/  IMAD.MOV.U32 R11, RZ, RZ, 0x10 ;  /* 0x00000010ff0b7424 */ /* 0x010fe400078e00ff */
[----:B------:R-:W-:Y:S02]  /*95b0*/  IMAD.MOV.U32 R10, RZ, RZ, R8 ;  /* 0x000000ffff0a7224 */ /* 0x000fe400078e0008 */
[----:B------:R-:W-:-:S07]  /*95c0*/  IMAD.MOV.U32 R23, RZ, RZ, -0x1 ;  /* 0xffffffffff177424 */ /* 0x000fce00078e00ff */
[----:B0123--:R-:W-:Y:S05]  /*95d0*/  WARPSYNC.COLLECTIVE R23, `(.L_x_167) ;  /* 0x0000000017087348 */ /* 0x00ffea0003c00000 */
[----:B------:R4:W0:Y:S02]  /*95e0*/  SHFL.DOWN P0, R11, R21, R11, R10 ;  /* 0x0800000b150b7389 */ /* 0x000824000000000a */
[----:B01234-:R-:W-:Y:S05]  /*95f0*/  ENDCOLLECTIVE ;  /* 0x000000000000791b */ /* 0x01ffea0003800000 */
.L_x_167:
[----:B------:R-:W-:Y:S05]  /*9600*/  BSYNC B1 ;  /* 0x0000000000017941 */ /* 0x000fea0003800000 */
.L_x_166:
[----:B------:R-:W-:Y:S05]  /*9610*/  BRA `(.L_x_168) ;  /* 0xffffff9c00dc7947 */ /* 0x000fea000383ffff */
.L_x_56:
[----:B------:R-:W-:Y:S01]  /*9620*/  BSSY B1, `(.L_x_169) ;  /* 0x0000005000017945 */ /* 0x000fe20003800000 */
[----:B------:R-:W-:-:S07]  /*9630*/  IMAD.MOV.U32 R23, RZ, RZ, -0x1 ;  /* 0xffffffffff177424 */ /* 0x000fce00078e00ff */
[----:B------:R-:W-:Y:S05]  /*9640*/  WARPSYNC.COLLECTIVE R23, `(.L_x_170) ;  /* 0x0000000017087348 */ /* 0x000fea0003c00000 */
[----:B------:R-:W-:Y:S01]  /*9650*/  VOTE.ALL P0, P0 ;  /* 0x0000000000ff7806 */ /* 0x000fe20000000000 */
[----:B------:R-:W-:-:S12]  /*9660*/  ENDCOLLECTIVE ;  /* 0x000000000000791b */ /* 0x000fd80003800000 */
.L_x_170:
[----:B------:R-:W-:Y:S05]  /*9670*/  BSYNC B1 ;  /* 0x0000000000017941 */ /* 0x000fea0003800000 */
.L_x_169:
[----:B------:R-:W-:Y:S05]  /*9680*/  BRA `(.L_x_171) ;  /* 0xffffffa000287947 */ /* 0x000fea000383ffff */
.L_x_72:
[----:B------:R-:W-:Y:S01]  /*9690*/  BSSY B0, `(.L_x_172) ;  /* 0x0000006000007945 */ /* 0x000fe20003800000 */
[----:B------:R-:W-:Y:S01]  /*96a0*/  PLOP3.LUT P0, PT, P0, PT, PT, 0x8, 0x80 ;  /* 0x000000000080781c */ /* 0x000fe2000070e170 */
[----:B------:R-:W-:-:S12]  /*96b0*/  IMAD.MOV.U32 R23, RZ, RZ, -0x1 ;  /* 0xffffffffff177424 */ /* 0x000fd800078e00ff */
[----:B------:R-:W-:Y:S05]  /*96c0*/  WARPSYNC.COLLECTIVE R23, `(.L_x_173) ;  /* 0x0000000017087348 */ /* 0x000fea0003c00000 */
[----:B------:R-:W-:Y:S01]  /*96d0*/  VOTE.ANY P0, P0 ;  /* 0x0000000000ff7806 */ /* 0x000fe20000000100 */
[----:B------:R-:W-:-:S12]  /*96e0*/  ENDCOLLECTIVE ;  /* 0x000000000000791b */ /* 0x000fd80003800000 */
.L_x_173:
[----:B------:R-:W-:Y:S05]  /*96f0*/  BSYNC B0 ;  /* 0x0000000000007941 */ /* 0x000fea0003800000 */
.L_x_172:
[----:B------:R-:W-:Y:S05]  /*9700*/  BRA `(.L_x_174) ;  /* 0xffffffd800007947 */ /* 0x000fea000383ffff */
.L_x_76:
[----:B------:R-:W-:Y:S01]  /*9710*/  BSSY B0, `(.L_x_175) ;  /* 0x0000006000007945 */ /* 0x000fe20003800000 */
[----:B------:R-:W-:Y:S01]  /*9720*/  PLOP3.LUT P0, PT, P0, PT, PT, 0x8, 0x80 ;  /* 0x000000000080781c */ /* 0x000fe2000070e170 */
[----:B------:R-:W-:-:S12]  /*9730*/  IMAD.MOV.U32 R23, RZ, RZ, -0x1 ;  /* 0xffffffffff177424 */ /* 0x000fd800078e00ff */
[----:B------:R-:W-:Y:S05]  /*9740*/  WARPSYNC.COLLECTIVE R23, `(.L_x_176) ;  /* 0x0000000017087348 */ /* 0x000fea0003c00000 */
[----:B------:R-:W-:Y:S01]  /*9750*/  VOTE.ANY P0, P0 ;  /* 0x0000000000ff7806 */ /* 0x000fe20000000100 */
[----:B------:R-:W-:-:S12]  /*9760*/  ENDCOLLECTIVE ;  /* 0x000000000000791b */ /* 0x000fd80003800000 */
.L_x_176:
[----:B------:R-:W-:Y:S05]  /*9770*/  BSYNC B0 ;  /* 0x0000000000007941 */ /* 0x000fea0003800000 */
.L_x_175:
[----:B------:R-:W-:Y:S05]  /*9780*/  BRA `(.L_x_177) ;  /* 0xffffffd800107947 */ /* 0x000fea000383ffff */
.L_x_78:
[----:B------:R-:W0:Y:S01]  /*9790*/  S2R R36, SR_GEMASK ;  /* 0x0000000000247919 */ /* 0x000e220000003c00 */
[----:B------:R-:W-:Y:S01]  /*97a0*/  BSSY B0, `(.L_x_178) ;  /* 0x0000006000007945 */ /* 0x000fe20003800000 */
[----:B------:R-:W-:Y:S01]  /*97b0*/  PLOP3.LUT P0, PT, P0, PT, PT, 0x8, 0x80 ;  /* 0x000000000080781c */ /* 0x000fe2000070e170 */
[----:B------:R-:W-:-:S12]  /*97c0*/  IMAD.MOV.U32 R23, RZ, RZ, -0x1 ;  /* 0xffffffffff177424 */ /* 0x000fd800078e00ff */
[----:B0-----:R-:W-:Y:S05]  /*97d0*/  WARPSYNC.COLLECTIVE R23, `(.L_x_179) ;  /* 0x0000000017087348 */ /* 0x001fea0003c00000 */
[----:B------:R-:W-:Y:S01]  /*97e0*/  VOTE.ANY R23, PT, P0 ;  /* 0x0000000000177806 */ /* 0x000fe200000e0100 */
[----:B0-----:R-:W-:Y:S06]  /*97f0*/  ENDCOLLECTIVE ;  /* 0x000000000000791b */ /* 0x001fec0003800000 */
.L_x_179:
[----:B------:R-:W-:Y:S05]  /*9800*/  BSYNC B0 ;  /* 0x0000000000007941 */ /* 0x000fea0003800000 */
.L_x_178:
        /* <DEDUP_REMOVED lines=10> */
.L_x_180:
[----:B------:R-:W-:Y:S01]  /*98b0*/  IMAD.MOV.U32 R20, RZ, RZ, R11 ;  /* 0x000000ffff147224 */ /* 0x000fe200078e000b */
[----:B------:R-:W-:Y:S06]  /*98c0*/  BRA `(.L_x_181) ;  /* 0xffffffd400ec7947 */ /* 0x000fec000383ffff */
.L_x_81:
[----:B------:R-:W-:Y:S01]  /*98d0*/  BSSY B0, `(.L_x_182) ;  /* 0x0000007000007945 */ /* 0x000fe20003800000 */
[----:B------:R-:W-:Y:S02]  /*98e0*/  IMAD.MOV.U32 R21, RZ, RZ, R9 ;  /* 0x000000ffff157224 */ /* 0x000fe400078e0009 */
[----:B------:R-:W-:Y:S02]  /*98f0*/  IMAD.MOV.U32 R11, RZ, RZ, 0x2 ;  /* 0x00000002ff0b7424 */ /* 0x000fe400078e00ff */
[----:B------:R-:W-:-:S07]  /*9900*/  IMAD.MOV.U32 R23, RZ, RZ, -0x1 ;  /* 0xffffffffff177424 */ /* 0x000fce00078e00ff */
[----:B01----:R-:W-:Y:S05]  /*9910*/  WARPSYNC.COLLECTIVE R23, `(.L_x_183) ;  /* 0x0000000017087348 */ /* 0x003fea0003c00000 */
[----:B------:R2:W3:Y:S02]  /*9920*/  SHFL.DOWN P0, R11, R21, R11, R10 ;  /* 0x0800000b150b7389 */ /* 0x0004e4000000000a */
[----:B0123--:R-:W-:Y:S05]  /*9930*/  ENDCOLLECTIVE ;  /* 0x000000000000791b */ /* 0x00ffea0003800000 */
.L_x_183:
[----:B------:R-:W-:Y:S05]  /*9940*/  BSYNC B0 ;  /* 0x0000000000007941 */ /* 0x000fea0003800000 */
.L_x_182:
[----:B------:R-:W-:Y:S05]  /*9950*/  BRA `(.L_x_184) ;  /* 0xffffffd800007947 */ /* 0x000fea000383ffff */
.L_x_84:
[----:B------:R-:W-:Y:S01]  /*9960*/  BSSY B0, `(.L_x_185) ;  /* 0x0000007000007945 */ /* 0x000fe20003800000 */
[----:B------:R-:W-:Y:S02]  /*9970*/  IMAD.MOV.U32 R21, RZ, RZ, R9 ;  /* 0x000000ffff157224 */ /* 0x000fe400078e0009 */
[----:B---3--:R-:W-:Y:S02]  /*9980*/  IMAD.MOV.U32 R11, RZ, RZ, 0x4 ;  /* 0x00000004ff0b7424 */ /* 0x008fe400078e00ff */
[----:B------:R-:W-:-:S07]  /*9990*/  IMAD.MOV.U32 R23, RZ, RZ, -0x1 ;  /* 0xffffffffff177424 */ /* 0x000fce00078e00ff */
[----:B012---:R-:W-:Y:S05]  /*99a0*/  WARPSYNC.COLLECTIVE R23, `(.L_x_186) ;  /* 0x0000000017087348 */ /* 0x007fea0003c00000 */
[----:B------:R3:W4:Y:S02]  /*99b0*/  SHFL.DOWN P0, R11, R21, R11, R10 ;  /* 0x0800000b150b7389 */ /* 0x000724000000000a */
[----:B01234-:R-:W-:Y:S05]  /*99c0*/  ENDCOLLECTIVE ;  /* 0x000000000000791b */ /* 0x01ffea0003800000 */
.L_x_186:
[----:B------:R-:W-:Y:S05]  /*99d0*/  BSYNC B0 ;  /* 0x0000000000007941 */ /* 0x000fea0003800000 */
.L_x_185:
[----:B------:R-:W-:Y:S05]  /*99e0*/  BRA `(.L_x_187) ;  /* 0xffffffd800187947 */ /* 0x000fea000383ffff */
.L_x_87:
[----:B------:R-:W-:Y:S01]  /*99f0*/  BSSY B0, `(.L_x_188) ;  /* 0x0000007000007945 */ /* 0x000fe20003800000 */
[----:B------:R-:W-:Y:S02]  /*9a00*/  IMAD.MOV.U32 R21, RZ, RZ, R9 ;  /* 0x000000ffff157224 */ /* 0x000fe400078e0009 */
[----:B----4-:R-:W-:Y:S02]  /*9a10*/  IMAD.MOV.U32 R11, RZ, RZ, 0x8 ;  /* 0x00000008ff0b7424 */ /* 0x010fe400078e00ff */
[----:B------:R-:W-:-:S07]  /*9a20*/  IMAD.MOV.U32 R23, RZ, RZ, -0x1 ;  /* 0xffffffffff177424 */ /* 0x000fce00078e00ff */
[----:B0123--:R-:W-:Y:S05]  /*9a30*/  WARPSYNC.COLLECTIVE R23, `(.L_x_189) ;  /* 0x0000000017087348 */ /* 0x00ffea0003c00000 */
[----:B------:R4:W0:Y:S02]  /*9a40*/  SHFL.DOWN P0, R11, R21, R11, R10 ;  /* 0x0800000b150b7389 */ /* 0x000824000000000a */
[----:B01234-:R-:W-:Y:S05]  /*9a50*/  ENDCOLLECTIVE ;  /* 0x000000000000791b */ /* 0x01ffea0003800000 */
.L_x_189:
[----:B------:R-:W-:Y:S05]  /*9a60*/  BSYNC B0 ;  /* 0x0000000000007941 */ /* 0x000fea0003800000 */
.L_x_188:
[----:B------:R-:W-:Y:S05]  /*9a70*/  BRA `(.L_x_190) ;  /* 0xffffffd800307947 */ /* 0x000fea000383ffff */
.L_x_90:
[----:B------:R-:W-:Y:S01]  /*9a80*/  BSSY B0, `(.L_x_191) ;  /* 0x0000007000007945 */ /* 0x000fe20003800000 */
[----:B------:R-:W-:Y:S02]  /*9a90*/  IMAD.MOV.U32 R21, RZ, RZ, R9 ;  /* 0x000000ffff157224 */ /* 0x000fe400078e0009 */
[----:B0-----:R-:W-:Y:S02]  /*9aa0*/  IMAD.MOV.U32 R11, RZ, RZ, 0x10 ;  /* 0x00000010ff0b7424 */ /* 0x001fe400078e00ff */
[----:B------:R-:W-:-:S07]  /*9ab0*/  IMAD.MOV.U32 R23, RZ, RZ, -0x1 ;  /* 0xffffffffff177424 */ /* 0x000fce00078e00ff */
[----:B-1234-:R-:W-:Y:S05]  /*9ac0*/  WARPSYNC.COLLECTIVE R23, `(.L_x_192) ;  /* 0x0000000017087348 */ /* 0x01efea0003c00000 */
[----:B------:R0:W0:Y:S02]  /*9ad0*/  SHFL.DOWN P0, R11, R21, R11, R10 ;  /* 0x0800000b150b7389 */ /* 0x000024000000000a */
[----:B01234-:R-:W-:Y:S05]  /*9ae0*/  ENDCOLLECTIVE ;  /* 0x000000000000791b */ /* 0x01ffea0003800000 */
.L_x_192:
[----:B------:R-:W-:Y:S05]  /*9af0*/  BSYNC B0 ;  /* 0x0000000000007941 */ /* 0x000fea0003800000 */
.L_x_191:
[----:B------:R-:W-:Y:S05]  /*9b00*/  BRA `(.L_x_193) ;  /* 0xffffffd800487947 */ /* 0x000fea000383ffff */
.L_x_93:
[----:B------:R-:W-:Y:S01]  /*9b10*/  BSSY B0, `(.L_x_194) ;  /* 0x0000005000007945 */ /* 0x000fe20003800000 */
[----:B------:R-:W-:-:S07]  /*9b20*/  IMAD.MOV.U32 R23, RZ, RZ, -0x1 ;  /* 0xffffffffff177424 */ /* 0x000fce00078e00ff */
[----:B01234-:R-:W-:Y:S05]  /*9b30*/  WARPSYNC.COLLECTIVE R23, `(.L_x_195) ;  /* 0x0000000017087348 */ /* 0x01ffea0003c00000 */
[----:B------:R-:W-:Y:S01]  /*9b40*/  VOTE.ALL P0, P0 ;  /* 0x0000000000ff7806 */ /* 0x000fe20000000000 */
[----:B01234-:R-:W-:-:S12]  /*9b50*/  ENDCOLLECTIVE ;  /* 0x000000000000791b */ /* 0x01ffd80003800000 */
.L_x_195:
[----:B------:R-:W-:Y:S05]  /*9b60*/  BSYNC B0 ;  /* 0x0000000000007941 */ /* 0x000fea0003800000 */
.L_x_194:
[----:B------:R-:W-:Y:S05]  /*9b70*/  BRA `(.L_x_196) ;  /* 0xffffffd800787947 */ /* 0x000fea000383ffff */
.L_x_95:
[----:B------:R-:W-:Y:S01]  /*9b80*/  BSSY B0, `(.L_x_197) ;  /* 0x0000006000007945 */ /* 0x000fe20003800000 */
[----:B------:R-:W-:Y:S01]  /*9b90*/  PLOP3.LUT P0, PT, P0, PT, PT, 0x8, 0x80 ;  /* 0x000000000080781c */ /* 0x000fe2000070e170 */
[----:B------:R-:W-:-:S12]  /*9ba0*/  IMAD.MOV.U32 R23, RZ, RZ, -0x1 ;  /* 0xffffffffff177424 */ /* 0x000fd800078e00ff */
[----:B------:R-:W-:Y:S05]  /*9bb0*/  WARPSYNC.COLLECTIVE R23, `(.L_x_198) ;  /* 0x0000000017087348 */ /* 0x000fea0003c00000 */
[----:B------:R-:W-:Y:S01]  /*9bc0*/  VOTE.ANY P0, P0 ;  /* 0x0000000000ff7806 */ /* 0x000fe20000000100 */
[----:B------:R-:W-:-:S12]  /*9bd0*/  ENDCOLLECTIVE ;  /* 0x000000000000791b */ /* 0x000fd80003800000 */
.L_x_198:
[----:B------:R-:W-:Y:S05]  /*9be0*/  BSYNC B0 ;  /* 0x0000000000007941 */ /* 0x000fea0003800000 */
.L_x_197:
[----:B------:R-:W-:Y:S05]  /*9bf0*/  BRA `(.L_x_199) ;  /* 0xffffffd800787947 */ /* 0x000fea000383ffff */
.L_x_99:
[----:B------:R-:W-:Y:S01]  /*9c00*/  BSSY B0, `(.L_x_200) ;  /* 0x0000006000007945 */ /* 0x000fe20003800000 */
[----:B------:R-:W-:Y:S01]  /*9c10*/  PLOP3.LUT P0, PT, P0, PT, PT, 0x8, 0x80 ;  /* 0x000000000080781c */ /* 0x000fe2000070e170 */
[----:B------:R-:W-:-:S12]  /*9c20*/  IMAD.MOV.U32 R23, RZ, RZ, -0x1 ;  /* 0xffffffffff177424 */ /* 0x000fd800078e00ff */
[----:B------:R-:W-:Y:S05]  /*9c30*/  WARPSYNC.COLLECTIVE R23, `(.L_x_201) ;  /* 0x0000000017087348 */ /* 0x000fea0003c00000 */
[----:B------:R-:W-:Y:S01]  /*9c40*/  VOTE.ANY P0, P0 ;  /* 0x0000000000ff7806 */ /* 0x000fe20000000100 */
[----:B------:R-:W-:-:S12]  /*9c50*/  ENDCOLLECTIVE ;  /* 0x000000000000791b */ /* 0x000fd80003800000 */
.L_x_201:
[----:B------:R-:W-:Y:S05]  /*9c60*/  BSYNC B0 ;  /* 0x0000000000007941 */ /* 0x000fea0003800000 */
.L_x_200:
[----:B------:R-:W-:Y:S05]  /*9c70*/  BRA `(.L_x_202) ;  /* 0xffffffd800887947 */ /* 0x000fea000383ffff */
.L_x_101:
[----:B------:R-:W-:Y:S01]  /*9c80*/  BSSY B0, `(.L_x_203) ;  /* 0x0000006000007945 */ /* 0x000fe20003800000 */
[----:B------:R-:W-:Y:S01]  /*9c90*/  PLOP3.LUT P0, PT, P0, PT, PT, 0x8, 0x80 ;  /* 0x000000000080781c */ /* 0x000fe2000070e170 */
[----:B------:R-:W-:-:S12]  /*9ca0*/  IMAD.MOV.U32 R23, RZ, RZ, -0x1 ;  /* 0xffffffffff177424 */ /* 0x000fd800078e00ff */
[----:B------:R-:W-:Y:S05]  /*9cb0*/  WARPSYNC.COLLECTIVE R23, `(.L_x_204) ;  /* 0x0000000017087348 */ /* 0x000fea0003c00000 */
[----:B------:R-:W-:Y:S01]  /*9cc0*/  VOTE.ANY R23, PT, P0 ;  /* 0x0000000000177806 */ /* 0x000fe200000e0100 */
[----:B------:R-:W-:Y:S06]  /*9cd0*/  ENDCOLLECTIVE ;  /* 0x000000000000791b */ /* 0x000fec0003800000 */
.L_x_204:
[----:B------:R-:W-:Y:S05]  /*9ce0*/  BSYNC B0 ;  /* 0x0000000000007941 */ /* 0x000fea0003800000 */
.L_x_203:
[----:B------:R-:W-:Y:S01]  /*9cf0*/  LOP3.LUT R23, R23, 0x80000000, R36, 0xec, !PT ;  /* 0x8000000017177812 */ /* 0x000fe200078eec24 */
[----:B------:R-:W-:-:S04]  /*9d00*/  IMAD.MOV.U32 R11, RZ, RZ, 0x1 ;  /* 0x00000001ff0b7424 */ /* 0x000fc800078e00ff */
[----:B------:R-:W-:-:S05]  /*9d10*/  VIADD R8, R23, 0xffffffff ;  /* 0xffffffff17087836 */ /* 0x000fca0000000000 */
[----:B------:R-:W-:Y:S01]  /*9d20*/  LOP3.LUT R8, R23, R8, RZ, 0xc, !PT ;  /* 0x0000000817087212 */ /* 0x000fe200078e0cff */
[----:B------:R-:W-:-:S05]  /*9d30*/  IMAD.MOV.U32 R23, RZ, RZ, -0x1 ;  /* 0xffffffffff177424 */ /* 0x000fca00078e00ff */
[----:B------:R-:W0:Y:S02]  /*9d40*/  POPC R8, R8 ;  /* 0x0000000800087309 */ /* 0x000e240000000000 */
[----:B0-----:R-:W-:-:S07]  /*9d50*/  IMAD.MOV.U32 R10, RZ, RZ, R8 ;  /* 0x000000ffff0a7224 */ /* 0x001fce00078e0008 */
[----:B------:R-:W-:Y:S05]  /*9d60*/  WARPSYNC.COLLECTIVE R23, `(.L_x_205) ;  /* 0x0000000017087348 */ /* 0x000fea0003c00000 */
[----:B------:R0:W1:Y:S02]  /*9d70*/  SHFL.DOWN P0, R11, R21, R11, R10 ;  /* 0x0800000b150b7389 */ /* 0x000064000000000a */
[----:B01----:R-:W-:Y:S05]  /*9d80*/  ENDCOLLECTIVE ;  /* 0x000000000000791b */ /* 0x003fea0003800000 */
.L_x_205:
[----:B------:R-:W-:Y:S05]  /*9d90*/  BRA `(.L_x_206) ;  /* 0xffffffd800687947 */ /* 0x000fea000383ffff */
.L_x_104:
[----:B------:R-:W-:Y:S01]  /*9da0*/  BSSY B0, `(.L_x_207) ;  /* 0x0000007000007945 */ /* 0x000fe20003800000 */
[----:B-1----:R-:W-:Y:S02]  /*9db0*/  IMAD.MOV.U32 R11, RZ, RZ, 0x2 ;  /* 0x00000002ff0b7424 */ /* 0x002fe400078e00ff */
[----:B------:R-:W-:Y:S02]  /*9dc0*/  IMAD.MOV.U32 R10, RZ, RZ, R8 ;  /* 0x000000ffff0a7224 */ /* 0x000fe400078e0008 */
[----:B------:R-:W-:-:S07]  /*9dd0*/  IMAD.MOV.U32 R23, RZ, RZ, -0x1 ;  /* 0xffffffffff177424 */ /* 0x000fce00078e00ff */
[----:B0-----:R-:W-:Y:S05]  /*9de0*/  WARPSYNC.COLLECTIVE R23, `(.L_x_208) ;  /* 0x0000000017087348 */ /* 0x001fea0003c00000 */
[----:B------:R1:W2:Y:S02]  /*9df0*/  SHFL.DOWN P0, R11, R21, R11, R10 ;  /* 0x0800000b150b7389 */ /* 0x0002a4000000000a */
[----:B012---:R-:W-:Y:S05]  /*9e00*/  ENDCOLLECTIVE ;  /* 0x000000000000791b */ /* 0x007fea0003800000 */
.L_x_208:
[----:B------:R-:W-:Y:S05]  /*9e10*/  BSYNC B0 ;  /* 0x0000000000007941 */ /* 0x000fea0003800000 */
.L_x_207:
[----:B------:R-:W-:Y:S05]  /*9e20*/  BRA `(.L_x_209) ;  /* 0xffffffd8007c7947 */ /* 0x000fea000383ffff */
.L_x_107:
[----:B------:R-:W-:Y:S01]  /*9e30*/  BSSY B0, `(.L_x_210) ;  /* 0x0000007000007945 */ /* 0x000fe20003800000 */
[----:B--2---:R-:W-:Y:S02]  /*9e40*/  IMAD.MOV.U32 R11, RZ, RZ, 0x4 ;  /* 0x00000004ff0b7424 */ /* 0x004fe400078e00ff */
[----:B------:R-:W-:Y:S02]  /*9e50*/  IMAD.MOV.U32 R10, RZ, RZ, R8 ;  /* 0x000000ffff0a7224 */ /* 0x000fe400078e0008 */
[----:B------:R-:W-:-:S07]  /*9e60*/  IMAD.MOV.U32 R23, RZ, RZ, -0x1 ;  /* 0xffffffffff177424 */ /* 0x000fce00078e00ff */
[----:B01----:R-:W-:Y:S05]  /*9e70*/  WARPSYNC.COLLECTIVE R23, `(.L_x_211) ;  /* 0x0000000017087348 */ /* 0x003fea0003c00000 */
[----:B------:R2:W3:Y:S02]  /*9e80*/  SHFL.DOWN P0, R11, R21, R11, R10 ;  /* 0x0800000b150b7389 */ /* 0x0004e4000000000a */
[----:B0123--:R-:W-:Y:S05]  /*9e90*/  ENDCOLLECTIVE ;  /* 0x000000000000791b */ /* 0x00ffea0003800000 */
.L_x_211:
[----:B------:R-:W-:Y:S05]  /*9ea0*/  BSYNC B0 ;  /* 0x0000000000007941 */ /* 0x000fea0003800000 */
.L_x_210:
[----:B------:R-:W-:Y:S05]  /*9eb0*/  BRA `(.L_x_212) ;  /* 0xffffffd800947947 */ /* 0x000fea000383ffff */
.L_x_110:
[----:B------:R-:W-:Y:S01]  /*9ec0*/  BSSY B0, `(.L_x_213) ;  /* 0x0000007000007945 */ /* 0x000fe20003800000 */
[----:B---3--:R-:W-:Y:S02]  /*9ed0*/  IMAD.MOV.U32 R11, RZ, RZ, 0x8 ;  /* 0x00000008ff0b7424 */ /* 0x008fe400078e00ff */
[----:B------:R-:W-:Y:S02]  /*9ee0*/  IMAD.MOV.U32 R10, RZ, RZ, R8 ;  /* 0x000000ffff0a7224 */ /* 0x000fe400078e0008 */
[----:B------:R-:W-:-:S07]  /*9ef0*/  IMAD.MOV.U32 R23, RZ, RZ, -0x1 ;  /* 0xffffffffff177424 */ /* 0x000fce00078e00ff */
[----:B012---:R-:W-:Y:S05]  /*9f00*/  WARPSYNC.COLLECTIVE R23, `(.L_x_214) ;  /* 0x0000000017087348 */ /* 0x007fea0003c00000 */
[----:B------:R3:W4:Y:S02]  /*9f10*/  SHFL.DOWN P0, R11, R21, R11, R10 ;  /* 0x0800000b150b7389 */ /* 0x000724000000000a */
[----:B01234-:R-:W-:Y:S05]  /*9f20*/  ENDCOLLECTIVE ;  /* 0x000000000000791b */ /* 0x01ffea0003800000 */
.L_x_214:
[----:B------:R-:W-:Y:S05]  /*9f30*/  BSYNC B0 ;  /* 0x0000000000007941 */ /* 0x000fea0003800000 */
.L_x_213:
[----:B------:R-:W-:Y:S05]  /*9f40*/  BRA `(.L_x_215) ;  /* 0xffffffd800a87947 */ /* 0x000fea000383ffff */
.L_x_113:
[----:B------:R-:W-:Y:S01]  /*9f50*/  BSSY B0, `(.L_x_216) ;  /* 0x0000007000007945 */ /* 0x000fe20003800000 */
[----:B----4-:R-:W-:Y:S02]  /*9f60*/  IMAD.MOV.U32 R11, RZ, RZ, 0x10 ;  /* 0x00000010ff0b7424 */ /* 0x010fe400078e00ff */
[----:B------:R-:W-:Y:S02]  /*9f70*/  IMAD.MOV.U32 R10, RZ, RZ, R8 ;  /* 0x000000ffff0a7224 */ /* 0x000fe400078e0008 */
[----:B------:R-:W-:-:S07]  /*9f80*/  IMAD.MOV.U32 R23, RZ, RZ, -0x1 ;  /* 0xffffffffff177424 */ /* 0x000fce00078e00ff */
[----:B0123--:R-:W-:Y:S05]  /*9f90*/  WARPSYNC.COLLECTIVE R23, `(.L_x_217) ;  /* 0x0000000017087348 */ /* 0x00ffea0003c00000 */
[----:B------:R4:W0:Y:S02]  /*9fa0*/  SHFL.DOWN P0, R11, R21, R11, R10 ;  /* 0x0800000b150b7389 */ /* 0x000824000000000a */
[----:B01234-:R-:W-:Y:S05]  /*9fb0*/  ENDCOLLECTIVE ;  /* 0x000000000000791b */ /* 0x01ffea0003800000 */
.L_x_217:
[----:B------:R-:W-:Y:S05]  /*9fc0*/  BSYNC B0 ;  /* 0x0000000000007941 */ /* 0x000fea0003800000 */
.L_x_216:
[----:B------:R-:W-:Y:S05]  /*9fd0*/  BRA `(.L_x_218) ;  /* 0xffffffd800c07947 */ /* 0x000fea000383ffff */
.L_x_116:
[----:B------:R-:W-:Y:S01]  /*9fe0*/  BSSY B0, `(.L_x_219) ;  /* 0x0000005000007945 */ /* 0x000fe20003800000 */
[----:B------:R-:W-:-:S07]  /*9ff0*/  IMAD.MOV.U32 R23, RZ, RZ, -0x1 ;  /* 0xffffffffff177424 */ /* 0x000fce00078e00ff */
[----:B------:R-:W-:Y:S05]  /*a000*/  WARPSYNC.COLLECTIVE R23, `(.L_x_220) ;  /* 0x0000000017087348 */ /* 0x000fea0003c00000 */
[----:B------:R-:W-:Y:S01]  /*a010*/  VOTE.ALL P0, P0 ;  /* 0x0000000000ff7806 */ /* 0x000fe20000000000 */
[----:B------:R-:W-:-:S12]  /*a020*/  ENDCOLLECTIVE ;  /* 0x000000000000791b */ /* 0x000fd80003800000 */
.L_x_220:
[----:B------:R-:W-:Y:S05]  /*a030*/  BSYNC B0 ;  /* 0x0000000000007941 */ /* 0x000fea0003800000 */
.L_x_219:
[----:B------:R-:W-:Y:S05]  /*a040*/  BRA `(.L_x_221) ;  /* 0xffffffdc000c7947 */ /* 0x000fea000383ffff */
.L_x_222:
[----:B------:R-:W-:-:S00]  /*a050*/  BRA `(.L_x_222) ;  /* 0xfffffffc00fc7947 */ /* 0x000fc0000383ffff */
[----:B------:R-:W-:-:S00]  /*a060*/  NOP ;  /* 0x0000000000007918 */ /* 0x000fc00000000000 */
        /* <DEDUP_REMOVED lines=9> */
.L_x_737:


//--------------------- .text._ZN3cub18CUB_300001_SM_10006detail4scan16DeviceScanKernelINS2_10policy_hubIiiij8esquerdaE10Policy1000EN6thrust24THRUST_300001_SM_1000_NS6detail15normal_iteratorINS9_10device_ptrIiEEEESE_NS0_13ScanTileStateIiLb1EEES5_NS0_8NullTypeEjiLb0ESH_EEvT0_T1_T2_iT3_T4_T5_ --------------------------
	.section	.text._ZN3cub18CUB_300001_SM_10006detail4scan16DeviceScanKernelINS2_10policy_hubIiiij8esquerdaE10Policy1000EN6thrust24THRUST_300001_SM_1000_NS6detail15normal_iteratorINS9_10device_ptrIiEEEESE_NS0_13ScanTileStateIiLb1EEES5_NS0_8NullTypeEjiLb0ESH_EEvT0_T1_T2_iT3_T4_T5_,"ax",@progbits
	.align	128
        .global         _ZN3cub18CUB_300001_SM_10006detail4scan16DeviceScanKernelINS2_10policy_hubIiiij8esquerdaE10Policy1000EN6thrust24THRUST_300001_SM_1000_NS6detail15normal_iteratorINS9_10device_ptrIiEEEESE_NS0_13ScanTileStateIiLb1EEES5_NS0_8NullTypeEjiLb0ESH_EEvT0_T1_T2_iT3_T4_T5_
        .type           _ZN3cub18CUB_300001_SM_10006detail4scan16DeviceScanKernelINS2_10policy_hubIiiij8esquerdaE10Policy1000EN6thrust24THRUST_300001_SM_1000_NS6detail15normal_iteratorINS9_10device_ptrIiEEEESE_NS0_13ScanTileStateIiLb1EEES5_NS0_8NullTypeEjiLb0ESH_EEvT0_T1_T2_iT3_T4_T5_,@function
        .size           _ZN3cub18CUB_300001_SM_10006detail4scan16DeviceScanKernelINS2_10policy_hubIiiij8esquerdaE10Policy1000EN6thrust24THRUST_300001_SM_1000_NS6detail15normal_iteratorINS9_10device_ptrIiEEEESE_NS0_13ScanTileStateIiLb1EEES5_NS0_8NullTypeEjiLb0ESH_EEvT0_T1_T2_iT3_T4_T5_,(.L_x_738 - _ZN3cub18CUB_300001_SM_10006detail4scan16DeviceScanKernelINS2_10policy_hubIiiij8esquerdaE10Policy1000EN6thrust24THRUST_300001_SM_1000_NS6detail15normal_iteratorINS9_10device_ptrIiEEEESE_NS0_13ScanTileStateIiLb1EEES5_NS0_8NullTypeEjiLb0ESH_EEvT0_T1_T2_iT3_T4_T5_)
        .other          _ZN3cub18CUB_300001_SM_10006detail4scan16DeviceScanKernelINS2_10policy_hubIiiij8esquerdaE10Policy1000EN6thrust24THRUST_300001_SM_1000_NS6detail15normal_iteratorINS9_10device_ptrIiEEEESE_NS0_13ScanTileStateIiLb1EEES5_NS0_8NullTypeEjiLb0ESH_EEvT0_T1_T2_iT3_T4_T5_,@"STO_CUDA_ENTRY STV_DEFAULT"
_ZN3cub18CUB_300001_SM_10006detail4scan16DeviceScanKernelINS2_10policy_hubIiiij8esquerdaE10Policy1000EN6thrust24THRUST_300001_SM_1000_NS6detail15normal_iteratorINS9_10device_ptrIiEEEESE_NS0_13ScanTileStateIiLb1EEES5_NS0_8NullTypeEjiLb0ESH_EEvT0_T1_T2_iT3_T4_T5_:
.text._ZN3cub18CUB_300001_SM_10006detail4scan16DeviceScanKernelINS2_10policy_hubIiiij8esquerdaE10Policy1000EN6thrust24THRUST_300001_SM_1000_NS6detail15normal_iteratorINS9_10device_ptrIiEEEESE_NS0_13ScanTileStateIiLb1EEES5_NS0_8NullTypeEjiLb0ESH_EEvT0_T1_T2_iT3_T4_T5_:
[----:B------:R-:W-:Y:S08]  /*0000*/  LDC R1, c[0x0][0x37c] ;  /* 0x0000df00ff017b82 */ /* 0x000ff00000000800 */
[----:B------:R-:W0:Y:S01]  /*0010*/  S2UR UR4, SR_CTAID.X ;  /* 0x00000000000479c3 */ /* 0x000e220000002500 */
[----:B------:R-:W1:Y:S01]  /*0020*/  LDCU UR5, c[0x0][0x3a0] ;  /* 0x00007400ff0577ac */ /* 0x000e620008000800 */
[----:B------:R-:W2:Y:S06]  /*0030*/  LDCU.64 UR8, c[0x0][0x358] ;  /* 0x00006b00ff0877ac */ /* 0x000eac0008000a00 */
[----:B------:R-:W0:Y:S02]  /*0040*/  LDC R25, c[0x0][0x398] ;  /* 0x0000e600ff197b82 */ /* 0x000e240000000800 */
[----:B0-----:R-:W-:-:S04]  /*0050*/  VIADD R25, R25, UR4 ;  /* 0x0000000419197c36 */ /* 0x001fc80008000000 */
[----:B------:R-:W-:-:S05]  /*0060*/  IMAD R29, R25, 0x780, RZ ;  /* 0x00000780191d7824 */ /* 0x000fca00078e02ff */
[----:B-1----:R-:W-:-:S04]  /*0070*/  IADD3 R32, PT, PT, -R29, UR5, RZ ;  /* 0x000000051d207c10 */ /* 0x002fc8000fffe1ff */
[----:B------:R-:W-:-:S13]  /*0080*/  ISETP.GE.U32.AND P0, PT, R32, 0x781, PT ;  /* 0x000007812000780c */ /* 0x000fda0003f06070 */
[----:B--2---:R-:W-:Y:S05]  /*0090*/  @!P0 BRA `(.L_x_223) ;  /* 0x0000004000f48947 */ /* 0x004fea0003800000 */
[----:B------:R-:W0:Y:S01]  /*00a0*/  S2R R6, SR_TID.X ;  /* 0x0000000000067919 */ /* 0x000e220000002100 */
[----:B------:R-:W1:Y:S01]  /*00b0*/  LDCU.64 UR4, c[0x0][0x380] ;  /* 0x00007000ff0477ac */ /* 0x000e620008000a00 */
[C---:B0-----:R-:W-:Y:S02]  /*00c0*/  LOP3.LUT R0, R6.reuse, 0x1f, RZ, 0xc0, !PT ;  /* 0x0000001f06007812 */ /* 0x041fe400078ec0ff */
[----:B------:R-:W-:-:S05]  /*00d0*/  LOP3.LUT R3, R6, 0x3e0, RZ, 0xc0, !PT ;  /* 0x000003e006037812 */ /* 0x000fca00078ec0ff */
[----:B------:R-:W-:-:S05]  /*00e0*/  IMAD R0, R3, 0xf, R0 ;  /* 0x0000000f03007824 */ /* 0x000fca00078e0200 */
[----:B------:R-:W-:-:S05]  /*00f0*/  IADD3 R0, P0, PT, R29, R0, RZ ;  /* 0x000000001d007210 */ /* 0x000fca0007f1e0ff */
[----:B------:R-:W-:Y:S02]  /*0100*/  IMAD.X R3, RZ, RZ, RZ, P0 ;  /* 0x000000ffff037224 */ /* 0x000fe400000e06ff */
        /* <DEDUP_REMOVED lines=236> */
[----:B------:R0:W-:Y:S01]  /*0fd0*/  @!P5 STS [R37+0x10], R21 ;  /* 0x000010152500d388 */ /* 0x0001e20000000800 */
[----:B------:R-:W-:Y:S06]  /*0fe0*/  BAR.SYNC.DEFER_BLOCKING 0x0 ;  /* 0x0000000000007b1d */ /* 0x000fec0000010000 */
[----:B0-----:R-:W0:Y:S01]  /*0ff0*/  S2R R37, SR_TID.X ;  /* 0x0000000000257919 */ /* 0x001e220000002100 */
[----:B------:R-:W-:Y:S04]  /*1000*/  SHFL.UP PT, R21, R21, 0x1, RZ ;  /* 0x0420000015157989 */ /* 0x000fe800000e00ff */
[----:B------:R-:W1:Y:S02]  /*1010*/  LDS.128 R8, [UR4+0x10] ;  /* 0x00001004ff087984 */ /* 0x000e640008000c00 */
[----:B-1----:R-:W-:Y:S01]  /*1020*/  VIADD R33, R8, 0xffffffff ;  /* 0xffffffff08217836 */ /* 0x002fe20000000000 */
        /* <DEDUP_REMOVED lines=40> */
.L_x_227:
[----:B------:R-:W-:Y:S05]  /*12b0*/  BSYNC.RECONVERGENT B1 ;  /* 0x0000000000017941 */ /* 0x000fea0003800200 */
.L_x_226:
        /* <DEDUP_REMOVED lines=10> */
.L_x_229:
[----:B------:R-:W-:Y:S05]  /*1360*/  BSYNC.RECONVERGENT B1 ;  /* 0x0000000000017941 */ /* 0x000fea0003800200 */
.L_x_228:
[----:B------:R-:W-:Y:S02]  /*1370*/  P2R R8, PR, RZ, 0x4 ;  /* 0x00000004ff087803 */ /* 0x000fe40000000000 */
[----:B------:R-:W-:Y:S01]  /*1380*/  ISETP.NE.AND P2, PT, R27, RZ, PT ;  /* 0x000000ff1b00720c */ /* 0x000fe20003f45270 */
[----:B------:R-:W-:Y:S01]  /*1390*/  VIADD R27, R18, 0xffffffff ;  /* 0xffffffff121b7836 */ /* 0x000fe20000000000 */
[----:B------:R-:W-:Y:S02]  /*13a0*/  P2R R20, PR, RZ, 0x2 ;  /* 0x00000002ff147803 */ /* 0x000fe40000000000 */
[----:B------:R-:W-:Y:S02]  /*13b0*/  ISETP.NE.AND P1, PT, R26, RZ, PT ;  /* 0x000000ff1a00720c */ /* 0x000fe40003f25270 */
[----:B------:R-:W-:Y:S02]  /*13c0*/  ISETP.GT.AND P5, PT, R27, R24, PT ;  /* 0x000000181b00720c */ /* 0x000fe40003fa4270 */
[----:B------:R-:W-:-:S02]  /*13d0*/  ISETP.NE.AND P6, PT, R25, RZ, PT ;  /* 0x000000ff1900720c */ /* 0x000fc40003fc5270 */
[----:B------:R-:W-:Y:S02]  /*13e0*/  SEL R11, R27, RZ, P5 ;  /* 0x000000ff1b0b7207 */ /* 0x000fe40002800000 */
[----:B------:R-:W-:Y:S02]  /*13f0*/  ISETP.GT.AND P5, PT, R18, RZ, PT ;  /* 0x000000ff1200720c */ /* 0x000fe40003fa4270 */
[----:B------:R-:W-:Y:S02]  /*1400*/  P2R R25, PR, RZ, 0x10 ;  /* 0x00000010ff197803 */ /* 0x000fe40000000000 */
[----:B------:R-:W-:Y:S02]  /*1410*/  SEL R11, R11, RZ, P5 ;  /* 0x000000ff0b0b7207 */ /* 0x000fe40002800000 */
[----:B------:R-:W-:Y:S02]  /*1420*/  ISETP.GE.AND P5, PT, R24, R27, PT ;  /* 0x0000001b1800720c */ /* 0x000fe40003fa6270 */
[----:B------:R-:W-:-:S02]  /*1430*/  ISETP.NE.AND P4, PT, R28, RZ, PT ;  /* 0x000000ff1c00720c */ /* 0x000fc40003f85270 */
[----:B------:R-:W-:Y:S02]  /*1440*/  P2R R21, PR, RZ, 0x8 ;  /* 0x00000008ff157803 */ /* 0x000fe40000000000 */
[----:B------:R-:W-:-:S07]  /*1450*/  ISETP.NE.AND P3, PT, R31, RZ, PT ;  /* 0x000000ff1f00720c */ /* 0x000fce0003f65270 */
        /* <DEDUP_REMOVED lines=106> */
.L_x_225:
        /* <DEDUP_REMOVED lines=200> */
[C---:B------:R-:W-:Y:S01]  /*2780*/  VIADD R10, R8.reuse, 0xffffffff ;  /* 0xffffffff080a7836 */ /* 0x040fe20000000000 */
        /* <DEDUP_REMOVED lines=10> */
.L_x_231:
        /* <DEDUP_REMOVED lines=13> */
.L_x_233:
[----:B------:R-:W-:Y:S05]  /*2900*/  NANOSLEEP 0x1c2 ;  /* 0x000001c20000795d */ /* 0x000fea0003800000 */
[----:B------:R-:W-:Y:S01]  /*2910*/  NOP ;  /* 0x0000000000007918 */ /* 0x000fe20000000000 */
.L_x_234:
[----:B------:R-:W-:-:S05]  /*2920*/  IMAD.WIDE R10, R25, 0x8, R10 ;  /* 0x00000008190a7825 */ /* 0x000fca00078e020a */
[----:B------:R-:W2:Y:S01]  /*2930*/  LD.E.64.STRONG.GPU R8, desc[UR8][R10.64+0x100] ;  /* 0x000100080a087980 */ /* 0x000ea2000c10fb00 */
[----:B------:R-:W-:Y:S01]  /*2940*/  UMOV UR5, 0xffffffff ;  /* 0xffffffff00057882 */ /* 0x000fe20000000000 */
[----:B--2---:R-:W-:Y:S02]  /*2950*/  ISETP.NE.AND P0, PT, R8, 0x63, PT ;  /* 0x000000630800780c */ /* 0x004fe40003f05270 */
[----:B------:R-:W-:Y:S11]  /*2960*/  BRA.DIV UR5, `(.L_x_235) ;  /* 0x0000006205b07947 */ /* 0x000ff6000b800000 */
[----:B------:R-:W-:-:S13]  /*2970*/  VOTE.ANY P0, !P0 ;  /* 0x0000000000ff7806 */ /* 0x000fda0004000100 */
.L_x_347:
[----:B------:R-:W-:Y:S05]  /*2980*/  @!P0 BRA `(.L_x_236) ;  /* 0x0000000000308947 */ /* 0x000fea0003800000 */
.L_x_240:
[----:B------:R-:W-:Y:S05]  /*2990*/  YIELD ;  /* 0x0000000000007946 */ /* 0x000fea0003800000 */
[----:B------:R-:W-:Y:S05]  /*29a0*/  @P1 BRA `(.L_x_237) ;  /* 0x0000000000081947 */ /* 0x000fea0003800000 */
[----:B------:R0:W-:Y:S06]  /*29b0*/  MEMBAR.SC.CTA ;  /* 0x0000000000007992 */ /* 0x0001ec0000000000 */
[----:B0-----:R-:W-:Y:S05]  /*29c0*/  BRA `(.L_x_238) ;  /* 0x0000000000087947 */ /* 0x001fea0003800000 */
.L_x_237:
[----:B------:R-:W-:Y:S05]  /*29d0*/  NANOSLEEP 0x15e ;  /* 0x0000015e0000795d */ /* 0x000fea0003800000 */
[----:B------:R-:W-:Y:S01]  /*29e0*/  NOP ;  /* 0x0000000000007918 */ /* 0x000fe20000000000 */
.L_x_238:
[----:B------:R-:W2:Y:S01]  /*29f0*/  LD.E.64.STRONG.GPU R8, desc[UR8][R10.64+0x100] ;  /* 0x000100080a087980 */ /* 0x000ea2000c10fb00 */
[----:B------:R-:W-:Y:S01]  /*2a00*/  UMOV UR5, 0xffffffff ;  /* 0xffffffff00057882 */ /* 0x000fe20000000000 */
[----:B--2---:R-:W-:Y:S02]  /*2a10*/  ISETP.NE.AND P0, PT, R8, 0x63, PT ;  /* 0x000000630800780c */ /* 0x004fe40003f05270 */
[----:B------:R-:W-:Y:S11]  /*2a20*/  BRA.DIV UR5, `(.L_x_239) ;  /* 0x0000006205a07947 */ /* 0x000ff6000b800000 */
[----:B------:R-:W-:-:S13]  /*2a30*/  VOTE.ANY P0, !P0 ;  /* 0x0000000000ff7806 */ /* 0x000fda0004000100 */
.L_x_350:
[----:B------:R-:W-:Y:S05]  /*2a40*/  @P0 BRA `(.L_x_240) ;  /* 0xfffffffc00d00947 */ /* 0x000fea000383ffff */
.L_x_236:
        /* <DEDUP_REMOVED lines=10> */
.L_x_354:
        /* <DEDUP_REMOVED lines=10> */
.L_x_243:
[----:B------:R-:W-:Y:S05]  /*2b90*/  BSYNC.RECONVERGENT B1 ;  /* 0x0000000000017941 */ /* 0x000fea0003800200 */
.L_x_242:
[----:B------:R-:W-:-:S03]  /*2ba0*/  UMOV UR5, 0xffffffff ;  /* 0xffffffff00057882 */ /* 0x000fc60000000000 */
[----:B------:R-:W-:Y:S05]  /*2bb0*/  BRA.DIV UR5, `(.L_x_244) ;  /* 0x0000006205ac7947 */ /* 0x000fea000b800000 */
[----:B------:R2:W3:Y:S02]  /*2bc0*/  SHFL.DOWN PT, R11, R9, 0x2, R10 ;  /* 0x08400000090b7989 */ /* 0x0004e400000e000a */
.L_x_357:
        /* <DEDUP_REMOVED lines=11> */
.L_x_246:
[----:B------:R-:W-:Y:S05]  /*2c80*/  BSYNC.RECONVERGENT B1 ;  /* 0x0000000000017941 */ /* 0x000fea0003800200 */
.L_x_245:
[----:B------:R-:W-:-:S03]  /*2c90*/  UMOV UR5, 0xffffffff ;  /* 0xffffffff00057882 */ /* 0x000fc60000000000 */
[----:B------:R-:W-:Y:S05]  /*2ca0*/  BRA.DIV UR5, `(.L_x_247) ;  /* 0x0000006205947947 */ /* 0x000fea000b800000 */
[----:B---3--:R1:W3:Y:S02]  /*2cb0*/  SHFL.DOWN PT, R11, R9, 0x4, R10 ;  /* 0x08800000090b7989 */ /* 0x0082e400000e000a */
.L_x_360:
        /* <DEDUP_REMOVED lines=11> */
.L_x_249:
[----:B------:R-:W-:Y:S05]  /*2d70*/  BSYNC.RECONVERGENT B1 ;  /* 0x0000000000017941 */ /* 0x000fea0003800200 */
.L_x_248:
[----:B------:R-:W-:-:S03]  /*2d80*/  UMOV UR5, 0xffffffff ;  /* 0xffffffff00057882 */ /* 0x000fc60000000000 */
[----:B------:R-:W-:Y:S05]  /*2d90*/  BRA.DIV UR5, `(.L_x_250) ;  /* 0x00000062057c7947 */ /* 0x000fea000b800000 */
[----:B---3--:R3:W4:Y:S02]  /*2da0*/  SHFL.DOWN PT, R11, R9, 0x8, R10 ;  /* 0x09000000090b7989 */ /* 0x00872400000e000a */
.L_x_363:
        /* <DEDUP_REMOVED lines=11> */
.L_x_252:
[----:B------:R-:W-:Y:S05]  /*2e60*/  BSYNC.RECONVERGENT B1 ;  /* 0x0000000000017941 */ /* 0x000fea0003800200 */
.L_x_251:
[----:B------:R-:W-:-:S03]  /*2e70*/  UMOV UR5, 0xffffffff ;  /* 0xffffffff00057882 */ /* 0x000fc60000000000 */
[----:B------:R-:W-:Y:S05]  /*2e80*/  BRA.DIV UR5, `(.L_x_253) ;  /* 0x0000006205647947 */ /* 0x000fea000b800000 */
[----:B----4-:R4:W0:Y:S02]  /*2e90*/  SHFL.DOWN PT, R11, R9, 0x10, R10 ;  /* 0x0a000000090b7989 */ /* 0x01082400000e000a */
.L_x_366:
        /* <DEDUP_REMOVED lines=14> */
.L_x_255:
[----:B------:R-:W-:Y:S05]  /*2f80*/  BSYNC.RECONVERGENT B1 ;  /* 0x0000000000017941 */ /* 0x000fea0003800200 */
.L_x_254:
[----:B------:R-:W-:Y:S01]  /*2f90*/  UMOV UR5, 0xffffffff ;  /* 0xffffffff00057882 */ /* 0x000fe20000000000 */
[----:B------:R-:W-:Y:S02]  /*2fa0*/  IMAD.X R27, RZ, RZ, R27, P4 ;  /* 0x000000ffff1b7224 */ /* 0x000fe400020e061b */
[----:B------:R-:W-:Y:S05]  /*2fb0*/  BRA.DIV UR5, `(.L_x_256) ;  /* 0x00000062053c7947 */ /* 0x000fea000b800000 */
[----:B------:R-:W-:-:S13]  /*2fc0*/  VOTE.ALL P1, P1 ;  /* 0x0000000000ff7806 */ /* 0x000fda0000820000 */
.L_x_369:
[----:B------:R-:W-:Y:S05]  /*2fd0*/  @!P1 BRA `(.L_x_257) ;  /* 0x0000000400cc9947 */ /* 0x000fea0003800000 */
.L_x_280:
[----:B01234-:R-:W-:-:S05]  /*2fe0*/  IMAD.WIDE R10, R25, 0x8, R26 ;  /* 0x00000008190a7825 */ /* 0x01ffca00078e021a */
[----:B------:R-:W2:Y:S01]  /*2ff0*/  LD.E.64.STRONG.GPU R20, desc[UR8][R10.64+-0x100] ;  /* 0xffff00080a147980 */ /* 0x000ea2000c10fb00 */
[----:B------:R-:W-:Y:S05]  /*3000*/  YIELD ;  /* 0x0000000000007946 */ /* 0x000fea0003800000 */
[----:B------:R-:W-:Y:S01]  /*3010*/  UMOV UR5, 0xffffffff ;  /* 0xffffffff00057882 */ /* 0x000fe20000000000 */
[----:B--2---:R-:W-:Y:S02]  /*3020*/  ISETP.NE.AND P0, PT, R20, 0x63, PT ;  /* 0x000000631400780c */ /* 0x004fe40003f05270 */
[----:B------:R-:W-:Y:S11]  /*3030*/  BRA.DIV UR5, `(.L_x_258) ;  /* 0x0000006205407947 */ /* 0x000ff6000b800000 */
[----:B------:R-:W-:-:S13]  /*3040*/  VOTE.ANY P0, !P0 ;  /* 0x0000000000ff7806 */ /* 0x000fda0004000100 */
.L_x_372:
[----:B------:R-:W-:Y:S05]  /*3050*/  @!P0 BRA `(.L_x_259) ;  /* 0x0000000000348947 */ /* 0x000fea0003800000 */
[----:B------:R-:W-:-:S13]  /*3060*/  ISETP.GT.U32.AND P1, PT, R28, 0x1f3, PT ;  /* 0x000001f31c00780c */ /* 0x000fda0003f24070 */
.L_x_263:
[----:B------:R-:W-:Y:S05]  /*3070*/  YIELD ;  /* 0x0000000000007946 */ /* 0x000fea0003800000 */
[----:B------:R-:W-:Y:S05]  /*3080*/  @P1 BRA `(.L_x_260) ;  /* 0x0000000000081947 */ /* 0x000fea0003800000 */
[----:B------:R0:W-:Y:S06]  /*3090*/  MEMBAR.SC.CTA ;  /* 0x0000000000007992 */ /* 0x0001ec0000000000 */
[----:B0-----:R-:W-:Y:S05]  /*30a0*/  BRA `(.L_x_261) ;  /* 0x0000000000087947 */ /* 0x001fea0003800000 */
.L_x_260:
[----:B------:R-:W-:Y:S05]  /*30b0*/  NANOSLEEP 0x15e ;  /* 0x0000015e0000795d */ /* 0x000fea0003800000 */
[----:B------:R-:W-:Y:S01]  /*30c0*/  NOP ;  /* 0x0000000000007918 */ /* 0x000fe20000000000 */
.L_x_261:
[----:B------:R-:W2:Y:S01]  /*30d0*/  LD.E.64.STRONG.GPU R20, desc[UR8][R10.64+-0x100] ;  /* 0xffff00080a147980 */ /* 0x000ea2000c10fb00 */
[----:B------:R-:W-:Y:S01]  /*30e0*/  UMOV UR5, 0xffffffff ;  /* 0xffffffff00057882 */ /* 0x000fe20000000000 */
[----:B--2---:R-:W-:Y:S02]  /*30f0*/  ISETP.NE.AND P0, PT, R20, 0x63, PT ;  /* 0x000000631400780c */ /* 0x004fe40003f05270 */
[----:B------:R-:W-:Y:S11]  /*3100*/  BRA.DIV UR5, `(.L_x_262) ;  /* 0x00000062052c7947 */ /* 0x000ff6000b800000 */
[----:B------:R-:W-:-:S13]  /*3110*/  VOTE.ANY P0, !P0 ;  /* 0x0000000000ff7806 */ /* 0x000fda0004000100 */
.L_x_375:
[----:B------:R-:W-:Y:S05]  /*3120*/  @P0 BRA `(.L_x_263) ;  /* 0xfffffffc00d00947 */ /* 0x000fea000383ffff */
.L_x_259:
        /* <DEDUP_REMOVED lines=9> */
.L_x_379:
        /* <DEDUP_REMOVED lines=10> */
.L_x_266:
[----:B------:R-:W-:Y:S05]  /*3260*/  BSYNC.RECONVERGENT B1 ;  /* 0x0000000000017941 */ /* 0x000fea0003800200 */
.L_x_265:
[----:B------:R-:W-:-:S03]  /*3270*/  UMOV UR5, 0xffffffff ;  /* 0xffffffff00057882 */ /* 0x000fc60000000000 */
[----:B------:R-:W-:Y:S05]  /*3280*/  BRA.DIV UR5, `(.L_x_267) ;  /* 0x0000006205387947 */ /* 0x000fea000b800000 */
[----:B-1----:R1:W2:Y:S02]  /*3290*/  SHFL.DOWN PT, R11, R21, 0x2, R8 ;  /* 0x08400000150b7989 */ /* 0x0022a400000e0008 */
.L_x_382:
        /* <DEDUP_REMOVED lines=11> */
.L_x_269:
[----:B------:R-:W-:Y:S05]  /*3350*/  BSYNC.RECONVERGENT B1 ;  /* 0x0000000000017941 */ /* 0x000fea0003800200 */
.L_x_268:
[----:B------:R-:W-:-:S03]  /*3360*/  UMOV UR5, 0xffffffff ;  /* 0xffffffff00057882 */ /* 0x000fc60000000000 */
[----:B------:R-:W-:Y:S05]  /*3370*/  BRA.DIV UR5, `(.L_x_270) ;  /* 0x0000006205207947 */ /* 0x000fea000b800000 */
[----:B--2---:R2:W3:Y:S02]  /*3380*/  SHFL.DOWN PT, R11, R21, 0x4, R8 ;  /* 0x08800000150b7989 */ /* 0x0044e400000e0008 */
.L_x_385:
        /* <DEDUP_REMOVED lines=11> */
.L_x_272:
[----:B------:R-:W-:Y:S05]  /*3440*/  BSYNC.RECONVERGENT B1 ;  /* 0x0000000000017941 */ /* 0x000fea0003800200 */
.L_x_271:
[----:B------:R-:W-:-:S03]  /*3450*/  UMOV UR5, 0xffffffff ;  /* 0xffffffff00057882 */ /* 0x000fc60000000000 */
[----:B------:R-:W-:Y:S05]  /*3460*/  BRA.DIV UR5, `(.L_x_273) ;  /* 0x0000006205087947 */ /* 0x000fea000b800000 */
[----:B---3--:R3:W4:Y:S02]  /*3470*/  SHFL.DOWN PT, R11, R21, 0x8, R8 ;  /* 0x09000000150b7989 */ /* 0x00872400000e0008 */
.L_x_388:
        /* <DEDUP_REMOVED lines=11> */
.L_x_275:
[----:B------:R-:W-:Y:S05]  /*3530*/  BSYNC.RECONVERGENT B1 ;  /* 0x0000000000017941 */ /* 0x000fea0003800200 */
.L_x_274:
[----:B------:R-:W-:-:S03]  /*3540*/  UMOV UR5, 0xffffffff ;  /* 0xffffffff00057882 */ /* 0x000fc60000000000 */
[----:B------:R-:W-:Y:S05]  /*3550*/  BRA.DIV UR5, `(.L_x_276) ;  /* 0x0000005e05f07947 */ /* 0x000fea000b800000 */
[----:B----4-:R4:W0:Y:S02]  /*3560*/  SHFL.DOWN PT, R11, R21, 0x10, R8 ;  /* 0x0a000000150b7989 */ /* 0x01082400000e0008 */
.L_x_391:
[----:B------:R-:W-:Y:S01]  /*3570*/  ISETP.GT.AND P0, PT, R37, R8, PT ;  /* 0x000000082500720c */ /* 0x000fe20003f04270 */
[----:B------:R-:W-:-:S12]  /*3580*/  BSSY.RECONVERGENT B1, `(.L_x_277) ;  /* 0x0000009000017945 */ /* 0x000fd80003800200 */
        /* <DEDUP_REMOVED lines=8> */
.L_x_278:
[----:B------:R-:W-:Y:S05]  /*3610*/  BSYNC.RECONVERGENT B1 ;  /* 0x0000000000017941 */ /* 0x000fea0003800200 */
.L_x_277:
        /* <DEDUP_REMOVED lines=14> */
.L_x_394:
[----:B------:R-:W-:Y:S05]  /*3700*/  @P0 BRA `(.L_x_280) ;  /* 0xfffffff800340947 */ /* 0x000fea000383ffff */
.L_x_257:
        /* <DEDUP_REMOVED lines=20> */
.L_x_282:
[----:B------:R-:W-:Y:S05]  /*3850*/  BSYNC.RECONVERGENT B1 ;  /* 0x0000000000017941 */ /* 0x000fea0003800200 */
.L_x_281:
[----:B------:R0:W-:Y:S01]  /*3860*/  @!P1 STS [R20+0x24], R9 ;  /* 0x0000240914009388 */ /* 0x0001e20000000800 */
[----:B------:R-:W-:-:S07]  /*3870*/  @!P1 IMAD.MOV.U32 R29, RZ, RZ, R9 ;  /* 0x000000ffff1d9224 */ /* 0x000fce00078e0009 */
.L_x_232:
        /* <DEDUP_REMOVED lines=9> */
[----:B0-234-:R-:W0:Y:S02]  /*3910*/  LDS R9, [UR4+0x24] ;  /* 0x00002404ff097984 */ /* 0x01de240008000800 */
[----:B0-----:R-:W-:-:S05]  /*3920*/  VIADD R8, R9, 0xffffffff ;  /* 0xffffffff09087836 */ /* 0x001fca0000000000 */
[----:B------:R-:W-:-:S04]  /*3930*/  ISETP.GE.AND P0, PT, R29, R8, PT ;  /* 0x000000081d00720c */ /* 0x000fc80003f06270 */
[----:B------:R-:W-:-:S13]  /*3940*/  ISETP.GT.AND P0, PT, R29, -0x1, P0 ;  /* 0xffffffff1d00780c */ /* 0x000fda0000704270 */
[C---:B------:R-:W-:Y:S02]  /*3950*/  @!P0 ISETP.GT.AND P1, PT, R8.reuse, R29, PT ;  /* 0x0000001d0800820c */ /* 0x040fe40003f24270 */
[----:B------:R-:W-:Y:S02]  /*3960*/  @!P0 ISETP.GT.AND P2, PT, R9, RZ, PT ;  /* 0x000000ff0900820c */ /* 0x000fe40003f44270 */
[----:B------:R-:W-:-:S04]  /*3970*/  @!P0 SEL R8, R8, RZ, P1 ;  /* 0x000000ff08088207 */ /* 0x000fc80000800000 */
[----:B------:R-:W-:-:S07]  /*3980*/  @!P0 SEL R29, R8, RZ, P2 ;  /* 0x000000ff081d8207 */ /* 0x000fce0001000000 */
.L_x_284:
[----:B------:R-:W-:Y:S05]  /*3990*/  BSYNC.RECONVERGENT B1 ;  /* 0x0000000000017941 */ /* 0x000fea0003800200 */
.L_x_283:
[C---:B0-234-:R-:W-:Y:S01]  /*39a0*/  VIADD R9, R29.reuse, 0xffffffff ;  /* 0xffffffff1d097836 */ /* 0x05dfe20000000000 */
        /* <DEDUP_REMOVED lines=8> */
[----:B------:R-:W-:Y:S02]  /*3a30*/  VIADD R11, R9, 0xffffffff ;  /* 0xffffffff090b7836 */ /* 0x000fe40000000000 */
        /* <DEDUP_REMOVED lines=111> */
.L_x_230:
[----:B------:R-:W-:Y:S05]  /*4130*/  BSYNC.RECONVERGENT B0 ;  /* 0x0000000000007941 */ /* 0x000fea0003800200 */
.L_x_224:
[----:B------:R-:W-:Y:S06]  /*4140*/  BAR.SYNC.DEFER_BLOCKING 0x0 ;  /* 0x0000000000007b1d */ /* 0x000fec0000010000 */
[----:B------:R-:W0:Y:S01]  /*4150*/  LDCU.64 UR4, c[0x0][0x388] ;  /* 0x00007100ff0477ac */ /* 0x000e220008000a00 */
[----:B------:R-:W-:Y:S01]  /*4160*/  STS [R19], R18 ;  /* 0x0000001213007388 */ /* 0x000fe20000000800 */
[----:B0-----:R-:W-:-:S03]  /*4170*/  IADD3 R2, P0, PT, R35, UR4, RZ ;  /* 0x0000000423027c10 */ /* 0x001fc6000ff1e0ff */
        /* <DEDUP_REMOVED lines=16> */
[----:B------:R-:W0:Y:S04]  /*4280*/  LDS R9, [R22] ;  /* 0x0000000016097984 */ /* 0x000e280000000800 */
        /* <DEDUP_REMOVED lines=30> */
.L_x_223:
[----:B------:R-:W-:-:S13]  /*4470*/  ISETP.NE.AND P0, PT, R32, RZ, PT ;  /* 0x000000ff2000720c */ /* 0x000fda0003f05270 */
[----:B------:R-:W-:Y:S05]  /*4480*/  @!P0 EXIT ;  /* 0x000000000000894d */ /* 0x000fea0003800000 */
[----:B------:R-:W0:Y:S02]  /*4490*/  LDC.64 R2, c[0x0][0x380] ;  /* 0x0000e000ff027b82 */ /* 0x000e240000000a00 */
[----:B0-----:R-:W-:-:S05]  /*44a0*/  IMAD.WIDE.U32 R2, R29, 0x4, R2 ;  /* 0x000000041d027825 */ /* 0x001fca00078e0002 */
        /* <DEDUP_REMOVED lines=23> */
[C---:B------:R-:W-:Y:S02]  /*4620*/  VIADD R19, R33.reuse, 0x140 ;  /* 0x0000014021137836 */ /* 0x040fe40000000000 */
[----:B------:R-:W-:Y:S02]  /*4630*/  VIADD R27, R33, 0x1a0 ;  /* 0x000001a0211b7836 */ /* 0x000fe40000000000 */
[----:B--2---:R-:W-:Y:S02]  /*4640*/  IMAD.MOV.U32 R7, RZ, RZ, R5 ;  /* 0x000000ffff077224 */ /* 0x004fe400078e0005 */
[----:B------:R-:W2:Y:S02]  /*4650*/  @!P3 LDG.E R5, desc[UR8][R2.64] ;  /* 0x000000080205b981 */ /* 0x000ea4000c1e1900 */
[--C-:B------:R-:W-:Y:S01]  /*4660*/  IMAD.MOV.U32 R9, RZ, RZ, R7.reuse ;  /* 0x000000ffff097224 */ /* 0x100fe200078e0007 */
[----:B------:R-:W-:Y:S01]  /*4670*/  ISETP.GE.U32.AND P3, PT, R11, R32, PT ;  /* 0x000000200b00720c */ /* 0x000fe20003f66070 */
[----:B------:R-:W-:-:S04]  /*4680*/  IMAD.MOV.U32 R11, RZ, RZ, R7 ;  /* 0x000000ffff0b7224 */ /* 0x000fc800078e0007 */
[----:B------:R-:W3:Y:S01]  /*4690*/  @!P4 LDG.E R9, desc[UR8][R2.64+0x80] ;  /* 0x000080080209c981 */ /* 0x000ee2000c1e1900 */
[-C--:B------:R-:W-:Y:S01]  /*46a0*/  ISETP.GE.U32.AND P4, PT, R13, R32.reuse, PT ;  /* 0x000000200d00720c */ /* 0x080fe20003f86070 */
[--C-:B------:R-:W-:Y:S02]  /*46b0*/  IMAD.MOV.U32 R13, RZ, RZ, R7.reuse ;  /* 0x000000ffff0d7224 */ /* 0x100fe400078e0007 */
[--C-:B------:R-:W-:Y:S01]  /*46c0*/  IMAD.MOV.U32 R15, RZ, RZ, R7.reuse ;  /* 0x000000ffff0f7224 */ /* 0x100fe200078e0007 */
[----:B------:R-:W4:Y:S01]  /*46d0*/  @!P5 LDG.E R11, desc[UR8][R2.64+0x100] ;  /* 0x00010008020bd981 */ /* 0x000f22000c1e1900 */
[-C--:B------:R-:W-:Y:S01]  /*46e0*/  ISETP.GE.U32.AND P5, PT, R17, R32.reuse, PT ;  /* 0x000000201100720c */ /* 0x080fe20003fa6070 */
[----:B------:R-:W-:Y:S02]  /*46f0*/  VIADD R17, R33, 0x160 ;  /* 0x0000016021117836 */ /* 0x000fe40000000000 */
[----:B------:R-:W5:Y:S01]  /*4700*/  @!P6 LDG.E R13, desc[UR8][R2.64+0x180] ;  /* 0x00018008020de981 */ /* 0x000f62000c1e1900 */
[----:B------:R-:W-:Y:S01]  /*4710*/  ISETP.GE.U32.AND P6, PT, R19, R32, PT ;  /* 0x000000201300720c */ /* 0x000fe20003fc6070 */
[----:B------:R-:W-:-:S02]  /*4720*/  IMAD.MOV.U32 R19, RZ, RZ, R7 ;  /* 0x000000ffff137224 */ /* 0x000fc400078e0007 */
[----:B------:R-:W5:Y:S01]  /*4730*/  @!P0 LDG.E R15, desc[UR8][R2.64+0x200] ;  /* 0x00020008020f8981 */ /* 0x000f62000c1e1900 */
[-C--:B------:R-:W-:Y:S01]  /*4740*/  ISETP.GE.U32.AND P0, PT, R17, R32.reuse, PT ;  /* 0x000000201100720c */ /* 0x080fe20003f06070 */
[--C-:B------:R-:W-:Y:S02]  /*4750*/  IMAD.MOV.U32 R21, RZ, RZ, R7.reuse ;  /* 0x000000ffff157224 */ /* 0x100fe400078e0007 */
[----:B------:R-:W-:Y:S01]  /*4760*/  IMAD.MOV.U32 R23, RZ, RZ, R7 ;  /* 0x000000ffff177224 */ /* 0x000fe200078e0007 */
[----:B------:R-:W5:Y:S01]  /*4770*/  @!P1 LDG.E R19, desc[UR8][R2.64+0x280] ;  /* 0x0002800802139981 */ /* 0x000f62000c1e1900 */
[C---:B------:R-:W-:Y:S02]  /*4780*/  VIADD R17, R33.reuse, 0x180 ;  /* 0x0000018021117836 */ /* 0x040fe40000000000 */
[----:B------:R-:W-:Y:S01]  /*4790*/  VIADD R33, R33, 0x1c0 ;  /* 0x000001c021217836 */ /* 0x000fe20000000000 */
[----:B------:R-:W5:Y:S01]  /*47a0*/  @!P2 LDG.E R21, desc[UR8][R2.64+0x300] ;  /* 0x000300080215a981 */ /* 0x000f62000c1e1900 */
[----:B------:R-:W-:-:S02]  /*47b0*/  ISETP.GE.U32.AND P2, PT, R27, R32, PT ;  /* 0x000000201b00720c */ /* 0x000fc40003f46070 */
[-C--:B------:R-:W-:Y:S01]  /*47c0*/  ISETP.GE.U32.AND P1, PT, R17, R32.reuse, PT ;  /* 0x000000201100720c */ /* 0x080fe20003f26070 */
        /* <DEDUP_REMOVED lines=59> */
[----:B------:R-:W0:Y:S01]  /*4b80*/  S2R R37, SR_TID.X ;  /* 0x0000000000257919 */ /* 0x000e220000002100 */
[C---:B------:R-:W-:Y:S01]  /*4b90*/  ISETP.GT.AND P3, PT, R26.reuse, -0x1, PT ;  /* 0xffffffff1a00780c */ /* 0x040fe20003f64270 */
[----:B------:R-:W-:Y:S01]  /*4ba0*/  BSSY.RECONVERGENT B0, `(.L_x_286) ;  /* 0x00000ce000007945 */ /* 0x000fe20003800200 */
        /* <DEDUP_REMOVED lines=119> */
[----:B------:R-:W1:Y:S02]  /*5320*/  SHFL.UP PT, R11, R9, 0x1, RZ ;  /* 0x04200000090b7989 */ /* 0x000e6400000e00ff */
[----:B-1----:R-:W-:-:S05]  /*5330*/  VIADD R8, R11, 0xffffffff ;  /* 0xffffffff0b087836 */ /* 0x002fca0000000000 */
        /* <DEDUP_REMOVED lines=48> */
[----:B------:R1:W2:Y:S10]  /*5640*/  SHFL.UP PT, R16, R9, 0x1, RZ ;  /* 0x0420000009107989 */ /* 0x0002b400000e00ff */
[----:B------:R-:W-:-:S05]  /*5650*/  @!P5 LEA R8, R17, UR4, 0x2 ;  /* 0x000000041108dc11 */ /* 0x000fca000f8e10ff */
[----:B------:R1:W-:Y:S01]  /*5660*/  @!P5 STS [R8+0x10], R9 ;  /* 0x000010090800d388 */ /* 0x0003e20000000800 */
[----:B------:R-:W-:Y:S01]  /*5670*/  BAR.SYNC.DEFER_BLOCKING 0x0 ;  /* 0x0000000000007b1d */ /* 0x000fe20000010000 */
[----:B0-----:R-:W-:-:S13]  /*5680*/  ISETP.GE.U32.AND P5, PT, R37, 0x20, PT ;  /* 0x000000202500780c */ /* 0x001fda0003fa6070 */
[----:B-12---:R-:W-:Y:S05]  /*5690*/  @!P5 BRA `(.L_x_287) ;  /* 0x000000000078d947 */ /* 0x006fea0003800000 */
        /* <DEDUP_REMOVED lines=30> */
.L_x_287:
[----:B------:R-:W-:Y:S05]  /*5880*/  BSYNC.RECONVERGENT B0 ;  /* 0x0000000000007941 */ /* 0x000fea0003800200 */
.L_x_286:
        /* <DEDUP_REMOVED lines=10> */
.L_x_289:
[----:B------:R-:W-:Y:S05]  /*5930*/  BSYNC.RECONVERGENT B0 ;  /* 0x0000000000007941 */ /* 0x000fea0003800200 */
.L_x_288:
[C---:B------:R-:W-:Y:S01]  /*5940*/  VIADD R17, R20.reuse, 0xffffffff ;  /* 0xffffffff14117836 */ /* 0x040fe20000000000 */
        /* <DEDUP_REMOVED lines=115> */
.L_x_285:
[C---:B0-----:R-:W-:Y:S01]  /*6080*/  VIADD R9, R20.reuse, 0xffffffff ;  /* 0xffffffff14097836 */ /* 0x041fe20000000000 */
[----:B------:R-:W-:Y:S01]  /*6090*/  ISETP.GT.AND P2, PT, R20, RZ, PT ;  /* 0x000000ff1400720c */ /* 0x000fe20003f44270 */
[----:B------:R-:W0:Y:S01]  /*60a0*/  S2R R37, SR_TID.X ;  /* 0x0000000000257919 */ /* 0x000e220000002100 */
[----:B------:R-:W-:Y:S02]  /*60b0*/  ISETP.GE.AND P3, PT, R36, 0x1, PT ;  /* 0x000000012400780c */ /* 0x000fe40003f66270 */
[----:B------:R-:W-:Y:S02]  /*60c0*/  ISETP.GE.AND P0, PT, R26, R9, PT ;  /* 0x000000091a00720c */ /* 0x000fe40003f06270 */
[C---:B------:R-:W-:Y:S02]  /*60d0*/  ISETP.GT.AND P1, PT, R9.reuse, R26, PT ;  /* 0x0000001a0900720c */ /* 0x040fe40003f24270 */
[----:B------:R-:W-:Y:S02]  /*60e0*/  ISETP.NE.AND P4, PT, R36, 0x1f, PT ;  /* 0x0000001f2400780c */ /* 0x000fe40003f85270 */
[----:B------:R-:W-:-:S02]  /*60f0*/  SEL R9, R9, RZ, P1 ;  /* 0x000000ff09097207 */ /* 0x000fc40000800000 */
[----:B------:R-:W-:Y:S02]  /*6100*/  ISETP.GT.AND P1, PT, R26, -0x1, PT ;  /* 0xffffffff1a00780c */ /* 0x000fe40003f24270 */
[----:B------:R-:W-:-:S04]  /*6110*/  SEL R9, R9, RZ, P2 ;  /* 0x000000ff09097207 */ /* 0x000fc80001000000 */
[----:B------:R-:W-:-:S03]  /*6120*/  @P0 SEL R9, R26, R9, P1 ;  /* 0x000000091a090207 */ /* 0x000fc60000800000 */
[----:B------:R-:W-:Y:S02]  /*6130*/  @!P4 LEA R24, R17, UR4, 0x2 ;  /* 0x000000041118cc11 */ /* 0x000fe4000f8e10ff */
[C---:B------:R-:W-:Y:S01]  /*6140*/  VIADD R8, R9.reuse, 0xffffffff ;  /* 0xffffffff09087836 */ /* 0x040fe20000000000 */
[----:B------:R-:W-:-:S04]  /*6150*/  ISETP.GT.AND P2, PT, R9, RZ, PT ;  /* 0x000000ff0900720c */ /* 0x000fc80003f44270 */
[----:B------:R-:W-:Y:S02]  /*6160*/  ISETP.GE.AND P0, PT, R19, R8, PT ;  /* 0x000000081300720c */ /* 0x000fe40003f06270 */
[C---:B------:R-:W-:Y:S02]  /*6170*/  ISETP.GT.AND P1, PT, R8.reuse, R19, PT ;  /* 0x000000130800720c */ /* 0x040fe40003f24270 */
[----:B0-----:R-:W-:Y:S02]  /*6180*/  ISETP.GE.U32.AND P5, PT, R37, 0x20, PT ;  /* 0x000000202500780c */ /* 0x001fe40003fa6070 */
        /* <DEDUP_REMOVED lines=193> */
.L_x_291:
[----:B------:R-:W0:Y:S01]  /*6da0*/  LDC.64 R10, c[0x0][0x390] ;  /* 0x0000e400ff0a7b82 */ /* 0x000e220000000a00 */
[----:B------:R-:W-:-:S07]  /*6db0*/  ISETP.NE.AND P1, PT, R37, RZ, PT ;  /* 0x000000ff2500720c */ /* 0x000fce0003f25270 */
[----:B------:R-:W1:Y:S06]  /*6dc0*/  LDC R8, c[0x0][0x370] ;  /* 0x0000dc00ff087b82 */ /* 0x000e6c0000000800 */
[----:B------:R-:W-:Y:S01]  /*6dd0*/  @!P1 IMAD.MOV.U32 R30, RZ, RZ, 0x64 ;  /* 0x00000064ff1e9424 */ /* 0x000fe200078e00ff */
[----:B------:R2:W-:Y:S01]  /*6de0*/  @!P1 STS [UR4+0xc], R31 ;  /* 0x00000c1fff009988 */ /* 0x0005e20008000804 */
[----:B0-----:R-:W-:-:S05]  /*6df0*/  IMAD.WIDE R34, R25, 0x8, R10 ;  /* 0x0000000819227825 */ /* 0x001fca00078e020a */
[----:B------:R2:W-:Y:S01]  /*6e00*/  @!P1 ST.E.64.STRONG.GPU desc[UR8][R34.64+0x100], R30 ;  /* 0x0001001e22009985 */ /* 0x0005e2000c10fb08 */
[----:B-1----:R-:W-:Y:S02]  /*6e10*/  ISETP.GT.U32.AND P2, PT, R8, 0x1f3, PT ;  /* 0x000001f30800780c */ /* 0x002fe40003f44070 */
[----:B------:R-:W-:-:S05]  /*6e20*/  LOP3.LUT R8, RZ, R37, RZ, 0x33, !PT ;  /* 0x00000025ff087212 */ /* 0x000fca00078e33ff */
[----:B------:R-:W-:-:S06]  /*6e30*/  IMAD.IADD R27, R25, 0x1, R8 ;  /* 0x00000001191b7824 */ /* 0x000fcc00078e0208 */
[----:B--2---:R-:W-:Y:S05]  /*6e40*/  @P2 BRA `(.L_x_293) ;  /* 0x0000000000082947 */ /* 0x004fea0003800000 */
[----:B------:R0:W-:Y:S06]  /*6e50*/  MEMBAR.SC.CTA ;  /* 0x0000000000007992 */ /* 0x0001ec0000000000 */
[----:B0-----:R-:W-:Y:S05]  /*6e60*/  BRA `(.L_x_294) ;  /* 0x0000000000087947 */ /* 0x001fea0003800000 */
.L_x_293:
[----:B------:R-:W-:Y:S05]  /*6e70*/  NANOSLEEP 0x1c2 ;  /* 0x000001c20000795d */ /* 0x000fea0003800000 */
[----:B------:R-:W-:Y:S01]  /*6e80*/  NOP ;  /* 0x0000000000007918 */ /* 0x000fe20000000000 */
.L_x_294:
[----:B------:R-:W-:-:S05]  /*6e90*/  IMAD.WIDE R10, R27, 0x8, R10 ;  /* 0x000000081b0a7825 */ /* 0x000fca00078e020a */
[----:B------:R-:W2:Y:S01]  /*6ea0*/  LD.E.64.STRONG.GPU R8, desc[UR8][R10.64+0x100] ;  /* 0x000100080a087980 */ /* 0x000ea2000c10fb00 */
[----:B------:R-:W-:Y:S01]  /*6eb0*/  UMOV UR5, 0xffffffff ;  /* 0xffffffff00057882 */ /* 0x000fe20000000000 */
[----:B--2---:R-:W-:Y:S02]  /*6ec0*/  ISETP.NE.AND P0, PT, R8, 0x63, PT ;  /* 0x000000630800780c */ /* 0x004fe40003f05270 */
[----:B------:R-:W-:Y:S11]  /*6ed0*/  BRA.DIV UR5, `(.L_x_295) ;  /* 0x0000002605d07947 */ /* 0x000ff6000b800000 */
[----:B------:R-:W-:-:S13]  /*6ee0*/  VOTE.ANY P0, !P0 ;  /* 0x0000000000ff7806 */ /* 0x000fda0004000100 */
.L_x_397:
[----:B------:R-:W-:Y:S05]  /*6ef0*/  @!P0 BRA `(.L_x_296) ;  /* 0x0000000000308947 */ /* 0x000fea0003800000 */
.L_x_300:
[----:B------:R-:W-:Y:S05]  /*6f00*/  YIELD ;  /* 0x0000000000007946 */ /* 0x000fea0003800000 */
[----:B------:R-:W-:Y:S05]  /*6f10*/  @P2 BRA `(.L_x_297) ;  /* 0x0000000000082947 */ /* 0x000fea0003800000 */
[----:B------:R0:W-:Y:S06]  /*6f20*/  MEMBAR.SC.CTA ;  /* 0x0000000000007992 */ /* 0x0001ec0000000000 */
[----:B0-----:R-:W-:Y:S05]  /*6f30*/  BRA `(.L_x_298) ;  /* 0x0000000000087947 */ /* 0x001fea0003800000 */
.L_x_297:
[----:B------:R-:W-:Y:S05]  /*6f40*/  NANOSLEEP 0x15e ;  /* 0x0000015e0000795d */ /* 0x000fea0003800000 */
[----:B------:R-:W-:Y:S01]  /*6f50*/  NOP ;  /* 0x0000000000007918 */ /* 0x000fe20000000000 */
.L_x_298:
[----:B------:R-:W2:Y:S01]  /*6f60*/  LD.E.64.STRONG.GPU R8, desc[UR8][R10.64+0x100] ;  /* 0x000100080a087980 */ /* 0x000ea2000c10fb00 */
[----:B------:R-:W-:Y:S01]  /*6f70*/  UMOV UR5, 0xffffffff ;  /* 0xffffffff00057882 */ /* 0x000fe20000000000 */
[----:B--2---:R-:W-:Y:S02]  /*6f80*/  ISETP.NE.AND P0, PT, R8, 0x63, PT ;  /* 0x000000630800780c */ /* 0x004fe40003f05270 */
[----:B------:R-:W-:Y:S11]  /*6f90*/  BRA.DIV UR5, `(.L_x_299) ;  /* 0x0000002605c07947 */ /* 0x000ff6000b800000 */
[----:B------:R-:W-:-:S13]  /*6fa0*/  VOTE.ANY P0, !P0 ;  /* 0x0000000000ff7806 */ /* 0x000fda0004000100 */
.L_x_400:
[----:B------:R-:W-:Y:S05]  /*6fb0*/  @P0 BRA `(.L_x_300) ;  /* 0xfffffffc00d00947 */ /* 0x000fea000383ffff */
.L_x_296:
        /* <DEDUP_REMOVED lines=10> */
.L_x_404:
        /* <DEDUP_REMOVED lines=10> */
.L_x_303:
[----:B------:R-:W-:Y:S05]  /*7100*/  BSYNC.RECONVERGENT B0 ;  /* 0x0000000000007941 */ /* 0x000fea0003800200 */
.L_x_302:
[----:B------:R-:W-:-:S03]  /*7110*/  UMOV UR5, 0xffffffff ;  /* 0xffffffff00057882 */ /* 0x000fc60000000000 */
[----:B------:R-:W-:Y:S05]  /*7120*/  BRA.DIV UR5, `(.L_x_304) ;  /* 0x0000002605cc7947 */ /* 0x000fea000b800000 */
[----:B------:R2:W3:Y:S02]  /*7130*/  SHFL.DOWN PT, R11, R9, 0x2, R10 ;  /* 0x08400000090b7989 */ /* 0x0004e400000e000a */
.L_x_407:
        /* <DEDUP_REMOVED lines=11> */
.L_x_306:
[----:B------:R-:W-:Y:S05]  /*71f0*/  BSYNC.RECONVERGENT B0 ;  /* 0x0000000000007941 */ /* 0x000fea0003800200 */
.L_x_305:
[----:B------:R-:W-:-:S03]  /*7200*/  UMOV UR5, 0xffffffff ;  /* 0xffffffff00057882 */ /* 0x000fc60000000000 */
[----:B------:R-:W-:Y:S05]  /*7210*/  BRA.DIV UR5, `(.L_x_307) ;  /* 0x0000002605b47947 */ /* 0x000fea000b800000 */
[----:B---3--:R3:W4:Y:S02]  /*7220*/  SHFL.DOWN PT, R11, R9, 0x4, R10 ;  /* 0x08800000090b7989 */ /* 0x00872400000e000a */
.L_x_410:
        /* <DEDUP_REMOVED lines=11> */
.L_x_309:
[----:B------:R-:W-:Y:S05]  /*72e0*/  BSYNC.RECONVERGENT B0 ;  /* 0x0000000000007941 */ /* 0x000fea0003800200 */
.L_x_308:
[----:B------:R-:W-:-:S03]  /*72f0*/  UMOV UR5, 0xffffffff ;  /* 0xffffffff00057882 */ /* 0x000fc60000000000 */
[----:B------:R-:W-:Y:S05]  /*7300*/  BRA.DIV UR5, `(.L_x_310) ;  /* 0x00000026059c7947 */ /* 0x000fea000b800000 */
[----:B----4-:R4:W0:Y:S02]  /*7310*/  SHFL.DOWN PT, R11, R9, 0x8, R10 ;  /* 0x09000000090b7989 */ /* 0x01082400000e000a */
.L_x_413:
        /* <DEDUP_REMOVED lines=11> */
.L_x_312:
[----:B------:R-:W-:Y:S05]  /*73d0*/  BSYNC.RECONVERGENT B0 ;  /* 0x0000000000007941 */ /* 0x000fea0003800200 */
.L_x_311:
[----:B------:R-:W-:-:S03]  /*73e0*/  UMOV UR5, 0xffffffff ;  /* 0xffffffff00057882 */ /* 0x000fc60000000000 */
[----:B------:R-:W-:Y:S05]  /*73f0*/  BRA.DIV UR5, `(.L_x_313) ;  /* 0x0000002605847947 */ /* 0x000fea000b800000 */
[----:B0-----:R0:W0:Y:S02]  /*7400*/  SHFL.DOWN PT, R11, R9, 0x10, R10 ;  /* 0x0a000000090b7989 */ /* 0x00102400000e000a */
.L_x_416:
        /* <DEDUP_REMOVED lines=14> */
.L_x_315:
[----:B------:R-:W-:Y:S05]  /*74f0*/  BSYNC.RECONVERGENT B0 ;  /* 0x0000000000007941 */ /* 0x000fea0003800200 */
.L_x_314:
[----:B------:R-:W-:Y:S01]  /*7500*/  UMOV UR5, 0xffffffff ;  /* 0xffffffff00057882 */ /* 0x000fe20000000000 */
[----:B------:R-:W-:Y:S02]  /*7510*/  IMAD.X R25, RZ, RZ, R25, P4 ;  /* 0x000000ffff197224 */ /* 0x000fe400020e0619 */
[----:B------:R-:W-:Y:S05]  /*7520*/  BRA.DIV UR5, `(.L_x_316) ;  /* 0x00000026055c7947 */ /* 0x000fea000b800000 */
[----:B------:R-:W-:-:S13]  /*7530*/  VOTE.ALL P0, P0 ;  /* 0x0000000000ff7806 */ /* 0x000fda0000000000 */
.L_x_419:
[----:B------:R-:W-:Y:S05]  /*7540*/  @!P0 BRA `(.L_x_317) ;  /* 0x0000000400c88947 */ /* 0x000fea0003800000 */
.L_x_340:
[----:B0-234-:R-:W-:-:S05]  /*7550*/  IMAD.WIDE R10, R27, 0x8, R24 ;  /* 0x000000081b0a7825 */ /* 0x01dfca00078e0218 */
[----:B-1----:R-:W2:Y:S01]  /*7560*/  LD.E.64.STRONG.GPU R16, desc[UR8][R10.64+-0x100] ;  /* 0xffff00080a107980 */ /* 0x002ea2000c10fb00 */
[----:B------:R-:W-:Y:S05]  /*7570*/  YIELD ;  /* 0x0000000000007946 */ /* 0x000fea0003800000 */
[----:B------:R-:W-:Y:S01]  /*7580*/  UMOV UR5, 0xffffffff ;  /* 0xffffffff00057882 */ /* 0x000fe20000000000 */
[----:B--2---:R-:W-:Y:S02]  /*7590*/  ISETP.NE.AND P0, PT, R16, 0x63, PT ;  /* 0x000000631000780c */ /* 0x004fe40003f05270 */
[----:B------:R-:W-:Y:S11]  /*75a0*/  BRA.DIV UR5, `(.L_x_318) ;  /* 0x0000002605587947 */ /* 0x000ff6000b800000 */
[----:B------:R-:W-:-:S13]  /*75b0*/  VOTE.ANY P0, !P0 ;  /* 0x0000000000ff7806 */ /* 0x000fda0004000100 */
.L_x_422:
[----:B------:R-:W-:Y:S05]  /*75c0*/  @!P0 BRA `(.L_x_319) ;  /* 0x0000000000308947 */ /* 0x000fea0003800000 */
.L_x_323:
[----:B------:R-:W-:Y:S05]  /*75d0*/  YIELD ;  /* 0x0000000000007946 */ /* 0x000fea0003800000 */
[----:B------:R-:W-:Y:S05]  /*75e0*/  @P2 BRA `(.L_x_320) ;  /* 0x0000000000082947 */ /* 0x000fea0003800000 */
[----:B------:R0:W-:Y:S06]  /*75f0*/  MEMBAR.SC.CTA ;  /* 0x0000000000007992 */ /* 0x0001ec0000000000 */
[----:B0-----:R-:W-:Y:S05]  /*7600*/  BRA `(.L_x_321) ;  /* 0x0000000000087947 */ /* 0x001fea0003800000 */
.L_x_320:
[----:B------:R-:W-:Y:S05]  /*7610*/  NANOSLEEP 0x15e ;  /* 0x0000015e0000795d */ /* 0x000fea0003800000 */
[----:B------:R-:W-:Y:S01]  /*7620*/  NOP ;  /* 0x0000000000007918 */ /* 0x000fe20000000000 */
.L_x_321:
[----:B------:R-:W2:Y:S01]  /*7630*/  LD.E.64.STRONG.GPU R16, desc[UR8][R10.64+-0x100] ;  /* 0xffff00080a107980 */ /* 0x000ea2000c10fb00 */
[----:B------:R-:W-:Y:S01]  /*7640*/  UMOV UR5, 0xffffffff ;  /* 0xffffffff00057882 */ /* 0x000fe20000000000 */
[----:B--2---:R-:W-:Y:S02]  /*7650*/  ISETP.NE.AND P0, PT, R16, 0x63, PT ;  /* 0x000000631000780c */ /* 0x004fe40003f05270 */
[----:B------:R-:W-:Y:S11]  /*7660*/  BRA.DIV UR5, `(.L_x_322) ;  /* 0x0000002605487947 */ /* 0x000ff6000b800000 */
[----:B------:R-:W-:-:S13]  /*7670*/  VOTE.ANY P0, !P0 ;  /* 0x0000000000ff7806 */ /* 0x000fda0004000100 */
.L_x_425:
[----:B------:R-:W-:Y:S05]  /*7680*/  @P0 BRA `(.L_x_323) ;  /* 0xfffffffc00d00947 */ /* 0x000fea000383ffff */
.L_x_319:
        /* <DEDUP_REMOVED lines=9> */
.L_x_429:
        /* <DEDUP_REMOVED lines=10> */
.L_x_326:
[----:B------:R-:W-:Y:S05]  /*77c0*/  BSYNC.RECONVERGENT B0 ;  /* 0x0000000000007941 */ /* 0x000fea0003800200 */
.L_x_325:
[----:B------:R-:W-:-:S03]  /*77d0*/  UMOV UR5, 0xffffffff ;  /* 0xffffffff00057882 */ /* 0x000fc60000000000 */
[----:B------:R-:W-:Y:S05]  /*77e0*/  BRA.DIV UR5, `(.L_x_327) ;  /* 0x0000002605547947 */ /* 0x000fea000b800000 */
[----:B-1----:R1:W2:Y:S02]  /*77f0*/  SHFL.DOWN PT, R11, R17, 0x2, R8 ;  /* 0x08400000110b7989 */ /* 0x0022a400000e0008 */
.L_x_432:
[----:B------:R-:W-:Y:S01]  /*7800*/  ISETP.GT.AND P0, PT, R30, R8, PT ;  /* 0x000000081e00720c */ /* 0x000fe20003f04270 */
[----:B------:R-:W-:-:S12]  /*7810*/  BSSY.RECONVERGENT B0, `(.L_x_328) ;  /* 0x0000009000007945 */ /* 0x000fd80003800200 */
        /* <DEDUP_REMOVED lines=8> */
.L_x_329:
[----:B------:R-:W-:Y:S05]  /*78a0*/  BSYNC.RECONVERGENT B0 ;  /* 0x0000000000007941 */ /* 0x000fea0003800200 */
.L_x_328:
[----:B------:R-:W-:-:S03]  /*78b0*/  UMOV UR5, 0xffffffff ;  /* 0xffffffff00057882 */ /* 0x000fc60000000000 */
[----:B------:R-:W-:Y:S05]  /*78c0*/  BRA.DIV UR5, `(.L_x_330) ;  /* 0x0000002605447947 */ /* 0x000fea000b800000 */
[----:B--2---:R2:W3:Y:S02]  /*78d0*/  SHFL.DOWN PT, R11, R17, 0x4, R8 ;  /* 0x08800000110b7989 */ /* 0x0044e400000e0008 */
.L_x_435:
        /* <DEDUP_REMOVED lines=11> */
.L_x_332:
[----:B------:R-:W-:Y:S05]  /*7990*/  BSYNC.RECONVERGENT B0 ;  /* 0x0000000000007941 */ /* 0x000fea0003800200 */
.L_x_331:
[----:B------:R-:W-:-:S03]  /*79a0*/  UMOV UR5, 0xffffffff ;  /* 0xffffffff00057882 */ /* 0x000fc60000000000 */
[----:B------:R-:W-:Y:S05]  /*79b0*/  BRA.DIV UR5, `(.L_x_333) ;  /* 0x0000002605307947 */ /* 0x000fea000b800000 */
[----:B---3--:R3:W4:Y:S02]  /*79c0*/  SHFL.DOWN PT, R11, R17, 0x8, R8 ;  /* 0x09000000110b7989 */ /* 0x00872400000e0008 */
.L_x_438:
        /* <DEDUP_REMOVED lines=11> */
.L_x_335:
[----:B------:R-:W-:Y:S05]  /*7a80*/  BSYNC.RECONVERGENT B0 ;  /* 0x0000000000007941 */ /* 0x000fea0003800200 */
.L_x_334:
[----:B------:R-:W-:-:S03]  /*7a90*/  UMOV UR5, 0xffffffff ;  /* 0xffffffff00057882 */ /* 0x000fc60000000000 */
[----:B------:R-:W-:Y:S05]  /*7aa0*/  BRA.DIV UR5, `(.L_x_336) ;  /* 0x00000026051c7947 */ /* 0x000fea000b800000 */
[----:B----4-:R4:W0:Y:S02]  /*7ab0*/  SHFL.DOWN PT, R11, R17, 0x10, R8 ;  /* 0x0a000000110b7989 */ /* 0x01082400000e0008 */
.L_x_441:
        /* <DEDUP_REMOVED lines=11> */
.L_x_338:
[----:B------:R-:W-:Y:S05]  /*7b70*/  BSYNC.RECONVERGENT B0 ;  /* 0x0000000000007941 */ /* 0x000fea0003800200 */
.L_x_337:
        /* <DEDUP_REMOVED lines=14> */
.L_x_444:
[----:B------:R-:W-:Y:S05]  /*7c60*/  @P0 BRA `(.L_x_340) ;  /* 0xfffffff800380947 */ /* 0x000fea000383ffff */
.L_x_317:
        /* <DEDUP_REMOVED lines=18> */
.L_x_342:
[----:B------:R-:W-:Y:S05]  /*7d90*/  BSYNC.RECONVERGENT B0 ;  /* 0x0000000000007941 */ /* 0x000fea0003800200 */
.L_x_341:
[----:B------:R0:W-:Y:S01]  /*7da0*/  @!P2 STS [R16+0x24], R9 ;  /* 0x000024091000a388 */ /* 0x0001e20000000800 */
[----:B------:R-:W-:-:S07]  /*7db0*/  @!P2 IMAD.MOV.U32 R28, RZ, RZ, R9 ;  /* 0x000000ffff1ca224 */ /* 0x000fce00078e0009 */
.L_x_292:
        /* <DEDUP_REMOVED lines=17> */
.L_x_344:
[----:B------:R-:W-:Y:S05]  /*7ed0*/  BSYNC.RECONVERGENT B0 ;  /* 0x0000000000007941 */ /* 0x000fea0003800200 */
.L_x_343:
        /* <DEDUP_REMOVED lines=121> */
.L_x_290:
[----:B------:R-:W0:Y:S01]  /*8670*/  S2R R2, SR_TID.X ;  /* 0x0000000000027919 */ /* 0x000e220000002100 */
[----:B------:R-:W1:Y:S01]  /*8680*/  LDCU.64 UR6, c[0x0][0x388] ;  /* 0x00007100ff0677ac */ /* 0x000e620008000a00 */
[----:B------:R-:W2:Y:S01]  /*8690*/  S2R R11, SR_LANEID ;  /* 0x00000000000b7919 */ /* 0x000ea20000000000 */
[----:B------:R-:W-:Y:S01]  /*86a0*/  BAR.SYNC.DEFER_BLOCKING 0x0 ;  /* 0x0000000000007b1d */ /* 0x000fe20000010000 */
[----:B0-----:R-:W-:Y:S01]  /*86b0*/  ISETP.NE.AND P0, PT, R2, RZ, PT ;  /* 0x000000ff0200720c */ /* 0x001fe20003f05270 */
[----:B--2---:R-:W-:-:S05]  /*86c0*/  IMAD R0, R11, 0x38, R22 ;  /* 0x000000380b007824 */ /* 0x004fca00078e0216 */
[----:B------:R-:W-:Y:S04]  /*86d0*/  STS [R0], R20 ;  /* 0x0000001400007388 */ /* 0x000fe80000000800 */
        /* <DEDUP_REMOVED lines=12> */
[----:B------:R0:W-:Y:S04]  /*87a0*/  STS [R0+0x34], R3 ;  /* 0x0000340300007388 */ /* 0x0001e80000000800 */
[----:B------:R-:W-:Y:S01]  /*87b0*/  STS [R0+0x38], R27 ;  /* 0x0000381b00007388 */ /* 0x000fe20000000800 */
[----:B------:R-:W-:-:S03]  /*87c0*/  NOP ;  /* 0x0000000000007918 */ /* 0x000fc60000000000 */
[----:B------:R-:W-:Y:S01]  /*87d0*/  LDS R31, [R22] ;  /* 0x00000000161f7984 */ /* 0x000fe20000000800 */
[C---:B0-----:R-:W-:Y:S02]  /*87e0*/  LOP3.LUT R3, R2.reuse, 0x1f, RZ, 0xc0, !PT ;  /* 0x0000001f02037812 */ /* 0x041fe400078ec0ff */
[----:B------:R-:W-:Y:S01]  /*87f0*/  LOP3.LUT R2, R2, 0x3e0, RZ, 0xc0, !PT ;  /* 0x000003e002027812 */ /* 0x000fe200078ec0ff */
[----:B------:R-:W-:Y:S04]  /*8800*/  LDS R35, [R22+0x80] ;  /* 0x0000800016237984 */ /* 0x000fe80000000800 */
[----:B------:R-:W-:Y:S01]  /*8810*/  LDS R37, [R22+0x100] ;  /* 0x0001000016257984 */ /* 0x000fe20000000800 */
[----:B------:R-:W-:-:S03]  /*8820*/  IMAD R6, R2, 0xf, R3 ;  /* 0x0000000f02067824 */ /* 0x000fc600078e0203 */
[----:B------:R-:W-:Y:S01]  /*8830*/  LDS R25, [R22+0x180] ;  /* 0x0001800016197984 */ /* 0x000fe20000000800 */
[C---:B------:R-:W-:Y:S02]  /*8840*/  VIADD R10, R6.reuse, 0x40 ;  /* 0x00000040060a7836 */ /* 0x040fe40000000000 */
[----:B------:R-:W-:Y:S01]  /*8850*/  VIADD R8, R6, 0x20 ;  /* 0x0000002006087836 */ /* 0x000fe20000000000 */
        /* <DEDUP_REMOVED lines=11> */
[----:B------:R-:W-:Y:S01]  /*8910*/  @!P0 STS [UR4+0x1e00], R32 ;  /* 0x001e0020ff008988 */ /* 0x000fe20008000804 */
[----:B------:R-:W-:Y:S01]  /*8920*/  BAR.SYNC.DEFER_BLOCKING 0x0 ;  /* 0x0000000000007b1d */ /* 0x000fe20000010000 */
[----:B------:R-:W-:-:S05]  /*8930*/  IADD3 R29, P0, PT, R29, R6, RZ ;  /* 0x000000061d1d7210 */ /* 0x000fca0007f1e0ff */
[----:B------:R-:W-:Y:S01]  /*8940*/  IMAD.X R4, RZ, RZ, RZ, P0 ;  /* 0x000000ffff047224 */ /* 0x000fe200000e06ff */
[----:B-1----:R-:W-:-:S04]  /*8950*/  LEA R2, P0, R29, UR6, 0x2 ;  /* 0x000000061d027c11 */ /* 0x002fc8000f8010ff */
[----:B------:R-:W-:Y:S01]  /*8960*/  LEA.HI.X R3, R29, UR7, R4, 0x2, P0 ;  /* 0x000000071d037c11 */ /* 0x000fe200080f1404 */
[C---:B------:R-:W-:Y:S02]  /*8970*/  VIADD R29, R6.reuse, 0x60 ;  /* 0x00000060061d7836 */ /* 0x040fe40000000000 */
[C---:B------:R-:W-:Y:S01]  /*8980*/  VIADD R4, R6.reuse, 0x80 ;  /* 0x0000008006047836 */ /* 0x040fe20000000000 */
[----:B------:R-:W0:Y:S02]  /*8990*/  LDS R0, [UR4+0x1e00] ;  /* 0x001e0004ff007984 */ /* 0x000e240008000800 */
[-C--:B0-----:R-:W-:Y:S02]  /*89a0*/  ISETP.GE.AND P3, PT, R6, R0.reuse, PT ;  /* 0x000000000600720c */ /* 0x081fe40003f66270 */
[-C--:B------:R-:W-:Y:S01]  /*89b0*/  ISETP.GE.AND P5, PT, R10, R0.reuse, PT ;  /* 0x000000000a00720c */ /* 0x080fe20003fa6270 */
[C---:B------:R-:W-:Y:S01]  /*89c0*/  VIADD R10, R6.reuse, 0xc0 ;  /* 0x000000c0060a7836 */ /* 0x040fe20000000000 */
[-C--:B------:R-:W-:Y:S01]  /*89d0*/  ISETP.GE.AND P6, PT, R29, R0.reuse, PT ;  /* 0x000000001d00720c */ /* 0x080fe20003fc6270 */
[----:B------:R-:W-:Y:S01]  /*89e0*/  VIADD R29, R6, 0xe0 ;  /* 0x000000e0061d7836 */ /* 0x000fe20000000000 */
[-C--:B------:R-:W-:Y:S01]  /*89f0*/  ISETP.GE.AND P4, PT, R8, R0.reuse, PT ;  /* 0x000000000800720c */ /* 0x080fe20003f86270 */
[----:B------:R-:W-:Y:S01]  /*8a00*/  VIADD R8, R6, 0xa0 ;  /* 0x000000a006087836 */ /* 0x000fe20000000000 */
[-C--:B------:R-:W-:Y:S01]  /*8a10*/  ISETP.GE.AND P0, PT, R4, R0.reuse, PT ;  /* 0x000000000400720c */ /* 0x080fe20003f06270 */
[----:B------:R-:W-:Y:S01]  /*8a20*/  VIADD R4, R6, 0x100 ;  /* 0x0000010006047836 */ /* 0x000fe20000000000 */
[----:B------:R-:W-:-:S02]  /*8a30*/  ISETP.GE.AND P2, PT, R10, R0, PT ;  /* 0x000000000a00720c */ /* 0x000fc40003f46270 */
[-C--:B------:R-:W-:Y:S01]  /*8a40*/  ISETP.GE.AND P1, PT, R8, R0.reuse, PT ;  /* 0x000000000800720c */ /* 0x080fe20003f26270 */
[----:B------:R0:W-:Y:S01]  /*8a50*/  @!P3 STG.E desc[UR8][R2.64], R31 ;  /* 0x0000001f0200b986 */ /* 0x0001e2000c101908 */
[-C--:B------:R-:W-:Y:S01]  /*8a60*/  ISETP.GE.AND P3, PT, R29, R0.reuse, PT ;  /* 0x000000001d00720c */ /* 0x080fe20003f66270 */
[C---:B------:R-:W-:Y:S02]  /*8a70*/  VIADD R29, R6.reuse, 0x120 ;  /* 0x00000120061d7836 */ /* 0x040fe40000000000 */
[----:B------:R1:W-:Y:S03]  /*8a80*/  @!P5 STG.E desc[UR8][R2.64+0x100], R37 ;  /* 0x000100250200d986 */ /* 0x0003e6000c101908 */
[-C--:B------:R-:W-:Y:S01]  /*8a90*/  ISETP.GE.AND P5, PT, R29, R0.reuse, PT ;  /* 0x000000001d00720c */ /* 0x080fe20003fa6270 */
[----:B------:R-:W-:Y:S01]  /*8aa0*/  VIADD R29, R6, 0x160 ;  /* 0x00000160061d7836 */ /* 0x000fe20000000000 */
[----:B------:R1:W-:Y:S01]  /*8ab0*/  @!P4 STG.E desc[UR8][R2.64+0x80], R35 ;  /* 0x000080230200c986 */ /* 0x0003e2000c101908 */
[----:B------:R-:W-:Y:S01]  /*8ac0*/  ISETP.GE.AND P4, PT, R4, R0, PT ;  /* 0x000000000400720c */ /* 0x000fe20003f86270 */
[----:B------:R-:W-:-:S02]  /*8ad0*/  VIADD R4, R6, 0x140 ;  /* 0x0000014006047836 */ /* 0x000fc40000000000 */
[----:B------:R1:W-:Y:S01]  /*8ae0*/  @!P0 STG.E desc[UR8][R2.64+0x200], R23 ;  /* 0x0002001702008986 */ /* 0x0003e2000c101908 */
[-C--:B------:R-:W-:Y:S01]  /*8af0*/  ISETP.GE.AND P0, PT, R29, R0.reuse, PT ;  /* 0x000000001d00720c */ /* 0x080fe20003f06270 */
[C---:B0-----:R-:W-:Y:S02]  /*8b00*/  VIADD R31, R6.reuse, 0x180 ;  /* 0x00000180061f7836 */ /* 0x041fe40000000000 */
[----:B------:R-:W-:Y:S01]  /*8b10*/  VIADD R29, R6, 0x1a0 ;  /* 0x000001a0061d7836 */ /* 0x000fe20000000000 */
[----:B------:R1:W-:Y:S01]  /*8b20*/  @!P6 STG.E desc[UR8][R2.64+0x180], R25 ;  /* 0x000180190200e986 */ /* 0x0003e2000c101908 */
[----:B------:R-:W-:-:S03]  /*8b30*/  ISETP.GE.AND P6, PT, R4, R0, PT ;  /* 0x000000000400720c */ /* 0x000fc60003fc6270 */
        /* <DEDUP_REMOVED lines=15> */
.L_x_235:
[----:B------:R-:W-:Y:S01]  /*8c30*/  BSSY B1, `(.L_x_345) ;  /* 0x0000006000017945 */ /* 0x000fe20003800000 */
[----:B------:R-:W-:Y:S01]  /*8c40*/  PLOP3.LUT P0, PT, P0, PT, PT, 0x8, 0x80 ;  /* 0x000000000080781c */ /* 0x000fe2000070e170 */
[----:B------:R-:W-:-:S12]  /*8c50*/  IMAD.MOV.U32 R23, RZ, RZ, -0x1 ;  /* 0xffffffffff177424 */ /* 0x000fd800078e00ff */
[----:B------:R-:W-:Y:S05]  /*8c60*/  WARPSYNC.COLLECTIVE R23, `(.L_x_346) ;  /* 0x0000000017087348 */ /* 0x000fea0003c00000 */
[----:B------:R-:W-:Y:S01]  /*8c70*/  VOTE.ANY P0, P0 ;  /* 0x0000000000ff7806 */ /* 0x000fe20000000100 */
[----:B------:R-:W-:-:S12]  /*8c80*/  ENDCOLLECTIVE ;  /* 0x000000000000791b */ /* 0x000fd80003800000 */
.L_x_346:
[----:B------:R-:W-:Y:S05]  /*8c90*/  BSYNC B1 ;  /* 0x0000000000017941 */ /* 0x000fea0003800000 */
.L_x_345:
[----:B------:R-:W-:Y:S05]  /*8ca0*/  BRA `(.L_x_347) ;  /* 0xffffff9c00347947 */ /* 0x000fea000383ffff */
.L_x_239:
[----:B------:R-:W-:Y:S01]  /*8cb0*/  BSSY B1, `(.L_x_348) ;  /* 0x0000006000017945 */ /* 0x000fe20003800000 */
[----:B------:R-:W-:Y:S01]  /*8cc0*/  PLOP3.LUT P0, PT, P0, PT, PT, 0x8, 0x80 ;  /* 0x000000000080781c */ /* 0x000fe2000070e170 */
[----:B------:R-:W-:-:S12]  /*8cd0*/  IMAD.MOV.U32 R23, RZ, RZ, -0x1 ;  /* 0xffffffffff177424 */ /* 0x000fd800078e00ff */
[----:B------:R-:W-:Y:S05]  /*8ce0*/  WARPSYNC.COLLECTIVE R23, `(.L_x_349) ;  /* 0x0000000017087348 */ /* 0x000fea0003c00000 */
[----:B------:R-:W-:Y:S01]  /*8cf0*/  VOTE.ANY P0, P0 ;  /* 0x0000000000ff7806 */ /* 0x000fe20000000100 */
[----:B------:R-:W-:-:S12]  /*8d00*/  ENDCOLLECTIVE ;  /* 0x000000000000791b */ /* 0x000fd80003800000 */
.L_x_349:
[----:B------:R-:W-:Y:S05]  /*8d10*/  BSYNC B1 ;  /* 0x0000000000017941 */ /* 0x000fea0003800000 */
.L_x_348:
[----:B------:R-:W-:Y:S05]  /*8d20*/  BRA `(.L_x_350) ;  /* 0xffffff9c00447947 */ /* 0x000fea000383ffff */
.L_x_241:
[----:B------:R-:W0:Y:S01]  /*8d30*/  S2R R30, SR_GEMASK ;  /* 0x00000000001e7919 */ /* 0x000e220000003c00 */
[----:B------:R-:W-:Y:S01]  /*8d40*/  BSSY B1, `(.L_x_351) ;  /* 0x0000006000017945 */ /* 0x000fe20003800000 */
[----:B------:R-:W-:Y:S01]  /*8d50*/  PLOP3.LUT P0, PT, P0, PT, PT, 0x8, 0x80 ;  /* 0x000000000080781c */ /* 0x000fe2000070e170 */
[----:B------:R-:W-:-:S12]  /*8d60*/  IMAD.MOV.U32 R23, RZ, RZ, -0x1 ;  /* 0xffffffffff177424 */ /* 0x000fd800078e00ff */
[----:B0-----:R-:W-:Y:S05]  /*8d70*/  WARPSYNC.COLLECTIVE R23, `(.L_x_352) ;  /* 0x0000000017087348 */ /* 0x001fea0003c00000 */
[----:B------:R-:W-:Y:S01]  /*8d80*/  VOTE.ANY R23, PT, P0 ;  /* 0x0000000000177806 */ /* 0x000fe200000e0100 */
[----:B0-----:R-:W-:Y:S06]  /*8d90*/  ENDCOLLECTIVE ;  /* 0x000000000000791b */ /* 0x001fec0003800000 */
.L_x_352:
[----:B------:R-:W-:Y:S05]  /*8da0*/  BSYNC B1 ;  /* 0x0000000000017941 */ /* 0x000fea0003800000 */
.L_x_351:
        /* <DEDUP_REMOVED lines=10> */
.L_x_353:
[----:B------:R-:W-:Y:S01]  /*8e50*/  IMAD.MOV.U32 R20, RZ, RZ, R11 ;  /* 0x000000ffff147224 */ /* 0x000fe200078e000b */
[----:B------:R-:W-:Y:S06]  /*8e60*/  BRA `(.L_x_354) ;  /* 0xffffff9c00207947 */ /* 0x000fec000383ffff */
.L_x_244:
[----:B------:R-:W-:Y:S01]  /*8e70*/  BSSY B1, `(.L_x_355) ;  /* 0x0000007000017945 */ /* 0x000fe20003800000 */
[----:B------:R-:W-:Y:S02]  /*8e80*/  IMAD.MOV.U32 R21, RZ, RZ, R9 ;  /* 0x000000ffff157224 */ /* 0x000fe400078e0009 */
[----:B------:R-:W-:Y:S02]  /*8e90*/  IMAD.MOV.U32 R11, RZ, RZ, 0x2 ;  /* 0x00000002ff0b7424 */ /* 0x000fe400078e00ff */
[----:B------:R-:W-:-:S07]  /*8ea0*/  IMAD.MOV.U32 R23, RZ, RZ, -0x1 ;  /* 0xffffffffff177424 */ /* 0x000fce00078e00ff */
[----:B01----:R-:W-:Y:S05]  /*8eb0*/  WARPSYNC.COLLECTIVE R23, `(.L_x_356) ;  /* 0x0000000017087348 */ /* 0x003fea0003c00000 */
[----:B------:R2:W3:Y:S02]  /*8ec0*/  SHFL.DOWN P0, R11, R21, R11, R10 ;  /* 0x0800000b150b7389 */ /* 0x0004e4000000000a */
[----:B0123--:R-:W-:Y:S05]  /*8ed0*/  ENDCOLLECTIVE ;  /* 0x000000000000791b */ /* 0x00ffea0003800000 */
.L_x_356:
[----:B------:R-:W-:Y:S05]  /*8ee0*/  BSYNC B1 ;  /* 0x0000000000017941 */ /* 0x000fea0003800000 */
.L_x_355:
[----:B------:R-:W-:Y:S05]  /*8ef0*/  BRA `(.L_x_357) ;  /* 0xffffff9c00347947 */ /* 0x000fea000383ffff */
.L_x_247:
[----:B------:R-:W-:Y:S01]  /*8f00*/  BSSY B1, `(.L_x_358) ;  /* 0x0000007000017945 */ /* 0x000fe20003800000 */
[----:B------:R-:W-:Y:S02]  /*8f10*/  IMAD.MOV.U32 R21, RZ, RZ, R9 ;  /* 0x000000ffff157224 */ /* 0x000fe400078e0009 */
[----:B---3--:R-:W-:Y:S02]  /*8f20*/  IMAD.MOV.U32 R11, RZ, RZ, 0x4 ;  /* 0x00000004ff0b7424 */ /* 0x008fe400078e00ff */
[----:B------:R-:W-:-:S07]  /*8f30*/  IMAD.MOV.U32 R23, RZ, RZ, -0x1 ;  /* 0xffffffffff177424 */ /* 0x000fce00078e00ff */
[----:B0-2---:R-:W-:Y:S05]  /*8f40*/  WARPSYNC.COLLECTIVE R23, `(.L_x_359) ;  /* 0x0000000017087348 */ /* 0x005fea0003c00000 */
[----:B------:R1:W3:Y:S02]  /*8f50*/  SHFL.DOWN P0, R11, R21, R11, R10 ;  /* 0x0800000b150b7389 */ /* 0x0002e4000000000a */
[----:B0123--:R-:W-:Y:S05]  /*8f60*/  ENDCOLLECTIVE ;  /* 0x000000000000791b */ /* 0x00ffea0003800000 */
.L_x_359:
[----:B------:R-:W-:Y:S05]  /*8f70*/  BSYNC B1 ;  /* 0x0000000000017941 */ /* 0x000fea0003800000 */
.L_x_358:
[----:B------:R-:W-:Y:S05]  /*8f80*/  BRA `(.L_x_360) ;  /* 0xffffff9c004c7947 */ /* 0x000fea000383ffff */
.L_x_250:
[----:B------:R-:W-:Y:S01]  /*8f90*/  BSSY B1, `(.L_x_361) ;  /* 0x0000007000017945 */ /* 0x000fe20003800000 */
[----:B------:R-:W-:Y:S02]  /*8fa0*/  IMAD.MOV.U32 R21, RZ, RZ, R9 ;  /* 0x000000ffff157224 */ /* 0x000fe400078e0009 */
[----:B---3--:R-:W-:Y:S02]  /*8fb0*/  IMAD.MOV.U32 R11, RZ, RZ, 0x8 ;  /* 0x00000008ff0b7424 */ /* 0x008fe400078e00ff */
[----:B------:R-:W-:-:S07]  /*8fc0*/  IMAD.MOV.U32 R23, RZ, RZ, -0x1 ;  /* 0xffffffffff177424 */ /* 0x000fce00078e00ff */
[----:B012---:R-:W-:Y:S05]  /*8fd0*/  WARPSYNC.COLLECTIVE R23, `(.L_x_362) ;  /* 0x0000000017087348 */ /* 0x007fea0003c00000 */
[----:B------:R3:W4:Y:S02]  /*8fe0*/  SHFL.DOWN P0, R11, R21, R11, R10 ;  /* 0x0800000b150b7389 */ /* 0x000724000000000a */
[----:B01234-:R-:W-:Y:S05]  /*8ff0*/  ENDCOLLECTIVE ;  /* 0x000000000000791b */ /* 0x01ffea0003800000 */
.L_x_362:
[----:B------:R-:W-:Y:S05]  /*9000*/  BSYNC B1 ;  /* 0x0000000000017941 */ /* 0x000fea0003800000 */
.L_x_361:
[----:B------:R-:W-:Y:S05]  /*9010*/  BRA `(.L_x_363) ;  /* 0xffffff9c00647947 */ /* 0x000fea000383ffff */
.L_x_253:
[----:B------:R-:W-:Y:S01]  /*9020*/  BSSY B1, `(.L_x_364) ;  /* 0x0000007000017945 */ /* 0x000fe20003800000 */
[----:B------:R-:W-:Y:S02]  /*9030*/  IMAD.MOV.U32 R21, RZ, RZ, R9 ;  /* 0x000000ffff157224 */ /* 0x000fe400078e0009 */
[----:B----4-:R-:W-:Y:S02]  /*9040*/  IMAD.MOV.U32 R11, RZ, RZ, 0x10 ;  /* 0x00000010ff0b7424 */ /* 0x010fe400078e00ff */
[----:B------:R-:W-:-:S07]  /*9050*/  IMAD.MOV.U32 R23, RZ, RZ, -0x1 ;  /* 0xffffffffff177424 */ /* 0x000fce00078e00ff */
[----:B0123--:R-:W-:Y:S05]  /*9060*/  WARPSYNC.COLLECTIVE R23, `(.L_x_365) ;  /* 0x0000000017087348 */ /* 0x00ffea0003c00000 */
[----:B------:R4:W0:Y:S02]  /*9070*/  SHFL.DOWN P0, R11, R21, R11, R10 ;  /* 0x0800000b150b7389 */ /* 0x000824000000000a */
[----:B01234-:R-:W-:Y:S05]  /*9080*/  ENDCOLLECTIVE ;  /* 0x000000000000791b */ /* 0x01ffea0003800000 */
.L_x_365:
[----:B------:R-:W-:Y:S05]  /*9090*/  BSYNC B1 ;  /* 0x0000000000017941 */ /* 0x000fea0003800000 */
.L_x_364:
[----:B------:R-:W-:Y:S05]  /*90a0*/  BRA `(.L_x_366) ;  /* 0xffffff9c007c7947 */ /* 0x000fea000383ffff */
.L_x_256:
[----:B------:R-:W-:Y:S01]  /*90b0*/  BSSY B1, `(.L_x_367) ;  /* 0x0000006000017945 */ /* 0x000fe20003800000 */
[----:B------:R-:W-:Y:S01]  /*90c0*/  PLOP3.LUT P0, PT, P1, PT, PT, 0x80, 0x8 ;  /* 0x000000000008781c */ /* 0x000fe20000f0f070 */
[----:B------:R-:W-:-:S12]  /*90d0*/  IMAD.MOV.U32 R23, RZ, RZ, -0x1 ;  /* 0xffffffffff177424 */ /* 0x000fd800078e00ff */
[----:B01234-:R-:W-:Y:S05]  /*90e0*/  WARPSYNC.COLLECTIVE R23, `(.L_x_368) ;  /* 0x0000000017087348 */ /* 0x01ffea0003c00000 */
[----:B------:R-:W-:Y:S01]  /*90f0*/  VOTE.ALL P0, P0 ;  /* 0x0000000000ff7806 */ /* 0x000fe20000000000 */
[----:B01234-:R-:W-:-:S12]  /*9100*/  ENDCOLLECTIVE ;  /* 0x000000000000791b */ /* 0x01ffd80003800000 */
.L_x_368:
[----:B------:R-:W-:Y:S05]  /*9110*/  BSYNC B1 ;  /* 0x0000000000017941 */ /* 0x000fea0003800000 */
.L_x_367:
[----:B------:R-:W-:Y:S01]  /*9120*/  PLOP3.LUT P1, PT, P0, PT, PT, 0x80, 0x8 ;  /* 0x000000000008781c */ /* 0x000fe2000072f070 */
[----:B------:R-:W-:-:S12]  /*9130*/  BRA `(.L_x_369) ;  /* 0xffffff9c00a47947 */ /* 0x000fd8000383ffff */
.L_x_258:
[----:B------:R-:W-:Y:S01]  /*9140*/  BSSY B1, `(.L_x_370) ;  /* 0x0000006000017945 */ /* 0x000fe20003800000 */
[----:B------:R-:W-:Y:S01]  /*9150*/  PLOP3.LUT P0, PT, P0, PT, PT, 0x8, 0x80 ;  /* 0x000000000080781c */ /* 0x000fe2000070e170 */
[----:B------:R-:W-:-:S12]  /*9160*/  IMAD.MOV.U32 R23, RZ, RZ, -0x1 ;  /* 0xffffffffff177424 */ /* 0x000fd800078e00ff */
[----:B------:R-:W-:Y:S05]  /*9170*/  WARPSYNC.COLLECTIVE R23, `(.L_x_371) ;  /* 0x0000000017087348 */ /* 0x000fea0003c00000 */
[----:B------:R-:W-:Y:S01]  /*9180*/  VOTE.ANY P0, P0 ;  /* 0x0000000000ff7806 */ /* 0x000fe20000000100 */
[----:B------:R-:W-:-:S12]  /*9190*/  ENDCOLLECTIVE ;  /* 0x000000000000791b */ /* 0x000fd80003800000 */
.L_x_371:
[----:B------:R-:W-:Y:S05]  /*91a0*/  BSYNC B1 ;  /* 0x0000000000017941 */ /* 0x000fea0003800000 */
.L_x_370:
[----:B------:R-:W-:Y:S05]  /*91b0*/  BRA `(.L_x_372) ;  /* 0xffffff9c00a47947 */ /* 0x000fea000383ffff */
.L_x_262:
[----:B------:R-:W-:Y:S01]  /*91c0*/  BSSY B1, `(.L_x_373) ;  /* 0x0000006000017945 */ /* 0x000fe20003800000 */
[----:B------:R-:W-:Y:S01]  /*91d0*/  PLOP3.LUT P0, PT, P0, PT, PT, 0x8, 0x80 ;  /* 0x000000000080781c */ /* 0x000fe2000070e170 */
[----:B------:R-:W-:-:S12]  /*91e0*/  IMAD.MOV.U32 R23, RZ, RZ, -0x1 ;  /* 0xffffffffff177424 */ /* 0x000fd800078e00ff */
[----:B------:R-:W-:Y:S05]  /*91f0*/  WARPSYNC.COLLECTIVE R23, `(.L_x_374) ;  /* 0x0000000017087348 */ /* 0x000fea0003c00000 */
[----:B------:R-:W-:Y:S01]  /*9200*/  VOTE.ANY P0, P0 ;  /* 0x0000000000ff7806 */ /* 0x000fe20000000100 */
[----:B------:R-:W-:-:S12]  /*9210*/  ENDCOLLECTIVE ;  /* 0x000000000000791b */ /* 0x000fd80003800000 */
.L_x_374:
[----:B------:R-:W-:Y:S05]  /*9220*/  BSYNC B1 ;  /* 0x0000000000017941 */ /* 0x000fea0003800000 */
.L_x_373:
[----:B------:R-:W-:Y:S05]  /*9230*/  BRA `(.L_x_375) ;  /* 0xffffff9c00b87947 */ /* 0x000fea000383ffff */
.L_x_264:
[----:B------:R-:W-:Y:S01]  /*9240*/  BSSY B1, `(.L_x_376) ;  /* 0x0000006000017945 */ /* 0x000fe20003800000 */
[----:B------:R-:W-:Y:S01]  /*9250*/  PLOP3.LUT P0, PT, P0, PT, PT, 0x8, 0x80 ;  /* 0x000000000080781c */ /* 0x000fe2000070e170 */
[----:B------:R-:W-:-:S12]  /*9260*/  IMAD.MOV.U32 R23, RZ, RZ, -0x1 ;  /* 0xffffffffff177424 */ /* 0x000fd800078e00ff */
[----:B------:R-:W-:Y:S05]  /*9270*/  WARPSYNC.COLLECTIVE R23, `(.L_x_377) ;  /* 0x0000000017087348 */ /* 0x000fea0003c00000 */
[----:B------:R-:W-:Y:S01]  /*9280*/  VOTE.ANY R23, PT, P0 ;  /* 0x0000000000177806 */ /* 0x000fe200000e0100 */
[----:B------:R-:W-:Y:S06]  /*9290*/  ENDCOLLECTIVE ;  /* 0x000000000000791b */ /* 0x000fec0003800000 */
.L_x_377:
[----:B------:R-:W-:Y:S05]  /*92a0*/  BSYNC B1 ;  /* 0x0000000000017941 */ /* 0x000fea0003800000 */
.L_x_376:
[----:B------:R-:W-:Y:S02]  /*92b0*/  IMAD.MOV.U32 R8, RZ, RZ, R23 ;  /* 0x000000ffff087224 */ /* 0x000fe400078e0017 */
[----:B------:R-:W-:Y:S02]  /*92c0*/  IMAD.MOV.U32 R11, RZ, RZ, 0x1 ;  /* 0x00000001ff0b7424 */ /* 0x000fe400078e00ff */
[----:B------:R-:W-:Y:S01]  /*92d0*/  IMAD.MOV.U32 R23, RZ, RZ, -0x1 ;  /* 0xffffffffff177424 */ /* 0x000fe200078e00ff */
[----:B------:R-:W-:-:S05]  /*92e0*/  LOP3.LUT R8, R8, 0x80000000, R30, 0xec, !PT ;  /* 0x8000000008087812 */ /* 0x000fca00078eec1e */
[----:B------:R-:W-:-:S05]  /*92f0*/  VIADD R10, R8, 0xffffffff ;  /* 0xffffffff080a7836 */ /* 0x000fca0000000000 */
[----:B------:R-:W-:-:S06]  /*9300*/  LOP3.LUT R8, R8, R10, RZ, 0xc, !PT ;  /* 0x0000000a08087212 */ /* 0x000fcc00078e0cff */
[----:B------:R-:W0:Y:S02]  /*9310*/  POPC R8, R8 ;  /* 0x0000000800087309 */ /* 0x000e240000000000 */
[----:B0-----:R-:W-:-:S07]  /*9320*/  IMAD.MOV.U32 R10, RZ, RZ, R8 ;  /* 0x000000ffff0a7224 */ /* 0x001fce00078e0008 */
[----:B------:R-:W-:Y:S05]  /*9330*/  WARPSYNC.COLLECTIVE R23, `(.L_x_378) ;  /* 0x0000000017087348 */ /* 0x000fea0003c00000 */
[----:B------:R0:W1:Y:S02]  /*9340*/  SHFL.DOWN P0, R11, R21, R11, R10 ;  /* 0x0800000b150b7389 */ /* 0x000064000000000a */
[----:B01----:R-:W-:Y:S05]  /*9350*/  ENDCOLLECTIVE ;  /* 0x000000000000791b */ /* 0x003fea0003800000 */
.L_x_378:
[----:B------:R-:W-:Y:S05]  /*9360*/  BRA `(.L_x_379) ;  /* 0xffffff9c00947947 */ /* 0x000fea000383ffff */
.L_x_267:
[----:B------:R-:W-:Y:S01]  /*9370*/  BSSY B1, `(.L_x_380) ;  /* 0x0000007000017945 */ /* 0x000fe20003800000 */
[----:B-1----:R-:W-:Y:S02]  /*9380*/  IMAD.MOV.U32 R11, RZ, RZ, 0x2 ;  /* 0x00000002ff0b7424 */ /* 0x002fe400078e00ff */
[----:B------:R-:W-:Y:S02]  /*9390*/  IMAD.MOV.U32 R10, RZ, RZ, R8 ;  /* 0x000000ffff0a7224 */ /* 0x000fe400078e0008 */
[----:B------:R-:W-:-:S07]  /*93a0*/  IMAD.MOV.U32 R23, RZ, RZ, -0x1 ;  /* 0xffffffffff177424 */ /* 0x000fce00078e00ff */
[----:B0-----:R-:W-:Y:S05]  /*93b0*/  WARPSYNC.COLLECTIVE R23, `(.L_x_381) ;  /* 0x0000000017087348 */ /* 0x001fea0003c00000 */
[----:B------:R1:W2:Y:S02]  /*93c0*/  SHFL.DOWN P0, R11, R21, R11, R10 ;  /* 0x0800000b150b7389 */ /* 0x0002a4000000000a */
[----:B012---:R-:W-:Y:S05]  /*93d0*/  ENDCOLLECTIVE ;  /* 0x000000000000791b */ /* 0x007fea0003800000 */
.L_x_381:
[----:B------:R-:W-:Y:S05]  /*93e0*/  BSYNC B1 ;  /* 0x0000000000017941 */ /* 0x000fea0003800000 */
.L_x_380:
[----:B------:R-:W-:Y:S05]  /*93f0*/  BRA `(.L_x_382) ;  /* 0xffffff9c00a87947 */ /* 0x000fea000383ffff */
.L_x_270:
[----:B------:R-:W-:Y:S01]  /*9400*/  BSSY B1, `(.L_x_383) ;  /* 0x0000007000017945 */ /* 0x000fe20003800000 */
[----:B--2---:R-:W-:Y:S02]  /*9410*/  IMAD.MOV.U32 R11, RZ, RZ, 0x4 ;  /* 0x00000004ff0b7424 */ /* 0x004fe400078e00ff */
[----:B------:R-:W-:Y:S02]  /*9420*/  IMAD.MOV.U32 R10, RZ, RZ, R8 ;  /* 0x000000ffff0a7224 */ /* 0x000fe400078e0008 */
[----:B------:R-:W-:-:S07]  /*9430*/  IMAD.MOV.U32 R23, RZ, RZ, -0x1 ;  /* 0xffffffffff177424 */ /* 0x000fce00078e00ff */
[----:B01----:R-:W-:Y:S05]  /*9440*/  WARPSYNC.COLLECTIVE R23, `(.L_x_384) ;  /* 0x0000000017087348 */ /* 0x003fea0003c00000 */
[----:B------:R2:W3:Y:S02]  /*9450*/  SHFL.DOWN P0, R11, R21, R11, R10 ;  /* 0x0800000b150b7389 */ /* 0x0004e4000000000a */
[----:B0123--:R-:W-:Y:S05]  /*9460*/  ENDCOLLECTIVE ;  /* 0x000000000000791b */ /* 0x00ffea0003800000 */
.L_x_384:
[----:B------:R-:W-:Y:S05]  /*9470*/  BSYNC B1 ;  /* 0x0000000000017941 */ /* 0x000fea0003800000 */
.L_x_383:
[----:B------:R-:W-:Y:S05]  /*9480*/  BRA `(.L_x_385) ;  /* 0xffffff9c00c07947 */ /* 0x000fea000383ffff */
.L_x_273:
[----:B------:R-:W-:Y:S01]  /*9490*/  BSSY B1, `(.L_x_386) ;  /* 0x0000007000017945 */ /* 0x000fe20003800000 */
[----:B---3--:R-:W-:Y:S02]  /*94a0*/  IMAD.MOV.U32 R11, RZ, RZ, 0x8 ;  /* 0x00000008ff0b7424 */ /* 0x008fe400078e00ff */
[----:B------:R-:W-:Y:S02]  /*94b0*/  IMAD.MOV.U32 R10, RZ, RZ, R8 ;  /* 0x000000ffff0a7224 */ /* 0x000fe400078e0008 */
[----:B------:R-:W-:-:S07]  /*94c0*/  IMAD.MOV.U32 R23, RZ, RZ, -0x1 ;  /* 0xffffffffff177424 */ /* 0x000fce00078e00ff */
[----:B012---:R-:W-:Y:S05]  /*94d0*/  WARPSYNC.COLLECTIVE R23, `(.L_x_387) ;  /* 0x0000000017087348 */ /* 0x007fea0003c00000 */
[----:B------:R3:W4:Y:S02]  /*94e0*/  SHFL.DOWN P0, R11, R21, R11, R10 ;  /* 0x0800000b150b7389 */ /* 0x000724000000000a */
[----:B01234-:R-:W-:Y:S05]  /*94f0*/  ENDCOLLECTIVE ;  /* 0x000000000000791b */ /* 0x01ffea0003800000 */
.L_x_387:
[----:B------:R-:W-:Y:S05]  /*9500*/  BSYNC B1 ;  /* 0x0000000000017941 */ /* 0x000fea0003800000 */
.L_x_386:
[----:B------:R-:W-:Y:S05]  /*9510*/  BRA `(.L_x_388) ;  /* 0xffffff9c00d87947 */ /* 0x000fea000383ffff */
.L_x_276:
[----:B------:R-:W-:Y:S01]  /*9520*/  BSSY B1, `(.L_x_389) ;  /* 0x0000007000017945 */ /* 0x000fe20003800000 */
[----:B----4-:R-:W-:Y:S02]  /*9530*/  IMAD.MOV.U32 R11, RZ, RZ, 0x10 ;  /* 0x00000010ff0b7424 */ /* 0x010fe400078e00ff */
[----:B------:R-:W-:Y:S02]  /*9540*/  IMAD.MOV.U32 R10, RZ, RZ, R8 ;  /* 0x000000ffff0a7224 */ /* 0x000fe400078e0008 */
[----:B------:R-:W-:-:S07]  /*9550*/  IMAD.MOV.U32 R23, RZ, RZ, -0x1 ;  /* 0xffffffffff177424 */ /* 0x000fce00078e00ff */
[----:B0123--:R-:W-:Y:S05]  /*9560*/  WARPSYNC.COLLECTIVE R23, `(.L_x_390) ;  /* 0x0000000017087348 */ /* 0x00ffea0003c00000 */
[----:B------:R4:W0:Y:S02]  /*9570*/  SHFL.DOWN P0, R11, R21, R11, R10 ;  /* 0x0800000b150b7389 */ /* 0x000824000000000a */
[----:B01234-:R-:W-:Y:S05]  /*9580*/  ENDCOLLECTIVE ;  /* 0x000000000000791b */ /* 0x01ffea0003800000 */
.L_x_390:
[----:B------:R-:W-:Y:S05]  /*9590*/  BSYNC B1 ;  /* 0x0000000000017941 */ /* 0x000fea0003800000 */
.L_x_389:
[----:B------:R-:W-:Y:S05]  /*95a0*/  BRA `(.L_x_391) ;  /* 0xffffff9c00f07947 */ /* 0x000fea000383ffff */
.L_x_279:
[----:B------:R-:W-:Y:S01]  /*95b0*/  BSSY B1, `(.L_x_392) ;  /* 0x0000005000017945 */ /* 0x000fe20003800000 */
[----:B------:R-:W-:-:S07]  /*95c0*/  IMAD.MOV.U32 R23, RZ, RZ, -0x1 ;  /* 0xffffffffff177424 */ /* 0x000fce00078e00ff */
[----:B------:R-:W-:Y:S05]  /*95d0*/  WARPSYNC.COLLECTIVE R23, `(.L_x_393) ;  /* 0x0000000017087348 */ /* 0x000fea0003c00000 */
[----:B------:R-:W-:Y:S01]  /*95e0*/  VOTE.ALL P0, P0 ;  /* 0x0000000000ff7806 */ /* 0x000fe20000000000 */
[----:B------:R-:W-:-:S12]  /*95f0*/  ENDCOLLECTIVE ;  /* 0x000000000000791b */ /* 0x000fd80003800000 */
.L_x_393:
[----:B------:R-:W-:Y:S05]  /*9600*/  BSYNC B1 ;  /* 0x0000000000017941 */ /* 0x000fea0003800000 */
.L_x_392:
[----:B------:R-:W-:Y:S05]  /*9610*/  BRA `(.L_x_394) ;  /* 0xffffffa000387947 */ /* 0x000fea000383ffff */
.L_x_295:
[----:B------:R-:W-:Y:S01]  /*9620*/  BSSY B0, `(.L_x_395) ;  /* 0x0000006000007945 */ /* 0x000fe20003800000 */
[----:B------:R-:W-:Y:S01]  /*9630*/  PLOP3.LUT P0, PT, P0, PT, PT, 0x8, 0x80 ;  /* 0x000000000080781c */ /* 0x000fe2000070e170 */
[----:B------:R-:W-:-:S12]  /*9640*/  IMAD.MOV.U32 R23, RZ, RZ, -0x1 ;  /* 0xffffffffff177424 */ /* 0x000fd800078e00ff */
[----:B------:R-:W-:Y:S05]  /*9650*/  WARPSYNC.COLLECTIVE R23, `(.L_x_396) ;  /* 0x0000000017087348 */ /* 0x000fea0003c00000 */
[----:B------:R-:W-:Y:S01]  /*9660*/  VOTE.ANY P0, P0 ;  /* 0x0000000000ff7806 */ /* 0x000fe20000000100 */
[----:B------:R-:W-:-:S12]  /*9670*/  ENDCOLLECTIVE ;  /* 0x000000000000791b */ /* 0x000fd80003800000 */
.L_x_396:
[----:B------:R-:W-:Y:S05]  /*9680*/  BSYNC B0 ;  /* 0x0000000000007941 */ /* 0x000fea0003800000 */
.L_x_395:
[----:B------:R-:W-:Y:S05]  /*9690*/  BRA `(.L_x_397) ;  /* 0xffffffd800147947 */ /* 0x000fea000383ffff */
.L_x_299:
[----:B------:R-:W-:Y:S01]  /*96a0*/  BSSY B0, `(.L_x_398) ;  /* 0x0000006000007945 */ /* 0x000fe20003800000 */
[----:B------:R-:W-:Y:S01]  /*96b0*/  PLOP3.LUT P0, PT, P0, PT, PT, 0x8, 0x80 ;  /* 0x000000000080781c */ /* 0x000fe2000070e170 */
[----:B------:R-:W-:-:S12]  /*96c0*/  IMAD.MOV.U32 R23, RZ, RZ, -0x1 ;  /* 0xffffffffff177424 */ /* 0x000fd800078e00ff */
[----:B------:R-:W-:Y:S05]  /*96d0*/  WARPSYNC.COLLECTIVE R23, `(.L_x_399) ;  /* 0x0000000017087348 */ /* 0x000fea0003c00000 */
[----:B------:R-:W-:Y:S01]  /*96e0*/  VOTE.ANY P0, P0 ;  /* 0x0000000000ff7806 */ /* 0x000fe20000000100 */
[----:B------:R-:W-:-:S12]  /*96f0*/  ENDCOLLECTIVE ;  /* 0x000000000000791b */ /* 0x000fd80003800000 */
.L_x_399:
[----:B------:R-:W-:Y:S05]  /*9700*/  BSYNC B0 ;  /* 0x0000000000007941 */ /* 0x000fea0003800000 */
.L_x_398:
[----:B------:R-:W-:Y:S05]  /*9710*/  BRA `(.L_x_400) ;  /* 0xffffffd800247947 */ /* 0x000fea000383ffff */
.L_x_301:
[----:B------:R-:W0:Y:S01]  /*9720*/  S2R R37, SR_GEMASK ;  /* 0x0000000000257919 */ /* 0x000e220000003c00 */
[----:B------:R-:W-:Y:S01]  /*9730*/  BSSY B0, `(.L_x_401) ;  /* 0x0000006000007945 */ /* 0x000fe20003800000 */
[----:B------:R-:W-:Y:S01]  /*9740*/  PLOP3.LUT P0, PT, P0, PT, PT, 0x8, 0x80 ;  /* 0x000000000080781c */ /* 0x000fe2000070e170 */
[----:B------:R-:W-:-:S12]  /*9750*/  IMAD.MOV.U32 R23, RZ, RZ, -0x1 ;  /* 0xffffffffff177424 */ /* 0x000fd800078e00ff */
[----:B0-----:R-:W-:Y:S05]  /*9760*/  WARPSYNC.COLLECTIVE R23, `(.L_x_402) ;  /* 0x0000000017087348 */ /* 0x001fea0003c00000 */
[----:B------:R-:W-:Y:S01]  /*9770*/  VOTE.ANY R23, PT, P0 ;  /* 0x0000000000177806 */ /* 0x000fe200000e0100 */
[----:B0-----:R-:W-:Y:S06]  /*9780*/  ENDCOLLECTIVE ;  /* 0x000000000000791b */ /* 0x001fec0003800000 */
.L_x_402:
[----:B------:R-:W-:Y:S05]  /*9790*/  BSYNC B0 ;  /* 0x0000000000007941 */ /* 0x000fea0003800000 */
.L_x_401:
        /* <DEDUP_REMOVED lines=10> */
.L_x_403:
[----:B------:R-:W-:Y:S01]  /*9840*/  IMAD.MOV.U32 R16, RZ, RZ, R11 ;  /* 0x000000ffff107224 */ /* 0x000fe200078e000b */
[----:B------:R-:W-:Y:S06]  /*9850*/  BRA `(.L_x_404) ;  /* 0xffffffd800007947 */ /* 0x000fec000383ffff */
.L_x_304:
[----:B------:R-:W-:Y:S01]  /*9860*/  BSSY B0, `(.L_x_405) ;  /* 0x0000007000007945 */ /* 0x000fe20003800000 */
[----:B------:R-:W-:Y:S02]  /*9870*/  IMAD.MOV.U32 R21, RZ, RZ, R9 ;  /* 0x000000ffff157224 */ /* 0x000fe400078e0009 */
[----:B------:R-:W-:Y:S02]  /*9880*/  IMAD.MOV.U32 R11, RZ, RZ, 0x2 ;  /* 0x00000002ff0b7424 */ /* 0x000fe400078e00ff */
[----:B------:R-:W-:-:S07]  /*9890*/  IMAD.MOV.U32 R23, RZ, RZ, -0x1 ;  /* 0xffffffffff177424 */ /* 0x000fce00078e00ff */
[----:B01----:R-:W-:Y:S05]  /*98a0*/  WARPSYNC.COLLECTIVE R23, `(.L_x_406) ;  /* 0x0000000017087348 */ /* 0x003fea0003c00000 */
[----:B------:R2:W3:Y:S02]  /*98b0*/  SHFL.DOWN P0, R11, R21, R11, R10 ;  /* 0x0800000b150b7389 */ /* 0x0004e4000000000a */
[----:B0123--:R-:W-:Y:S05]  /*98c0*/  ENDCOLLECTIVE ;  /* 0x000000000000791b */ /* 0x00ffea0003800000 */
.L_x_406:
[----:B------:R-:W-:Y:S05]  /*98d0*/  BSYNC B0 ;  /* 0x0000000000007941 */ /* 0x000fea0003800000 */
.L_x_405:
[----:B------:R-:W-:Y:S05]  /*98e0*/  BRA `(.L_x_407) ;  /* 0xffffffd800147947 */ /* 0x000fea000383ffff */
.L_x_307:
[----:B------:R-:W-:Y:S01]  /*98f0*/  BSSY B0, `(.L_x_408) ;  /* 0x0000007000007945 */ /* 0x000fe20003800000 */
[----:B------:R-:W-:Y:S02]  /*9900*/  IMAD.MOV.U32 R21, RZ, RZ, R9 ;  /* 0x000000ffff157224 */ /* 0x000fe400078e0009 */
[----:B---3--:R-:W-:Y:S02]  /*9910*/  IMAD.MOV.U32 R11, RZ, RZ, 0x4 ;  /* 0x00000004ff0b7424 */ /* 0x008fe400078e00ff */
[----:B------:R-:W-:-:S07]  /*9920*/  IMAD.MOV.U32 R23, RZ, RZ, -0x1 ;  /* 0xffffffffff177424 */ /* 0x000fce00078e00ff */
[----:B012---:R-:W-:Y:S05]  /*9930*/  WARPSYNC.COLLECTIVE R23, `(.L_x_409) ;  /* 0x0000000017087348 */ /* 0x007fea0003c00000 */
[----:B------:R3:W4:Y:S02]  /*9940*/  SHFL.DOWN P0, R11, R21, R11, R10 ;  /* 0x0800000b150b7389 */ /* 0x000724000000000a */
[----:B01234-:R-:W-:Y:S05]  /*9950*/  ENDCOLLECTIVE ;  /* 0x000000000000791b */ /* 0x01ffea0003800000 */
.L_x_409:
[----:B------:R-:W-:Y:S05]  /*9960*/  BSYNC B0 ;  /* 0x0000000000007941 */ /* 0x000fea0003800000 */
.L_x_408:
[----:B------:R-:W-:Y:S05]  /*9970*/  BRA `(.L_x_410) ;  /* 0xffffffd8002c7947 */ /* 0x000fea000383ffff */
.L_x_310:
[----:B------:R-:W-:Y:S01]  /*9980*/  BSSY B0, `(.L_x_411) ;  /* 0x0000007000007945 */ /* 0x000fe20003800000 */
[----:B------:R-:W-:Y:S02]  /*9990*/  IMAD.MOV.U32 R21, RZ, RZ, R9 ;  /* 0x000000ffff157224 */ /* 0x000fe400078e0009 */
[----:B----4-:R-:W-:Y:S02]  /*99a0*/  IMAD.MOV.U32 R11, RZ, RZ, 0x8 ;  /* 0x00000008ff0b7424 */ /* 0x010fe400078e00ff */
[----:B------:R-:W-:-:S07]  /*99b0*/  IMAD.MOV.U32 R23, RZ, RZ, -0x1 ;  /* 0xffffffffff177424 */ /* 0x000fce00078e00ff */
[----:B0123--:R-:W-:Y:S05]  /*99c0*/  WARPSYNC.COLLECTIVE R23, `(.L_x_412) ;  /* 0x0000000017087348 */ /* 0x00ffea0003c00000 */
[----:B------:R4:W0:Y:S02]  /*99d0*/  SHFL.DOWN P0, R11, R21, R11, R10 ;  /* 0x0800000b150b7389 */ /* 0x000824000000000a */
[----:B01234-:R-:W-:Y:S05]  /*99e0*/  ENDCOLLECTIVE ;  /* 0x000000000000791b */ /* 0x01ffea0003800000 */
.L_x_412:
[----:B------:R-:W-:Y:S05]  /*99f0*/  BSYNC B0 ;  /* 0x0000000000007941 */ /* 0x000fea0003800000 */
.L_x_411:
[----:B------:R-:W-:Y:S05]  /*9a00*/  BRA `(.L_x_413) ;  /* 0xffffffd800447947 */ /* 0x000fea000383ffff */
.L_x_313:
[----:B------:R-:W-:Y:S01]  /*9a10*/  BSSY B0, `(.L_x_414) ;  /* 0x0000007000007945 */ /* 0x000fe20003800000 */
[----:B------:R-:W-:Y:S02]  /*9a20*/  IMAD.MOV.U32 R21, RZ, RZ, R9 ;  /* 0x000000ffff157224 */ /* 0x000fe400078e0009 */
[----:B0-----:R-:W-:Y:S02]  /*9a30*/  IMAD.MOV.U32 R11, RZ, RZ, 0x10 ;  /* 0x00000010ff0b7424 */ /* 0x001fe400078e00ff */
[----:B------:R-:W-:-:S07]  /*9a40*/  IMAD.MOV.U32 R23, RZ, RZ, -0x1 ;  /* 0xffffffffff177424 */ /* 0x000fce00078e00ff */
[----:B-1234-:R-:W-:Y:S05]  /*9a50*/  WARPSYNC.COLLECTIVE R23, `(.L_x_415) ;  /* 0x0000000017087348 */ /* 0x01efea0003c00000 */
[----:B------:R0:W0:Y:S02]  /*9a60*/  SHFL.DOWN P0, R11, R21, R11, R10 ;  /* 0x0800000b150b7389 */ /* 0x000024000000000a */
[----:B01234-:R-:W-:Y:S05]  /*9a70*/  ENDCOLLECTIVE ;  /* 0x000000000000791b */ /* 0x01ffea0003800000 */
.L_x_415:
[----:B------:R-:W-:Y:S05]  /*9a80*/  BSYNC B0 ;  /* 0x0000000000007941 */ /* 0x000fea0003800000 */
.L_x_414:
[----:B------:R-:W-:Y:S05]  /*9a90*/  BRA `(.L_x_416) ;  /* 0xffffffd8005c7947 */ /* 0x000fea000383ffff */
.L_x_316:
[----:B------:R-:W-:Y:S01]  /*9aa0*/  BSSY B0, `(.L_x_417) ;  /* 0x0000005000007945 */ /* 0x000fe20003800000 */
[----:B------:R-:W-:-:S07]  /*9ab0*/  IMAD.MOV.U32 R23, RZ, RZ, -0x1 ;  /* 0xffffffffff177424 */ /* 0x000fce00078e00ff */
[----:B01234-:R-:W-:Y:S05]  /*9ac0*/  WARPSYNC.COLLECTIVE R23, `(.L_x_418) ;  /* 0x0000000017087348 */ /* 0x01ffea0003c00000 */
[----:B------:R-:W-:Y:S01]  /*9ad0*/  VOTE.ALL P0, P0 ;  /* 0x0000000000ff7806 */ /* 0x000fe20000000000 */
[----:B01234-:R-:W-:-:S12]  /*9ae0*/  ENDCOLLECTIVE ;  /* 0x000000000000791b */ /* 0x01ffd80003800000 */
.L_x_418:
[----:B------:R-:W-:Y:S05]  /*9af0*/  BSYNC B0 ;  /* 0x0000000000007941 */ /* 0x000fea0003800000 */
.L_x_417:
[----:B------:R-:W-:Y:S05]  /*9b00*/  BRA `(.L_x_419) ;  /* 0xffffffd8008c7947 */ /* 0x000fea000383ffff */
.L_x_318:
[----:B------:R-:W-:Y:S01]  /*9b10*/  BSSY B0, `(.L_x_420) ;  /* 0x0000006000007945 */ /* 0x000fe20003800000 */
[----:B------:R-:W-:Y:S01]  /*9b20*/  PLOP3.LUT P0, PT, P0, PT, PT, 0x8, 0x80 ;  /* 0x000000000080781c */ /* 0x000fe2000070e170 */
[----:B------:R-:W-:-:S12]  /*9b30*/  IMAD.MOV.U32 R23, RZ, RZ, -0x1 ;  /* 0xffffffffff177424 */ /* 0x000fd800078e00ff */
[----:B------:R-:W-:Y:S05]  /*9b40*/  WARPSYNC.COLLECTIVE R23, `(.L_x_421) ;  /* 0x0000000017087348 */ /* 0x000fea0003c00000 */
[----:B------:R-:W-:Y:S01]  /*9b50*/  VOTE.ANY P0, P0 ;  /* 0x0000000000ff7806 */ /* 0x000fe20000000100 */
[----:B------:R-:W-:-:S12]  /*9b60*/  ENDCOLLECTIVE ;  /* 0x000000000000791b */ /* 0x000fd80003800000 */
.L_x_421:
[----:B------:R-:W-:Y:S05]  /*9b70*/  BSYNC B0 ;  /* 0x0000000000007941 */ /* 0x000fea0003800000 */
.L_x_420:
[----:B------:R-:W-:Y:S05]  /*9b80*/  BRA `(.L_x_422) ;  /* 0xffffffd8008c7947 */ /* 0x000fea000383ffff */
.L_x_322:
[----:B------:R-:W-:Y:S01]  /*9b90*/  BSSY B0, `(.L_x_423) ;  /* 0x0000006000007945 */ /* 0x000fe20003800000 */
[----:B------:R-:W-:Y:S01]  /*9ba0*/  PLOP3.LUT P0, PT, P0, PT, PT, 0x8, 0x80 ;  /* 0x000000000080781c */ /* 0x000fe2000070e170 */
[----:B------:R-:W-:-:S12]  /*9bb0*/  IMAD.MOV.U32 R23, RZ, RZ, -0x1 ;  /* 0xffffffffff177424 */ /* 0x000fd800078e00ff */
[----:B------:R-:W-:Y:S05]  /*9bc0*/  WARPSYNC.COLLECTIVE R23, `(.L_x_424) ;  /* 0x0000000017087348 */ /* 0x000fea0003c00000 */
[----:B------:R-:W-:Y:S01]  /*9bd0*/  VOTE.ANY P0, P0 ;  /* 0x0000000000ff7806 */ /* 0x000fe20000000100 */
[----:B------:R-:W-:-:S12]  /*9be0*/  ENDCOLLECTIVE ;  /* 0x000000000000791b */ /* 0x000fd80003800000 */
.L_x_424:
[----:B------:R-:W-:Y:S05]  /*9bf0*/  BSYNC B0 ;  /* 0x0000000000007941 */ /* 0x000fea0003800000 */
.L_x_423:
[----:B------:R-:W-:Y:S05]  /*9c00*/  BRA `(.L_x_425) ;  /* 0xffffffd8009c7947 */ /* 0x000fea000383ffff */
.L_x_324:
[----:B------:R-:W-:Y:S01]  /*9c10*/  BSSY B0, `(.L_x_426) ;  /* 0x0000006000007945 */ /* 0x000fe20003800000 */
[----:B------:R-:W-:Y:S01]  /*9c20*/  PLOP3.LUT P0, PT, P0, PT, PT, 0x8, 0x80 ;  /* 0x000000000080781c */ /* 0x000fe2000070e170 */
[----:B------:R-:W-:-:S12]  /*9c30*/  IMAD.MOV.U32 R23, RZ, RZ, -0x1 ;  /* 0xffffffffff177424 */ /* 0x000fd800078e00ff */
[----:B------:R-:W-:Y:S05]  /*9c40*/  WARPSYNC.COLLECTIVE R23, `(.L_x_427) ;  /* 0x0000000017087348 */ /* 0x000fea0003c00000 */
[----:B------:R-:W-:Y:S01]  /*9c50*/  VOTE.ANY R23, PT, P0 ;  /* 0x0000000000177806 */ /* 0x000fe200000e0100 */
[----:B------:R-:W-:Y:S06]  /*9c60*/  ENDCOLLECTIVE ;  /* 0x000000000000791b */ /* 0x000fec0003800000 */
.L_x_427:
[----:B------:R-:W-:Y:S05]  /*9c70*/  BSYNC B0 ;  /* 0x0000000000007941 */ /* 0x000fea0003800000 */
.L_x_426:
[----:B------:R-:W-:Y:S01]  /*9c80*/  LOP3.LUT R23, R23, 0x80000000, R37, 0xec, !PT ;  /* 0x8000000017177812 */ /* 0x000fe200078eec25 */
[----:B------:R-:W-:Y:S02]  /*9c90*/  IMAD.MOV.U32 R11, RZ, RZ, 0x1 ;  /* 0x00000001ff0b7424 */ /* 0x000fe400078e00ff */
[----:B------:R-:W-:Y:S02]  /*9ca0*/  IMAD.MOV.U32 R21, RZ, RZ, R17 ;  /* 0x000000ffff157224 */ /* 0x000fe400078e0011 */
        /* <DEDUP_REMOVED lines=8> */
.L_x_428:
[----:B------:R-:W-:Y:S05]  /*9d30*/  BRA `(.L_x_429) ;  /* 0xffffffd800787947 */ /* 0x000fea000383ffff */
.L_x_327:
        /* <DEDUP_REMOVED lines=8> */
.L_x_431:
[----:B------:R-:W-:Y:S05]  /*9dc0*/  BSYNC B0 ;  /* 0x0000000000007941 */ /* 0x000fea0003800000 */
.L_x_430:
[----:B------:R-:W-:Y:S05]  /*9dd0*/  BRA `(.L_x_432) ;  /* 0xffffffd800887947 */ /* 0x000fea000383ffff */
.L_x_330:
        /* <DEDUP_REMOVED lines=8> */
.L_x_434:
[----:B------:R-:W-:Y:S05]  /*9e60*/  BSYNC B0 ;  /* 0x0000000000007941 */ /* 0x000fea0003800000 */
.L_x_433:
[----:B------:R-:W-:Y:S05]  /*9e70*/  BRA `(.L_x_435) ;  /* 0xffffffd800987947 */ /* 0x000fea000383ffff */
.L_x_333:
        /* <DEDUP_REMOVED lines=8> */
.L_x_437:
[----:B------:R-:W-:Y:S05]  /*9f00*/  BSYNC B0 ;  /* 0x0000000000007941 */ /* 0x000fea0003800000 */
.L_x_436:
[----:B------:R-:W-:Y:S05]  /*9f10*/  BRA `(.L_x_438) ;  /* 0xffffffd800ac7947 */ /* 0x000fea000383ffff */
.L_x_336:
        /* <DEDUP_REMOVED lines=8> */
.L_x_440:
[----:B------:R-:W-:Y:S05]  /*9fa0*/  BSYNC B0 ;  /* 0x0000000000007941 */ /* 0x000fea0003800000 */
.L_x_439:
[----:B------:R-:W-:Y:S05]  /*9fb0*/  BRA `(.L_x_441) ;  /* 0xffffffd800c07947 */ /* 0x000fea000383ffff */
.L_x_339:
[----:B------:R-:W-:Y:S01]  /*9fc0*/  BSSY B0, `(.L_x_442) ;  /* 0x0000005000007945 */ /* 0x000fe20003800000 */
[----:B------:R-:W-:-:S07]  /*9fd0*/  IMAD.MOV.U32 R23, RZ, RZ, -0x1 ;  /* 0xffffffffff177424 */ /* 0x000fce00078e00ff */
[----:B------:R-:W-:Y:S05]  /*9fe0*/  WARPSYNC.COLLECTIVE R23, `(.L_x_443) ;  /* 0x0000000017087348 */ /* 0x000fea0003c00000 */
[----:B------:R-:W-:Y:S01]  /*9ff0*/  VOTE.ALL P0, P0 ;  /* 0x0000000000ff7806 */ /* 0x000fe20000000000 */
[----:B------:R-:W-:-:S12]  /*a000*/  ENDCOLLECTIVE ;  /* 0x000000000000791b */ /* 0x000fd80003800000 */
.L_x_443:
[----:B------:R-:W-:Y:S05]  /*a010*/  BSYNC B0 ;  /* 0x0000000000007941 */ /* 0x000fea0003800000 */
.L_x_442:
[----:B------:R-:W-:Y:S05]  /*a020*/  BRA `(.L_x_444) ;  /* 0xffffffdc000c7947 */ /* 0x000fea000383ffff */
.L_x_445:
        /* <DEDUP_REMOVED lines=13> */
.L_x_738:


//--------------------- .text._ZN3cub18CUB_300001_SM_10006detail4scan20DeviceScanInitKernelINS0_13ScanTileStateIiLb1EEEEEvT_i --------------------------
	.section	.text._ZN3cub18CUB_300001_SM_10006detail4scan20DeviceScanInitKernelINS0_13ScanTileStateIiLb1EEEEEvT_i,"ax",@progbits
	.align	128
        .global         _ZN3cub18CUB_300001_SM_10006detail4scan20DeviceScanInitKernelINS0_13ScanTileStateIiLb1EEEEEvT_i
        .type           _ZN3cub18CUB_300001_SM_10006detail4scan20DeviceScanInitKernelINS0_13ScanTileStateIiLb1EEEEEvT_i,@function
        .size           _ZN3cub18CUB_300001_SM_10006detail4scan20DeviceScanInitKernelINS0_13ScanTileStateIiLb1EEEEEvT_i,(.L_x_739 - _ZN3cub18CUB_300001_SM_10006detail4scan20DeviceScanInitKernelINS0_13ScanTileStateIiLb1EEEEEvT_i)
        .other          _ZN3cub18CUB_300001_SM_10006detail4scan20DeviceScanInitKernelINS0_13ScanTileStateIiLb1EEEEEvT_i,@"STO_CUDA_ENTRY STV_DEFAULT"
_ZN3cub18CUB_300001_SM_10006detail4scan20DeviceScanInitKernelINS0_13ScanTileStateIiLb1EEEEEvT_i:
.text._ZN3cub18CUB_300001_SM_10006detail4scan20DeviceScanInitKernelINS0_13ScanTileStateIiLb1EEEEEvT_i:
[----:B------:R-:W-:Y:S01]  /*0000*/  LDC R1, c[0x0][0x37c] ;  /* 0x0000df00ff017b82 */ /* 0x000fe20000000800 */
[----:B------:R-:W0:Y:S07]  /*0010*/  S2R R0, SR_TID.X ;  /* 0x0000000000007919 */ /* 0x000e2e0000002100 */
[----:B------:R-:W1:Y:S01]  /*0020*/  S2UR UR6, SR_CTAID.X ;  /* 0x00000000000679c3 */ /* 0x000e620000002500 */
[----:B------:R-:W2:Y:S07]  /*0030*/  LDCU UR4, c[0x0][0x388] ;  /* 0x00007100ff0477ac */ /* 0x000eae0008000800 */
[----:B------:R-:W1:Y:S01]  /*0040*/  LDC R5, c[0x0][0x360] ;  /* 0x0000d800ff057b82 */ /* 0x000e620000000800 */
[----:B0-----:R-:W-:Y:S01]  /*0050*/  ISETP.GT.U32.AND P0, PT, R0, 0x1f, PT ;  /* 0x0000001f0000780c */ /* 0x001fe20003f04070 */
[----:B-1----:R-:W-:-:S03]  /*0060*/  IMAD R5, R5, UR6, R0 ;  /* 0x0000000605057c24 */ /* 0x002fc6000f8e0200 */
[----:B------:R-:W-:Y:S02]  /*0070*/  ISETP.NE.OR P0, PT, RZ, UR6, P0 ;  /* 0x00000006ff007c0c */ /* 0x000fe40008705670 */
[----:B--2---:R-:W-:Y:S01]  /*0080*/  ISETP.GE.AND P1, PT, R5, UR4, PT ;  /* 0x0000000405007c0c */ /* 0x004fe2000bf26270 */
[----:B------:R-:W0:-:S12]  /*0090*/  LDCU.64 UR4, c[0x0][0x358] ;  /* 0x00006b00ff0477ac */ /* 0x000e180008000a00 */
[----:B------:R-:W1:Y:S01]  /*00a0*/  @!P1 LDC.64 R2, c[0x0][0x380] ;  /* 0x0000e000ff029b82 */ /* 0x000e620000000a00 */
[----:B------:R-:W-:Y:S01]  /*00b0*/  @!P1 MOV R4, 0x63 ;  /* 0x0000006300049802 */ /* 0x000fe20000000f00 */
[----:B-1----:R-:W-:-:S04]  /*00c0*/  @!P1 IMAD.WIDE R2, R5, 0x8, R2 ;  /* 0x0000000805029825 */ /* 0x002fc800078e0202 */
[----:B------:R-:W-:-:S05]  /*00d0*/  HFMA2 R5, -RZ, RZ, 0, 0 ;  /* 0x00000000ff057431 */ /* 0x000fca00000001ff */
[----:B0-----:R0:W-:Y:S01]  /*00e0*/  @!P1 STG.E.64 desc[UR4][R2.64+0x100], R4 ;  /* 0x0001000402009986 */ /* 0x0011e2000c101b04 */
[----:B------:R-:W-:Y:S05]  /*00f0*/  @P0 EXIT ;  /* 0x000000000000094d */ /* 0x000fea0003800000 */
[----:B0-----:R-:W0:Y:S02]  /*0100*/  LDC.64 R2, c[0x0][0x380] ;  /* 0x0000e000ff027b82 */ /* 0x001e240000000a00 */
[----:B0-----:R-:W-:-:S05]  /*0110*/  IMAD.WIDE.U32 R2, R0, 0x8, R2 ;  /* 0x0000000800027825 */ /* 0x001fca00078e0002 */
[----:B------:R-:W-:Y:S01]  /*0120*/  STG.E.64 desc[UR4][R2.64], RZ ;  /* 0x000000ff02007986 */ /* 0x000fe2000c101b04 */
[----:B------:R-:W-:Y:S05]  /*0130*/  EXIT ;  /* 0x000000000000794d */ /* 0x000fea0003800000 */
.L_x_446:
        /* <DEDUP_REMOVED lines=12> */
.L_x_739:


//--------------------- .text._ZN3cub18CUB_300001_SM_10006detail6reduce28DeviceReduceSingleTileKernelINS2_10policy_hubIiyN4cuda3__47maximumIiEEE10Policy1000EPiSB_iS8_iiNS5_3std3__410__identityEEEvT0_T1_T2_T3_T4_T6_ --------------------------
	.section	.text._ZN3cub18CUB_300001_SM_10006detail6reduce28DeviceReduceSingleTileKernelINS2_10policy_hubIiyN4cuda3__47maximumIiEEE10Policy1000EPiSB_iS8_iiNS5_3std3__410__identityEEEvT0_T1_T2_T3_T4_T6_,"ax",@progbits
	.align	128
        .global         _ZN3cub18CUB_300001_SM_10006detail6reduce28DeviceReduceSingleTileKernelINS2_10policy_hubIiyN4cuda3__47maximumIiEEE10Policy1000EPiSB_iS8_iiNS5_3std3__410__identityEEEvT0_T1_T2_T3_T4_T6_
        .type           _ZN3cub18CUB_300001_SM_10006detail6reduce28DeviceReduceSingleTileKernelINS2_10policy_hubIiyN4cuda3__47maximumIiEEE10Policy1000EPiSB_iS8_iiNS5_3std3__410__identityEEEvT0_T1_T2_T3_T4_T6_,@function
        .size           _ZN3cub18CUB_300001_SM_10006detail6reduce28DeviceReduceSingleTileKernelINS2_10policy_hubIiyN4cuda3__47maximumIiEEE10Policy1000EPiSB_iS8_iiNS5_3std3__410__identityEEEvT0_T1_T2_T3_T4_T6_,(.L_x_740 - _ZN3cub18CUB_300001_SM_10006detail6reduce28DeviceReduceSingleTileKernelINS2_10policy_hubIiyN4cuda3__47maximumIiEEE10Policy1000EPiSB_iS8_iiNS5_3std3__410__identityEEEvT0_T1_T2_T3_T4_T6_)
        .other          _ZN3cub18CUB_300001_SM_10006detail6reduce28DeviceReduceSingleTileKernelINS2_10policy_hubIiyN4cuda3__47maximumIiEEE10Policy1000EPiSB_iS8_iiNS5_3std3__410__identityEEEvT0_T1_T2_T3_T4_T6_,@"STO_CUDA_ENTRY STV_DEFAULT"
_ZN3cub18CUB_300001_SM_10006detail6reduce28DeviceReduceSingleTileKernelINS2_10policy_hubIiyN4cuda3__47maximumIiEEE10Policy1000EPiSB_iS8_iiNS5_3std3__410__identityEEEvT0_T1_T2_T3_T4_T6_:
.text._ZN3cub18CUB_300001_SM_10006detail6reduce28DeviceReduceSingleTileKernelINS2_10policy_hubIiyN4cuda3__47maximumIiEEE10Policy1000EPiSB_iS8_iiNS5_3std3__410__identityEEEvT0_T1_T2_T3_T4_T6_:
[----:B------:R-:W-:Y:S01]  /*0000*/  LDC R1, c[0x0][0x37c] ;  /* 0x0000df00ff017b82 */ /* 0x000fe20000000800 */
[----:B------:R-:W0:Y:S01]  /*0010*/  LDCU UR4, c[0x0][0x390] ;  /* 0x00007200ff0477ac */ /* 0x000e220008000800 */
[----:B------:R-:W1:Y:S01]  /*0020*/  LDCU.64 UR6, c[0x0][0x358] ;  /* 0x00006b00ff0677ac */ /* 0x000e620008000a00 */
[----:B0-----:R-:W-:-:S05]  /*0030*/  IMAD.U32 R2, RZ, RZ, UR4 ;  /* 0x00000004ff027e24 */ /* 0x001fca000f8e00ff */
[----:B------:R-:W-:-:S13]  /*0040*/  ISETP.NE.AND P0, PT, R2, RZ, PT ;  /* 0x000000ff0200720c */ /* 0x000fda0003f05270 */
[----:B-1----:R-:W-:Y:S05]  /*0050*/  @P0 BRA `(.L_x_447) ;  /* 0x00000000001c0947 */ /* 0x002fea0003800000 */
[----:B------:R-:W0:Y:S02]  /*0060*/  S2R R0, SR_TID.X ;  /* 0x0000000000007919 */ /* 0x000e240000002100 */
[----:B0-----:R-:W-:-:S13]  /*0070*/  ISETP.NE.AND P0, PT, R0, RZ, PT ;  /* 0x000000ff0000720c */ /* 0x001fda0003f05270 */
[----:B------:R-:W-:Y:S05]  /*0080*/  @P0 EXIT ;  /* 0x000000000000094d */ /* 0x000fea0003800000 */
[----:B------:R-:W0:Y:S08]  /*0090*/  LDC R5, c[0x0][0x398] ;  /* 0x0000e600ff057b82 */ /* 0x000e300000000800 */
[----:B------:R-:W0:Y:S02]  /*00a0*/  LDC.64 R2, c[0x0][0x388] ;  /* 0x0000e200ff027b82 */ /* 0x000e240000000a00 */
[----:B0-----:R-:W-:Y:S01]  /*00b0*/  STG.E desc[UR6][R2.64], R5 ;  /* 0x0000000502007986 */ /* 0x001fe2000c101906 */
[----:B------:R-:W-:Y:S05]  /*00c0*/  EXIT ;  /* 0x000000000000794d */ /* 0x000fea0003800000 */
.L_x_447:
[----:B------:R-:W0:Y:S01]  /*00d0*/  LDCU UR4, c[0x0][0x380] ;  /* 0x00007000ff0477ac */ /* 0x000e220008000800 */
[----:B------:R-:W-:Y:S01]  /*00e0*/  BSSY.RECONVERGENT B0, `(.L_x_448) ;  /* 0x000036c000007945 */ /* 0x000fe20003800200 */
[----:B0-----:R-:W-:-:S09]  /*00f0*/  ULOP3.LUT UP0, URZ, UR4, 0xf, URZ, 0xc0, !UPT ;  /* 0x0000000f04ff7892 */ /* 0x001fd2000f80c0ff */
[----:B------:R-:W-:Y:S05]  /*0100*/  BRA.U UP0, `(.L_x_449) ;  /* 0x0000001900a47547 */ /* 0x000fea000b800000 */
[----:B------:R-:W-:-:S13]  /*0110*/  ISETP.GT.AND P0, PT, R2, 0xfff, PT ;  /* 0x00000fff0200780c */ /* 0x000fda0003f04270 */
[----:B------:R-:W-:Y:S05]  /*0120*/  @P0 BRA `(.L_x_450) ;  /* 0x0000000c00640947 */ /* 0x000fea0003800000 */
[----:B------:R-:W0:Y:S01]  /*0130*/  S2R R3, SR_TID.X ;  /* 0x0000000000037919 */ /* 0x000e220000002100 */
[----:B------:R-:W-:Y:S01]  /*0140*/  BSSY.RECONVERGENT B1, `(.L_x_451) ;  /* 0x0000009000017945 */ /* 0x000fe20003800200 */
[----:B------:R-:W-:Y:S01]  /*0150*/  IMAD.MOV.U32 R0, RZ, RZ, RZ ;  /* 0x000000ffff007224 */ /* 0x000fe200078e00ff */
[----:B0-----:R-:W-:Y:S01]  /*0160*/  ISETP.GE.AND P0, PT, R3, R2, PT ;  /* 0x000000020300720c */ /* 0x001fe20003f06270 */
[----:B------:R-:W-:-:S12]  /*0170*/  IMAD.MOV.U32 R11, RZ, RZ, R3 ;  /* 0x000000ffff0b7224 */ /* 0x000fd800078e0003 */
[----:B------:R-:W-:Y:S05]  /*0180*/  @P0 BRA `(.L_x_452) ;  /* 0x0000000000100947 */ /* 0x000fea0003800000 */
[----:B------:R-:W0:Y:S02]  /*0190*/  LDC.64 R4, c[0x0][0x380] ;  /* 0x0000e000ff047b82 */ /* 0x000e240000000a00 */
[----:B0-----:R-:W-:-:S05]  /*01a0*/  IMAD.WIDE.U32 R4, R3, 0x4, R4 ;  /* 0x0000000403047825 */ /* 0x001fca00078e0004 */
[----:B------:R0:W5:Y:S01]  /*01b0*/  LDG.E.CONSTANT R0, desc[UR6][R4.64] ;  /* 0x0000000604007981 */ /* 0x000162000c1e9900 */
[----:B------:R-:W-:-:S07]  /*01c0*/  VIADD R11, R3, 0x100 ;  /* 0x00000100030b7836 */ /* 0x000fce0000000000 */
.L_x_452:
[----:B------:R-:W-:Y:S05]  /*01d0*/  BSYNC.RECONVERGENT B1 ;  /* 0x0000000000017941 */ /* 0x000fea0003800200 */
.L_x_451:
[----:B------:R-:W-:Y:S01]  /*01e0*/  ISETP.GE.AND P0, PT, R11, R2, PT ;  /* 0x000000020b00720c */ /* 0x000fe20003f06270 */
[----:B------:R-:W-:-:S12]  /*01f0*/  BSSY.RECONVERGENT B1, `(.L_x_453) ;  /* 0x0000066000017945 */ /* 0x000fd80003800200 */
[----:B------:R-:W-:Y:S05]  /*0200*/  @P0 BRA `(.L_x_454) ;  /* 0x0000000400900947 */ /* 0x000fea0003800000 */
[----:B0-----:R-:W-:Y:S01]  /*0210*/  LOP3.LUT R5, RZ, R11, RZ, 0x33, !PT ;  /* 0x0000000bff057212 */ /* 0x001fe200078e33ff */
[----:B------:R-:W-:Y:S04]  /*0220*/  BSSY.RECONVERGENT B2, `(.L_x_455) ;  /* 0x0000015000027945 */ /* 0x000fe80003800200 */
[----:B------:R-:W-:-:S05]  /*0230*/  IMAD.IADD R6, R5, 0x1, R2 ;  /* 0x0000000105067824 */ /* 0x000fca00078e0202 */
[C---:B------:R-:W-:Y:S02]  /*0240*/  LOP3.LUT R4, R6.reuse, 0x300, RZ, 0xc0, !PT ;  /* 0x0000030006047812 */ /* 0x040fe400078ec0ff */
[----:B------:R-:W-:Y:S02]  /*0250*/  ISETP.GE.U32.AND P1, PT, R6, 0x300, PT ;  /* 0x000003000600780c */ /* 0x000fe40003f26070 */
[----:B------:R-:W-:-:S13]  /*0260*/  ISETP.NE.AND P0, PT, R4, 0x300, PT ;  /* 0x000003000400780c */ /* 0x000fda0003f05270 */
[----:B------:R-:W-:Y:S05]  /*0270*/  @!P0 BRA `(.L_x_456) ;  /* 0x00000000003c8947 */ /* 0x000fea0003800000 */
[----:B------:R-:W0:Y:S01]  /*0280*/  LDC.64 R4, c[0x0][0x380] ;  /* 0x0000e000ff047b82 */ /* 0x000e220000000a00 */
[----:B------:R-:W-:-:S04]  /*0290*/  LEA.HI R6, R6, 0x1, RZ, 0x18 ;  /* 0x0000000106067811 */ /* 0x000fc800078fc0ff */
[----:B------:R-:W-:-:S05]  /*02a0*/  LOP3.LUT R6, R6, 0x3, RZ, 0xc0, !PT ;  /* 0x0000000306067812 */ /* 0x000fca00078ec0ff */
[----:B------:R-:W-:Y:S02]  /*02b0*/  IMAD.MOV R6, RZ, RZ, -R6 ;  /* 0x000000ffff067224 */ /* 0x000fe400078e0a06 */
[----:B0-----:R-:W-:-:S04]  /*02c0*/  IMAD.WIDE.U32 R4, R11, 0x4, R4 ;  /* 0x000000040b047825 */ /* 0x001fc800078e0004 */
[----:B------:R-:W-:-:S07]  /*02d0*/  IMAD.MOV.U32 R7, RZ, RZ, R5 ;  /* 0x000000ffff077224 */ /* 0x000fce00078e0005 */
.L_x_457:
[----:B------:R-:W-:-:S06]  /*02e0*/  IMAD.MOV.U32 R5, RZ, RZ, R7 ;  /* 0x000000ffff057224 */ /* 0x000fcc00078e0007 */
[----:B------:R0:W2:Y:S01]  /*02f0*/  LDG.E.CONSTANT R5, desc[UR6][R4.64] ;  /* 0x0000000604057981 */ /* 0x0000a2000c1e9900 */
[----:B------:R-:W-:Y:S02]  /*0300*/  VIADD R6, R6, 0x1 ;  /* 0x0000000106067836 */ /* 0x000fe40000000000 */
[----:B------:R-:W-:-:S03]  /*0310*/  VIADD R11, R11, 0x100 ;  /* 0x000001000b0b7836 */ /* 0x000fc60000000000 */
[----:B------:R-:W-:Y:S02]  /*0320*/  ISETP.NE.AND P0, PT, R6, RZ, PT ;  /* 0x000000ff0600720c */ /* 0x000fe40003f05270 */
[----:B0-----:R-:W-:-:S05]  /*0330*/  IADD3 R4, P2, PT, R4, 0x400, RZ ;  /* 0x0000040004047810 */ /* 0x001fca0007f5e0ff */
[----:B------:R-:W-:Y:S01]  /*0340*/  IMAD.X R7, RZ, RZ, R7, P2 ;  /* 0x000000ffff077224 */ /* 0x000fe200010e0607 */
[----:B--2--5:R-:W-:-:S05]  /*0350*/  VIMNMX R0, PT, PT, R5, R0, !PT ;  /* 0x0000000005007248 */ /* 0x024fca0007fe0100 */
[----:B------:R-:W-:Y:S05]  /*0360*/  @P0 BRA `(.L_x_457) ;  /* 0xfffffffc00dc0947 */ /* 0x000fea000383ffff */
.L_x_456:
[----:B------:R-:W-:Y:S05]  /*0370*/  BSYNC.RECONVERGENT B2 ;  /* 0x0000000000027941 */ /* 0x000fea0003800200 */
.L_x_455:
[----:B------:R-:W-:Y:S05]  /*0380*/  @!P1 BRA `(.L_x_454) ;  /* 0x0000000400309947 */ /* 0x000fea0003800000 */
[----:B------:R-:W-:Y:S01]  /*0390*/  IMAD.IADD R4, R2, 0x1, -R11 ;  /* 0x0000000102047824 */ /* 0x000fe200078e0a0b */
[----:B------:R-:W-:Y:S01]  /*03a0*/  BSSY.RECONVERGENT B2, `(.L_x_458) ;  /* 0x0000029000027945 */ /* 0x000fe20003800200 */
[----:B------:R-:W-:-:S03]  /*03b0*/  PLOP3.LUT P0, PT, PT, PT, PT, 0x80, 0x8 ;  /* 0x000000000008781c */ /* 0x000fc60003f0f070 */
[----:B------:R-:W-:-:S13]  /*03c0*/  ISETP.GT.AND P1, PT, R4, 0xc00, PT ;  /* 0x00000c000400780c */ /* 0x000fda0003f24270 */
[----:B------:R-:W-:Y:S05]  /*03d0*/  @!P1 BRA `(.L_x_459) ;  /* 0x0000000000949947 */ /* 0x000fea0003800000 */
[----:B------:R-:W-:Y:S01]  /*03e0*/  PLOP3.LUT P0, PT, PT, PT, PT, 0x8, 0x80 ;  /* 0x000000000080781c */ /* 0x000fe20003f0e170 */
[----:B------:R-:W-:-:S12]  /*03f0*/  VIADD R10, R2, 0xfffff400 ;  /* 0xfffff400020a7836 */ /* 0x000fd80000000000 */
.L_x_460:
[----:B------:R-:W0:Y:S01]  /*0400*/  LDC.64 R6, c[0x0][0x380] ;  /* 0x0000e000ff067b82 */ /* 0x000e220000000a00 */
[C---:B------:R-:W-:Y:S02]  /*0410*/  VIADD R9, R11.reuse, 0x400 ;  /* 0x000004000b097836 */ /* 0x040fe40000000000 */
[C---:B------:R-:W-:Y:S02]  /*0420*/  VIADD R5, R11.reuse, 0x800 ;  /* 0x000008000b057836 */ /* 0x040fe40000000000 */
[----:B0-----:R-:W-:-:S05]  /*0430*/  IMAD.WIDE R22, R11, 0x4, R6 ;  /* 0x000000040b167825 */ /* 0x001fca00078e0206 */
[----:B------:R-:W2:Y:S01]  /*0440*/  LDG.E.CONSTANT R12, desc[UR6][R22.64] ;  /* 0x00000006160c7981 */ /* 0x000ea2000c1e9900 */
[----:B------:R-:W-:-:S03]  /*0450*/  IMAD.WIDE R8, R9, 0x4, R6 ;  /* 0x0000000409087825 */ /* 0x000fc600078e0206 */
[----:B------:R-:W2:Y:S04]  /*0460*/  LDG.E.CONSTANT R13, desc[UR6][R22.64+0x400] ;  /* 0x00040006160d7981 */ /* 0x000ea8000c1e9900 */
[----:B------:R-:W3:Y:S04]  /*0470*/  LDG.E.CONSTANT R14, desc[UR6][R22.64+0x800] ;  /* 0x00080006160e7981 */ /* 0x000ee8000c1e9900 */
[----:B------:R-:W3:Y:S01]  /*0480*/  LDG.E.CONSTANT R21, desc[UR6][R22.64+0xc00] ;  /* 0x000c000616157981 */ /* 0x000ee2000c1e9900 */
[----:B------:R-:W-:-:S03]  /*0490*/  IMAD.WIDE R4, R5, 0x4, R6 ;  /* 0x0000000405047825 */ /* 0x000fc600078e0206 */
[----:B------:R-:W4:Y:S04]  /*04a0*/  LDG.E.CONSTANT R17, desc[UR6][R8.64] ;  /* 0x0000000608117981 */ /* 0x000f28000c1e9900 */
[----:B------:R-:W4:Y:S01]  /*04b0*/  LDG.E.CONSTANT R16, desc[UR6][R8.64+0x400] ;  /* 0x0004000608107981 */ /* 0x000f22000c1e9900 */
[----:B------:R-:W-:-:S03]  /*04c0*/  VIADD R25, R11, 0xc00 ;  /* 0x00000c000b197836 */ /* 0x000fc60000000000 */
[----:B------:R-:W4:Y:S04]  /*04d0*/  LDG.E.CONSTANT R15, desc[UR6][R8.64+0x800] ;  /* 0x00080006080f7981 */ /* 0x000f28000c1e9900 */
[----:B------:R-:W4:Y:S01]  /*04e0*/  LDG.E.CONSTANT R20, desc[UR6][R8.64+0xc00] ;  /* 0x000c000608147981 */ /* 0x000f22000c1e9900 */
[----:B------:R-:W-:-:S03]  /*04f0*/  IMAD.WIDE R6, R25, 0x4, R6 ;  /* 0x0000000419067825 */ /* 0x000fc600078e0206 */
[----:B------:R-:W4:Y:S04]  /*0500*/  LDG.E.CONSTANT R19, desc[UR6][R4.64] ;  /* 0x0000000604137981 */ /* 0x000f28000c1e9900 */
[----:B------:R-:W4:Y:S04]  /*0510*/  LDG.E.CONSTANT R18, desc[UR6][R4.64+0x400] ;  /* 0x0004000604127981 */ /* 0x000f28000c1e9900 */
[----:B------:R-:W4:Y:S04]  /*0520*/  LDG.E.CONSTANT R23, desc[UR6][R4.64+0x800] ;  /* 0x0008000604177981 */ /* 0x000f28000c1e9900 */
[----:B------:R-:W4:Y:S04]  /*0530*/  LDG.E.CONSTANT R24, desc[UR6][R4.64+0xc00] ;  /* 0x000c000604187981 */ /* 0x000f28000c1e9900 */
[----:B------:R-:W4:Y:S04]  /*0540*/  LDG.E.CONSTANT R25, desc[UR6][R6.64] ;  /* 0x0000000606197981 */ /* 0x000f28000c1e9900 */
[----:B------:R-:W4:Y:S04]  /*0550*/  LDG.E.CONSTANT R26, desc[UR6][R6.64+0x400] ;  /* 0x00040006061a7981 */ /* 0x000f28000c1e9900 */
[----:B------:R-:W4:Y:S04]  /*0560*/  LDG.E.CONSTANT R22, desc[UR6][R6.64+0x800] ;  /* 0x0008000606167981 */ /* 0x000f28000c1e9900 */
[----:B------:R-:W4:Y:S01]  /*0570*/  LDG.E.CONSTANT R27, desc[UR6][R6.64+0xc00] ;  /* 0x000c0006061b7981 */ /* 0x000f22000c1e9900 */
[----:B------:R-:W-:-:S05]  /*0580*/  VIADD R11, R11, 0x1000 ;  /* 0x000010000b0b7836 */ /* 0x000fca0000000000 */
[----:B------:R-:W-:Y:S02]  /*0590*/  ISETP.GE.AND P1, PT, R11, R10, PT ;  /* 0x0000000a0b00720c */ /* 0x000fe40003f26270 */
[----:B--2--5:R-:W-:-:S04]  /*05a0*/  VIMNMX3 R12, R0, R12, R13, !PT ;  /* 0x0000000c000c720f */ /* 0x024fc8000780010d */
[----:B---3--:R-:W-:-:S04]  /*05b0*/  VIMNMX3 R12, R12, R14, R21, !PT ;  /* 0x0000000e0c0c720f */ /* 0x008fc80007800115 */
[----:B----4-:R-:W-:-:S04]  /*05c0*/  VIMNMX3 R12, R12, R17, R16, !PT ;  /* 0x000000110c0c720f */ /* 0x010fc80007800110 */
[----:B------:R-:W-:-:S04]  /*05d0*/  VIMNMX3 R12, R12, R15, R20, !PT ;  /* 0x0000000f0c0c720f */ /* 0x000fc80007800114 */
[----:B------:R-:W-:-:S04]  /*05e0*/  VIMNMX3 R12, R12, R19, R18, !PT ;  /* 0x000000130c0c720f */ /* 0x000fc80007800112 */
[----:B------:R-:W-:-:S04]  /*05f0*/  VIMNMX3 R12, R12, R23, R24, !PT ;  /* 0x000000170c0c720f */ /* 0x000fc80007800118 */
[----:B------:R-:W-:-:S04]  /*0600*/  VIMNMX3 R25, R12, R25, R26, !PT ;  /* 0x000000190c19720f */ /* 0x000fc8000780011a */
[----:B------:R-:W-:Y:S01]  /*0610*/  VIMNMX3 R0, R25, R22, R27, !PT ;  /* 0x000000161900720f */ /* 0x000fe2000780011b */
[----:B------:R-:W-:Y:S06]  /*0620*/  @!P1 BRA `(.L_x_460) ;  /* 0xfffffffc00749947 */ /* 0x000fec000383ffff */
.L_x_459:
[----:B------:R-:W-:Y:S05]  /*0630*/  BSYNC.RECONVERGENT B2 ;  /* 0x0000000000027941 */ /* 0x000fea0003800200 */
.L_x_458:
[----:B------:R-:W-:Y:S01]  /*0640*/  IMAD.IADD R4, R2, 0x1, -R11 ;  /* 0x0000000102047824 */ /* 0x000fe200078e0a0b */
[----:B------:R-:W-:Y:S04]  /*0650*/  BSSY.RECONVERGENT B2, `(.L_x_461) ;  /* 0x0000015000027945 */ /* 0x000fe80003800200 */
[----:B------:R-:W-:-:S13]  /*0660*/  ISETP.GT.AND P1, PT, R4, 0x400, PT ;  /* 0x000004000400780c */ /* 0x000fda0003f24270 */
[----:B------:R-:W-:Y:S05]  /*0670*/  @!P1 BRA `(.L_x_462) ;  /* 0x0000000000489947 */ /* 0x000fea0003800000 */
[----:B------:R-:W0:Y:S01]  /*0680*/  LDC.64 R6, c[0x0][0x380] ;  /* 0x0000e000ff067b82 */ /* 0x000e220000000a00 */
[C---:B------:R-:W-:Y:S02]  /*0690*/  VIADD R13, R11.reuse, 0x400 ;  /* 0x000004000b0d7836 */ /* 0x040fe40000000000 */
[----:B0-----:R-:W-:-:S05]  /*06a0*/  IMAD.WIDE R4, R11, 0x4, R6 ;  /* 0x000000040b047825 */ /* 0x001fca00078e0206 */
[----:B------:R-:W2:Y:S01]  /*06b0*/  LDG.E.CONSTANT R9, desc[UR6][R4.64] ;  /* 0x0000000604097981 */ /* 0x000ea2000c1e9900 */
[----:B------:R-:W-:-:S03]  /*06c0*/  IMAD.WIDE R6, R13, 0x4, R6 ;  /* 0x000000040d067825 */ /* 0x000fc600078e0206 */
[----:B------:R-:W2:Y:S04]  /*06d0*/  LDG.E.CONSTANT R8, desc[UR6][R4.64+0x400] ;  /* 0x0004000604087981 */ /* 0x000ea8000c1e9900 */
[----:B------:R-:W3:Y:S04]  /*06e0*/  LDG.E.CONSTANT R13, desc[UR6][R4.64+0x800] ;  /* 0x00080006040d7981 */ /* 0x000ee8000c1e9900 */
[----:B------:R-:W3:Y:S04]  /*06f0*/  LDG.E.CONSTANT R10, desc[UR6][R4.64+0xc00] ;  /* 0x000c0006040a7981 */ /* 0x000ee8000c1e9900 */
[----:B------:R-:W4:Y:S04]  /*0700*/  LDG.E.CONSTANT R15, desc[UR6][R6.64] ;  /* 0x00000006060f7981 */ /* 0x000f28000c1e9900 */
[----:B------:R-:W4:Y:S04]  /*0710*/  LDG.E.CONSTANT R12, desc[UR6][R6.64+0x400] ;  /* 0x00040006060c7981 */ /* 0x000f28000c1e9900 */
[----:B------:R-:W4:Y:S04]  /*0720*/  LDG.E.CONSTANT R17, desc[UR6][R6.64+0x800] ;  /* 0x0008000606117981 */ /* 0x000f28000c1e9900 */
[----:B------:R-:W4:Y:S01]  /*0730*/  LDG.E.CONSTANT R14, desc[UR6][R6.64+0xc00] ;  /* 0x000c0006060e7981 */ /* 0x000f22000c1e9900 */
[----:B------:R-:W-:Y:S01]  /*0740*/  PLOP3.LUT P0, PT, PT, PT, PT, 0x8, 0x80 ;  /* 0x000000000080781c */ /* 0x000fe20003f0e170 */
[----:B------:R-:W-:Y:S01]  /*0750*/  VIADD R11, R11, 0x800 ;  /* 0x000008000b0b7836 */ /* 0x000fe20000000000 */
[----:B--2--5:R-:W-:-:S04]  /*0760*/  VIMNMX3 R8, R0, R9, R8, !PT ;  /* 0x000000090008720f */ /* 0x024fc80007800108 */
[----:B---3--:R-:W-:-:S04]  /*0770*/  VIMNMX3 R8, R8, R13, R10, !PT ;  /* 0x0000000d0808720f */ /* 0x008fc8000780010a */
[----:B----4-:R-:W-:-:S04]  /*0780*/  VIMNMX3 R8, R8, R15, R12, !PT ;  /* 0x0000000f0808720f */ /* 0x010fc8000780010c */
[----:B------:R-:W-:-:S07]  /*0790*/  VIMNMX3 R0, R8, R17, R14, !PT ;  /* 0x000000110800720f */ /* 0x000fce000780010e */
.L_x_462:
[----:B------:R-:W-:Y:S05]  /*07a0*/  BSYNC.RECONVERGENT B2 ;  /* 0x0000000000027941 */ /* 0x000fea0003800200 */
.L_x_461:
[----:B------:R-:W-:-:S13]  /*07b0*/  ISETP.LT.OR P0, PT, R11, R2, P0 ;  /* 0x000000020b00720c */ /* 0x000fda0000701670 */
[----:B------:R-:W-:Y:S05]  /*07c0*/  @!P0 BRA `(.L_x_454) ;  /* 0x0000000000208947 */ /* 0x000fea0003800000 */
[----:B------:R-:W0:Y:S02]  /*07d0*/  LDC.64 R4, c[0x0][0x380] ;  /* 0x0000e000ff047b82 */ /* 0x000e240000000a00 */
[----:B0-----:R-:W-:-:S05]  /*07e0*/  IMAD.WIDE R4, R11, 0x4, R4 ;  /* 0x000000040b047825 */ /* 0x001fca00078e0204 */
[----:B------:R-:W2:Y:S04]  /*07f0*/  LDG.E.CONSTANT R7, desc[UR6][R4.64] ;  /* 0x0000000604077981 */ /* 0x000ea8000c1e9900 */
[----:B------:R-:W2:Y:S04]  /*0800*/  LDG.E.CONSTANT R6, desc[UR6][R4.64+0x400] ;  /* 0x0004000604067981 */ /* 0x000ea8000c1e9900 */
[----:B------:R-:W3:Y:S04]  /*0810*/  LDG.E.CONSTANT R9, desc[UR6][R4.64+0x800] ;  /* 0x0008000604097981 */ /* 0x000ee8000c1e9900 */
[----:B------:R-:W3:Y:S01]  /*0820*/  LDG.E.CONSTANT R8, desc[UR6][R4.64+0xc00] ;  /* 0x000c000604087981 */ /* 0x000ee2000c1e9900 */
[----:B--2--5:R-:W-:-:S04]  /*0830*/  VIMNMX3 R0, R0, R7, R6, !PT ;  /* 0x000000070000720f */ /* 0x024fc80007800106 */
[----:B---3--:R-:W-:-:S07]  /*0840*/  VIMNMX3 R0, R0, R9, R8, !PT ;  /* 0x000000090000720f */ /* 0x008fce0007800108 */
.L_x_454:
[----:B------:R-:W-:Y:S05]  /*0850*/  BSYNC.RECONVERGENT B1 ;  /* 0x0000000000017941 */ /* 0x000fea0003800200 */
.L_x_453:
[----:B------:R-:W-:Y:S01]  /*0860*/  ISETP.GE.AND P0, PT, R2, 0x100, PT ;  /* 0x000001000200780c */ /* 0x000fe20003f06270 */
[----:B-----5:R-:W-:-:S12]  /*0870*/  IMAD.MOV.U32 R9, RZ, RZ, R0 ;  /* 0x000000ffff097224 */ /* 0x020fd800078e0000 */
[----:B------:R-:W-:Y:S05]  /*0880*/  @!P0 BRA `(.L_x_463) ;  /* 0x0000000000a08947 */ /* 0x000fea0003800000 */
[----:B------:R-:W1:Y:S01]  /*0890*/  S2R R6, SR_LANEID ;  /* 0x0000000000067919 */ /* 0x000e620000000000 */
[----:B------:R-:W2:Y:S02]  /*08a0*/  SHFL.DOWN PT, R0, R9, 0x1, 0x1f ;  /* 0x08201f0009007f89 */ /* 0x000ea400000e0000 */
[----:B--2---:R-:W-:Y:S02]  /*08b0*/  VIMNMX R0, PT, PT, R0, R9, !PT ;  /* 0x0000000900007248 */ /* 0x004fe40007fe0100 */
[C---:B-1----:R-:W-:Y:S02]  /*08c0*/  ISETP.GT.AND P0, PT, R6.reuse, 0x1e, PT ;  /* 0x0000001e0600780c */ /* 0x042fe40003f04270 */
[C---:B------:R-:W-:Y:S02]  /*08d0*/  ISETP.NE.AND P1, PT, R6.reuse, RZ, PT ;  /* 0x000000ff0600720c */ /* 0x040fe40003f25270 */
[----:B------:R-:W-:Y:S02]  /*08e0*/  SEL R0, R9, R0, P0 ;  /* 0x0000000009007207 */ /* 0x000fe40000000000 */
[----:B------:R-:W-:-:S03]  /*08f0*/  ISETP.GT.AND P0, PT, R6, 0x1d, PT ;  /* 0x0000001d0600780c */ /* 0x000fc60003f04270 */
[----:B0-----:R-:W0:Y:S06]  /*0900*/  SHFL.DOWN PT, R5, R0, 0x2, 0x1f ;  /* 0x08401f0000057f89 */ /* 0x001e2c00000e0000 */
[----:B------:R-:W1:Y:S01]  /*0910*/  @!P1 S2R R7, SR_CgaCtaId ;  /* 0x0000000000079919 */ /* 0x000e620000008800 */
[----:B------:R-:W-:Y:S02]  /*0920*/  @!P1 MOV R4, 0x400 ;  /* 0x0000040000049802 */ /* 0x000fe40000000f00 */
[----:B------:R-:W-:-:S04]  /*0930*/  @!P1 SHF.R.U32.HI R2, RZ, 0x3, R3 ;  /* 0x00000003ff029819 */ /* 0x000fc80000011603 */
[----:B------:R-:W-:Y:S02]  /*0940*/  @!P1 LOP3.LUT R2, R2, 0x7c, RZ, 0xc0, !PT ;  /* 0x0000007c02029812 */ /* 0x000fe400078ec0ff */
[----:B0-----:R-:W-:Y:S02]  /*0950*/  @!P0 VIMNMX R0, PT, PT, R0, R5, !PT ;  /* 0x0000000500008248 */ /* 0x001fe40007fe0100 */
[----:B------:R-:W-:-:S03]  /*0960*/  ISETP.GT.AND P0, PT, R6, 0x1b, PT ;  /* 0x0000001b0600780c */ /* 0x000fc60003f04270 */
[----:B------:R-:W0:Y:S01]  /*0970*/  SHFL.DOWN PT, R5, R0, 0x4, 0x1f ;  /* 0x08801f0000057f89 */ /* 0x000e2200000e0000 */
[----:B-1----:R-:W-:-:S05]  /*0980*/  @!P1 LEA R7, R7, R4, 0x18 ;  /* 0x0000000407079211 */ /* 0x002fca00078ec0ff */
[----:B------:R-:W-:-:S04]  /*0990*/  @!P1 IMAD.IADD R2, R2, 0x1, R7 ;  /* 0x0000000102029824 */ /* 0x000fc800078e0207 */
[----:B0-----:R-:W-:Y:S02]  /*09a0*/  @!P0 VIMNMX R0, PT, PT, R0, R5, !PT ;  /* 0x0000000500008248 */ /* 0x001fe40007fe0100 */
[----:B------:R-:W-:-:S03]  /*09b0*/  ISETP.GT.AND P0, PT, R6, 0x17, PT ;  /* 0x000000170600780c */ /* 0x000fc60003f04270 */
[----:B------:R-:W0:Y:S10]  /*09c0*/  SHFL.DOWN PT, R5, R0, 0x8, 0x1f ;  /* 0x09001f0000057f89 */ /* 0x000e3400000e0000 */
[----:B0-----:R-:W-:-:S02]  /*09d0*/  @!P0 VIMNMX R0, PT, PT, R0, R5, !PT ;  /* 0x0000000500008248 */ /* 0x001fc40007fe0100 */
[----:B------:R-:W-:-:S03]  /*09e0*/  ISETP.NE.AND P0, PT, R3, RZ, PT ;  /* 0x000000ff0300720c */ /* 0x000fc60003f05270 */
[----:B------:R-:W0:Y:S02]  /*09f0*/  SHFL.DOWN PT, R5, R0, 0x10, 0x1f ;  /* 0x0a001f0000057f89 */ /* 0x000e2400000e0000 */
[----:B0-----:R-:W-:-:S05]  /*0a00*/  VIMNMX R7, PT, PT, R0, R5, !PT ;  /* 0x0000000500077248 */ /* 0x001fca0007fe0100 */
[----:B------:R0:W-:Y:S01]  /*0a10*/  @!P1 STS [R2+0x8], R7 ;  /* 0x0000080702009388 */ /* 0x0001e20000000800 */
[----:B------:R-:W-:Y:S01]  /*0a20*/  BAR.SYNC.DEFER_BLOCKING 0x0 ;  /* 0x0000000000007b1d */ /* 0x000fe20000010000 */
[----:B------:R-:W-:-:S04]  /*0a30*/  ISETP.GT.AND P1, PT, R6, 0xf, PT ;  /* 0x0000000f0600780c */ /* 0x000fc80003f24270 */
[----:B------:R-:W-:Y:S01]  /*0a40*/  SEL R5, R0, R7, P1 ;  /* 0x0000000700057207 */ /* 0x000fe20000800000 */
[----:B------:R-:W-:Y:S08]  /*0a50*/  @P0 BRA `(.L_x_464) ;  /* 0x0000002c00500947 */ /* 0x000ff00003800000 */
[----:B------:R-:W1:Y:S01]  /*0a60*/  S2UR UR5, SR_CgaCtaId ;  /* 0x00000000000579c3 */ /* 0x000e620000008800 */
[----:B------:R-:W-:Y:S02]  /*0a70*/  UMOV UR4, 0x400 ;  /* 0x0000040000047882 */ /* 0x000fe40000000000 */
[----:B-1----:R-:W-:-:S09]  /*0a80*/  ULEA UR4, UR5, UR4, 0x18 ;  /* 0x0000000405047291 */ /* 0x002fd2000f8ec0ff */
[----:B------:R-:W-:Y:S04]  /*0a90*/  LDS R0, [UR4+0xc] ;  /* 0x00000c04ff007984 */ /* 0x000fe80008000800 */
[----:B------:R-:W1:Y:S04]  /*0aa0*/  LDS.128 R8, [UR4+0x10] ;  /* 0x00001004ff087984 */ /* 0x000e680008000c00 */
[----:B0-----:R-:W0:Y:S01]  /*0ab0*/  LDS.64 R2, [UR4+0x20] ;  /* 0x00002004ff027984 */ /* 0x001e220008000a00 */
[----:B-1----:R-:W-:-:S04]  /*0ac0*/  VIMNMX3 R0, R5, R0, R8, !PT ;  /* 0x000000000500720f */ /* 0x002fc80007800108 */
[----:B------:R-:W-:-:S04]  /*0ad0*/  VIMNMX3 R0, R0, R9, R10, !PT ;  /* 0x000000090000720f */ /* 0x000fc8000780010a */
[----:B0-----:R-:W-:-:S04]  /*0ae0*/  VIMNMX3 R0, R0, R11, R2, !PT ;  /* 0x0000000b0000720f */ /* 0x001fc80007800102 */
[----:B------:R-:W-:Y:S01]  /*0af0*/  VIMNMX R5, PT, PT, R0, R3, !PT ;  /* 0x0000000300057248 */ /* 0x000fe20007fe0100 */
[----:B------:R-:W-:Y:S06]  /*0b00*/  BRA `(.L_x_464) ;  /* 0x0000002c00247947 */ /* 0x000fec0003800000 */
.L_x_463:
[----:B------:R-:W1:Y:S01]  /*0b10*/  S2R R6, SR_LANEID ;  /* 0x0000000000067919 */ /* 0x000e620000000000 */
[----:B------:R-:W-:-:S04]  /*0b20*/  LOP3.LUT R0, R3, 0x3e0, RZ, 0xc0, !PT ;  /* 0x000003e003007812 */ /* 0x000fc800078ec0ff */
[----:B------:R-:W-:Y:S01]  /*0b30*/  LOP3.LUT R7, RZ, R0, RZ, 0x33, !PT ;  /* 0x00000000ff077212 */ /* 0x000fe200078e33ff */
[----:B0-----:R-:W-:-:S04]  /*0b40*/  VIADD R5, R0, 0x20 ;  /* 0x0000002000057836 */ /* 0x001fc80000000000 */
[----:B------:R-:W-:Y:S01]  /*0b50*/  IMAD.IADD R7, R7, 0x1, R2 ;  /* 0x0000000107077824 */ /* 0x000fe200078e0202 */
[----:B------:R-:W-:-:S04]  /*0b60*/  ISETP.GT.AND P0, PT, R5, R2, PT ;  /* 0x000000020500720c */ /* 0x000fc80003f04270 */
[----:B------:R-:W-:-:S05]  /*0b70*/  SEL R7, R7, 0x1f, P0 ;  /* 0x0000001f07077807 */ /* 0x000fca0000000000 */
[----:B------:R-:W0:Y:S01]  /*0b80*/  SHFL.DOWN PT, R0, R9, 0x1, R7 ;  /* 0x0820000009007989 */ /* 0x000e2200000e0007 */
[C---:B-1----:R-:W-:Y:S01]  /*0b90*/  ISETP.GE.AND P0, PT, R6.reuse, R7, PT ;  /* 0x000000070600720c */ /* 0x042fe20003f06270 */
[C---:B------:R-:W-:Y:S01]  /*0ba0*/  VIADD R4, R6.reuse, 0x2 ;  /* 0x0000000206047836 */ /* 0x040fe20000000000 */
[----:B------:R-:W-:-:S11]  /*0bb0*/  ISETP.NE.AND P1, PT, R6, RZ, PT ;  /* 0x000000ff0600720c */ /* 0x000fd60003f25270 */
[----:B0-----:R-:W-:Y:S02]  /*0bc0*/  @!P0 VIMNMX R9, PT, PT, R0, R9, !PT ;  /* 0x0000000900098248 */ /* 0x001fe40007fe0100 */
[----:B------:R-:W-:Y:S01]  /*0bd0*/  ISETP.GT.AND P0, PT, R4, R7, PT ;  /* 0x000000070400720c */ /* 0x000fe20003f04270 */
[----:B------:R-:W-:Y:S01]  /*0be0*/  VIADD R4, R6, 0x4 ;  /* 0x0000000406047836 */ /* 0x000fe20000000000 */
[----:B------:R-:W0:Y:S01]  /*0bf0*/  @!P1 S2R R8, SR_CgaCtaId ;  /* 0x0000000000089919 */ /* 0x000e220000008800 */
[----:B------:R-:W-:Y:S01]  /*0c00*/  @!P1 MOV R5, 0x400 ;  /* 0x0000040000059802 */ /* 0x000fe20000000f00 */
[----:B------:R-:W1:Y:S09]  /*0c10*/  SHFL.DOWN PT, R0, R9, 0x2, R7 ;  /* 0x0840000009007989 */ /* 0x000e7200000e0007 */
[----:B-1----:R-:W-:-:S02]  /*0c20*/  @!P0 VIMNMX R9, PT, PT, R9, R0, !PT ;  /* 0x0000000009098248 */ /* 0x002fc40007fe0100 */
[----:B------:R-:W-:Y:S01]  /*0c30*/  ISETP.GT.AND P0, PT, R4, R7, PT ;  /* 0x000000070400720c */ /* 0x000fe20003f04270 */
[----:B------:R-:W-:Y:S01]  /*0c40*/  VIADD R4, R6, 0x8 ;  /* 0x0000000806047836 */ /* 0x000fe20000000000 */
[----:B0-----:R-:W-:Y:S01]  /*0c50*/  @!P1 LEA R5, R8, R5, 0x18 ;  /* 0x0000000508059211 */ /* 0x001fe200078ec0ff */
[----:B------:R-:W0:Y:S10]  /*0c60*/  SHFL.DOWN PT, R0, R9, 0x4, R7 ;  /* 0x0880000009007989 */ /* 0x000e3400000e0007 */
[----:B0-----:R-:W-:-:S02]  /*0c70*/  @!P0 VIMNMX R9, PT, PT, R9, R0, !PT ;  /* 0x0000000009098248 */ /* 0x001fc40007fe0100 */
[----:B------:R-:W-:Y:S01]  /*0c80*/  ISETP.GT.AND P0, PT, R4, R7, PT ;  /* 0x000000070400720c */ /* 0x000fe20003f04270 */
[----:B------:R-:W-:Y:S02]  /*0c90*/  VIADD R4, R6, 0x10 ;  /* 0x0000001006047836 */ /* 0x000fe40000000000 */
[----:B------:R-:W0:Y:S10]  /*0ca0*/  SHFL.DOWN PT, R0, R9, 0x8, R7 ;  /* 0x0900000009007989 */ /* 0x000e3400000e0007 */
[----:B0-----:R-:W-:-:S02]  /*0cb0*/  @!P0 VIMNMX R9, PT, PT, R9, R0, !PT ;  /* 0x0000000009098248 */ /* 0x001fc40007fe0100 */
[----:B------:R-:W-:Y:S02]  /*0cc0*/  ISETP.GT.AND P0, PT, R4, R7, PT ;  /* 0x000000070400720c */ /* 0x000fe40003f04270 */
[----:B------:R-:W-:Y:S01]  /*0cd0*/  @!P1 SHF.R.U32.HI R4, RZ, 0x3, R3 ;  /* 0x00000003ff049819 */ /* 0x000fe20000011603 */
[----:B------:R-:W0:Y:S03]  /*0ce0*/  SHFL.DOWN PT, R0, R9, 0x10, R7 ;  /* 0x0a00000009007989 */ /* 0x000e2600000e0007 */
[----:B------:R-:W-:-:S05]  /*0cf0*/  @!P1 LOP3.LUT R4, R4, 0x7c, RZ, 0xc0, !PT ;  /* 0x0000007c04049812 */ /* 0x000fca00078ec0ff */
[----:B------:R-:W-:Y:S02]  /*0d00*/  @!P1 IMAD.IADD R4, R4, 0x1, R5 ;  /* 0x0000000104049824 */ /* 0x000fe400078e0205 */
[----:B0-----:R-:W-:Y:S02]  /*0d10*/  @!P0 VIMNMX R9, PT, PT, R9, R0, !PT ;  /* 0x0000000009098248 */ /* 0x001fe40007fe0100 */
[----:B------:R-:W-:-:S03]  /*0d20*/  ISETP.NE.AND P0, PT, R3, RZ, PT ;  /* 0x000000ff0300720c */ /* 0x000fc60003f05270 */
[----:B------:R-:W-:-:S05]  /*0d30*/  IMAD.MOV.U32 R5, RZ, RZ, R9 ;  /* 0x000000ffff057224 */ /* 0x000fca00078e0009 */
[----:B------:R4:W-:Y:S01]  /*0d40*/  @!P1 STS [R4+0x8], R5 ;  /* 0x0000080504009388 */ /* 0x0009e20000000800 */
[----:B------:R-:W-:Y:S06]  /*0d50*/  BAR.SYNC.DEFER_BLOCKING 0x0 ;  /* 0x0000000000007b1d */ /* 0x000fec0000010000 */
[----:B------:R-:W-:Y:S05]  /*0d60*/  @P0 BRA `(.L_x_464) ;  /* 0x00000028008c0947 */ /* 0x000fea0003800000 */
[----:B------:R-:W0:Y:S01]  /*0d70*/  S2UR UR5, SR_CgaCtaId ;  /* 0x00000000000579c3 */ /* 0x000e220000008800 */
[----:B------:R-:W-:Y:S01]  /*0d80*/  UMOV UR4, 0x400 ;  /* 0x0000040000047882 */ /* 0x000fe20000000000 */
[C---:B------:R-:W-:Y:S02]  /*0d90*/  ISETP.GT.AND P2, PT, R2.reuse, 0x20, PT ;  /* 0x000000200200780c */ /* 0x040fe40003f44270 */
[C---:B------:R-:W-:Y:S02]  /*0da0*/  ISETP.GT.AND P4, PT, R2.reuse, 0x40, PT ;  /* 0x000000400200780c */ /* 0x040fe40003f84270 */
[C---:B------:R-:W-:Y:S02]  /*0db0*/  ISETP.GT.AND P3, PT, R2.reuse, 0x60, PT ;  /* 0x000000600200780c */ /* 0x040fe40003f64270 */
[----:B------:R-:W-:Y:S01]  /*0dc0*/  ISETP.GT.AND P1, PT, R2, 0x80, PT ;  /* 0x000000800200780c */ /* 0x000fe20003f24270 */
[----:B0-----:R-:W-:-:S09]  /*0dd0*/  ULEA UR4, UR5, UR4, 0x18 ;  /* 0x0000000405047291 */ /* 0x001fd2000f8ec0ff */
[----:B------:R-:W4:Y:S04]  /*0de0*/  LDS R0, [UR4+0xc] ;  /* 0x00000c04ff007984 */ /* 0x000f280008000800 */
[----:B------:R-:W0:Y:S04]  /*0df0*/  LDS.128 R8, [UR4+0x10] ;  /* 0x00001004ff087984 */ /* 0x000e280008000c00 */
[----:B------:R-:W1:Y:S01]  /*0e00*/  LDS.64 R6, [UR4+0x20] ;  /* 0x00002004ff067984 */ /* 0x000e620008000a00 */
[----:B----4-:R-:W-:Y:S02]  /*0e10*/  @P2 VIMNMX R5, PT, PT, R5, R0, !PT ;  /* 0x0000000005052248 */ /* 0x010fe40007fe0100 */
[----:B------:R-:W-:-:S02]  /*0e20*/  ISETP.GT.AND P2, PT, R2, 0xa0, PT ;  /* 0x000000a00200780c */ /* 0x000fc40003f44270 */
[----:B0-----:R-:W-:Y:S02]  /*0e30*/  @P4 VIMNMX R5, PT, PT, R5, R8, !PT ;  /* 0x0000000805054248 */ /* 0x001fe40007fe0100 */
[C---:B------:R-:W-:Y:S02]  /*0e40*/  ISETP.GT.AND P4, PT, R2.reuse, 0xc0, PT ;  /* 0x000000c00200780c */ /* 0x040fe40003f84270 */
[----:B------:R-:W-:Y:S02]  /*0e50*/  @P3 VIMNMX R5, PT, PT, R5, R9, !PT ;  /* 0x0000000905053248 */ /* 0x000fe40007fe0100 */
[----:B------:R-:W-:Y:S02]  /*0e60*/  ISETP.GT.AND P3, PT, R2, 0xe0, PT ;  /* 0x000000e00200780c */ /* 0x000fe40003f64270 */
[----:B------:R-:W-:-:S04]  /*0e70*/  @P1 VIMNMX R5, PT, PT, R5, R10, !PT ;  /* 0x0000000a05051248 */ /* 0x000fc80007fe0100 */
[----:B------:R-:W-:-:S04]  /*0e80*/  @P2 VIMNMX R5, PT, PT, R5, R11, !PT ;  /* 0x0000000b05052248 */ /* 0x000fc80007fe0100 */
[----:B-1----:R-:W-:-:S04]  /*0e90*/  @P4 VIMNMX R5, PT, PT, R5, R6, !PT ;  /* 0x0000000605054248 */ /* 0x002fc80007fe0100 */
[----:B------:R-:W-:Y:S01]  /*0ea0*/  @P3 VIMNMX R5, PT, PT, R5, R7, !PT ;  /* 0x0000000705053248 */ /* 0x000fe20007fe0100 */
[----:B------:R-:W-:Y:S06]  /*0eb0*/  BRA `(.L_x_464) ;  /* 0x0000002800387947 */ /* 0x000fec0003800000 */
.L_x_450:
[----:B------:R-:W0:Y:S01]  /*0ec0*/  S2R R0, SR_TID.X ;  /* 0x0000000000007919 */ /* 0x000e220000002100 */
[----:B------:R-:W1:Y:S01]  /*0ed0*/  LDC.64 R20, c[0x0][0x380] ;  /* 0x0000e000ff147b82 */ /* 0x000e620000000a00 */
[----:B0-----:R-:W-:-:S04]  /*0ee0*/  IMAD.SHL.U32 R3, R0, 0x4, RZ ;  /* 0x0000000400037824 */ /* 0x001fc800078e00ff */
[----:B-1----:R-:W-:-:S05]  /*0ef0*/  IMAD.WIDE.U32 R20, R3, 0x4, R20 ;  /* 0x0000000403147825 */ /* 0x002fca00078e0014 */
[----:B------:R-:W2:Y:S04]  /*0f00*/  LDG.E.128.CONSTANT R4, desc[UR6][R20.64] ;  /* 0x0000000614047981 */ /* 0x000ea8000c1e9d00 */
[----:B------:R-:W3:Y:S04]  /*0f10*/  LDG.E.128.CONSTANT R8, desc[UR6][R20.64+0x1000] ;  /* 0x0010000614087981 */ /* 0x000ee8000c1e9d00 */
[----:B------:R-:W4:Y:S04]  /*0f20*/  LDG.E.128.CONSTANT R12, desc[UR6][R20.64+0x2000] ;  /* 0x00200006140c7981 */ /* 0x000f28000c1e9d00 */
[----:B------:R-:W5:Y:S01]  /*0f30*/  LDG.E.128.CONSTANT R16, desc[UR6][R20.64+0x3000] ;  /* 0x0030000614107981 */ /* 0x000f62000c1e9d00 */
[----:B------:R-:W-:Y:S01]  /*0f40*/  ISETP.GE.U32.AND P0, PT, R2, 0x2000, PT ;  /* 0x000020000200780c */ /* 0x000fe20003f06070 */
[----:B------:R-:W-:Y:S01]  /*0f50*/  IMAD.MOV.U32 R23, RZ, RZ, 0x1000 ;  /* 0x00001000ff177424 */ /* 0x000fe200078e00ff */
[----:B--2---:R-:W-:-:S02]  /*0f60*/  VIMNMX3 R4, R4, R5, R6, !PT ;  /* 0x000000050404720f */ /* 0x004fc40007800106 */
[----:B---3--:R-:W-:Y:S02]  /*0f70*/  VIMNMX3 R7, R7, R8, R9, !PT ;  /* 0x000000080707720f */ /* 0x008fe40007800109 */
[----:B----4-:R-:W-:Y:S02]  /*0f80*/  VIMNMX3 R10, R10, R11, R12, !PT ;  /* 0x0000000b0a0a720f */ /* 0x010fe4000780010c */
[----:B------:R-:W-:Y:S02]  /*0f90*/  VIMNMX3 R13, R13, R14, R15, !PT ;  /* 0x0000000e0d0d720f */ /* 0x000fe4000780010f */
[----:B-----5:R-:W-:Y:S02]  /*0fa0*/  VIMNMX3 R18, R16, R17, R18, !PT ;  /* 0x000000111012720f */ /* 0x020fe40007800112 */
[----:B------:R-:W-:Y:S02]  /*0fb0*/  VIMNMX3 R4, R4, R7, R10, !PT ;  /* 0x000000070404720f */ /* 0x000fe4000780010a */
[----:B------:R-:W-:-:S04]  /*0fc0*/  VIMNMX3 R13, R13, R18, R19, !PT ;  /* 0x000000120d0d720f */ /* 0x000fc80007800113 */
[----:B------:R-:W-:Y:S01]  /*0fd0*/  VIMNMX R3, PT, PT, R4, R13, !PT ;  /* 0x0000000d04037248 */ /* 0x000fe20007fe0100 */
[----:B------:R-:W-:Y:S06]  /*0fe0*/  @!P0 BRA `(.L_x_465) ;  /* 0x0000000000608947 */ /* 0x000fec0003800000 */
[----:B------:R-:W0:Y:S01]  /*0ff0*/  LDC R24, c[0x0][0x390] ;  /* 0x0000e400ff187b82 */ /* 0x000e220000000800 */
[----:B------:R-:W-:Y:S02]  /*1000*/  VIADD R22, R2, 0xfffff000 ;  /* 0xfffff00002167836 */ /* 0x000fe40000000000 */
[----:B------:R-:W-:-:S07]  /*1010*/  IMAD.MOV.U32 R23, RZ, RZ, 0x1000 ;  /* 0x00001000ff177424 */ /* 0x000fce00078e00ff */
.L_x_467:
[----:B------:R-:W-:-:S05]  /*1020*/  IMAD.WIDE R26, R23, 0x4, R20 ;  /* 0x00000004171a7825 */ /* 0x000fca00078e0214 */
[----:B------:R-:W2:Y:S04]  /*1030*/  LDG.E.128.CONSTANT R4, desc[UR6][R26.64] ;  /* 0x000000061a047981 */ /* 0x000ea8000c1e9d00 */
[----:B------:R-:W3:Y:S04]  /*1040*/  LDG.E.128.CONSTANT R8, desc[UR6][R26.64+0x1000] ;  /* 0x001000061a087981 */ /* 0x000ee8000c1e9d00 */
[----:B------:R-:W4:Y:S04]  /*1050*/  LDG.E.128.CONSTANT R12, desc[UR6][R26.64+0x2000] ;  /* 0x002000061a0c7981 */ /* 0x000f28000c1e9d00 */
[----:B------:R-:W5:Y:S01]  /*1060*/  LDG.E.128.CONSTANT R16, desc[UR6][R26.64+0x3000] ;  /* 0x003000061a107981 */ /* 0x000f62000c1e9d00 */
[----:B0-----:R-:W-:Y:S01]  /*1070*/  IMAD.MOV.U32 R2, RZ, RZ, R24 ;  /* 0x000000ffff027224 */ /* 0x001fe200078e0018 */
[----:B--2---:R-:W-:-:S03]  /*1080*/  VIMNMX3 R3, R3, R4, R5, !PT ;  /* 0x000000040303720f */ /* 0x004fc60007800105 */
[----:B------:R-:W-:Y:S01]  /*1090*/  IMAD.IADD R4, R2, 0x1, -R23 ;  /* 0x0000000102047824 */ /* 0x000fe200078e0a17 */
[----:B---3--:R-:W-:-:S04]  /*10a0*/  VIMNMX3 R6, R6, R7, R8, !PT ;  /* 0x000000070606720f */ /* 0x008fc80007800108 */
[----:B------:R-:W-:Y:S02]  /*10b0*/  ISETP.GE.AND P0, PT, R4, 0x1000, PT ;  /* 0x000010000400780c */ /* 0x000fe40003f06270 */
[----:B------:R-:W-:Y:S02]  /*10c0*/  VIMNMX3 R8, R9, R10, R11, !PT ;  /* 0x0000000a0908720f */ /* 0x000fe4000780010b */
[----:B----4-:R-:W-:Y:S02]  /*10d0*/  VIMNMX3 R12, R12, R13, R14, !PT ;  /* 0x0000000d0c0c720f */ /* 0x010fe4000780010e */
[----:B-----5:R-:W-:Y:S02]  /*10e0*/  VIMNMX3 R15, R15, R16, R17, !PT ;  /* 0x000000100f0f720f */ /* 0x020fe40007800111 */
[----:B------:R-:W-:Y:S02]  /*10f0*/  VIMNMX R18, PT, PT, R18, R19, !PT ;  /* 0x0000001312127248 */ /* 0x000fe40007fe0100 */
[----:B------:R-:W-:-:S02]  /*1100*/  VIMNMX3 R3, R3, R6, R8, !PT ;  /* 0x000000060303720f */ /* 0x000fc40007800108 */
[----:B------:R-:W-:-:S04]  /*1110*/  VIMNMX3 R12, R12, R15, R18, !PT ;  /* 0x0000000f0c0c720f */ /* 0x000fc80007800112 */
[----:B------:R-:W-:Y:S01]  /*1120*/  VIMNMX R3, PT, PT, R3, R12, !PT ;  /* 0x0000000c03037248 */ /* 0x000fe20007fe0100 */
[----:B------:R-:W-:Y:S06]  /*1130*/  @!P0 BRA `(.L_x_466) ;  /* 0x0000000400fc8947 */ /* 0x000fec0003800000 */
[----:B------:R-:W-:-:S05]  /*1140*/  VIADD R23, R23, 0x1000 ;  /* 0x0000100017177836 */ /* 0x000fca0000000000 */
[----:B------:R-:W-:-:S13]  /*1150*/  ISETP.GT.AND P0, PT, R23, R22, PT ;  /* 0x000000161700720c */ /* 0x000fda0003f04270 */
[----:B------:R-:W-:Y:S05]  /*1160*/  @!P0 BRA `(.L_x_467) ;  /* 0xfffffffc00ac8947 */ /* 0x000fea000383ffff */
.L_x_465:
[----:B------:R-:W-:-:S13]  /*1170*/  ISETP.GE.AND P0, PT, R23, R2, PT ;  /* 0x000000021700720c */ /* 0x000fda0003f06270 */
[----:B------:R-:W-:Y:S05]  /*1180*/  @P0 BRA `(.L_x_466) ;  /* 0x0000000400e80947 */ /* 0x000fea0003800000 */
[----:B------:R-:W-:Y:S01]  /*1190*/  IMAD.IADD R11, R2, 0x1, -R23 ;  /* 0x00000001020b7824 */ /* 0x000fe200078e0a17 */
[----:B------:R-:W-:Y:S04]  /*11a0*/  BSSY.RECONVERGENT B1, `(.L_x_466) ;  /* 0x0000078000017945 */ /* 0x000fe80003800200 */
[----:B------:R-:W-:-:S13]  /*11b0*/  ISETP.GE.AND P0, PT, R0, R11, PT ;  /* 0x0000000b0000720c */ /* 0x000fda0003f06270 */
[----:B------:R-:W-:Y:S05]  /*11c0*/  @P0 BRA `(.L_x_468) ;  /* 0x0000000400d40947 */ /* 0x000fea0003800000 */
[----:B------:R-:W-:Y:S01]  /*11d0*/  LOP3.LUT R4, RZ, R0, RZ, 0x33, !PT ;  /* 0x00000000ff047212 */ /* 0x000fe200078e33ff */
[----:B------:R-:W-:Y:S03]  /*11e0*/  BSSY.RECONVERGENT B2, `(.L_x_469) ;  /* 0x0000015000027945 */ /* 0x000fe60003800200 */
[----:B------:R-:W-:-:S04]  /*11f0*/  IADD3 R4, PT, PT, -R23, R2, R4 ;  /* 0x0000000217047210 */ /* 0x000fc80007ffe104 */
[C---:B------:R-:W-:Y:S02]  /*1200*/  LOP3.LUT R2, R4.reuse, 0x300, RZ, 0xc0, !PT ;  /* 0x0000030004027812 */ /* 0x040fe400078ec0ff */
[----:B------:R-:W-:Y:S02]  /*1210*/  ISETP.GE.U32.AND P1, PT, R4, 0x300, PT ;  /* 0x000003000400780c */ /* 0x000fe40003f26070 */
[----:B------:R-:W-:Y:S01]  /*1220*/  ISETP.NE.AND P0, PT, R2, 0x300, PT ;  /* 0x000003000200780c */ /* 0x000fe20003f05270 */
[----:B------:R-:W-:-:S12]  /*1230*/  IMAD.MOV.U32 R2, RZ, RZ, R0 ;  /* 0x000000ffff027224 */ /* 0x000fd800078e0000 */
[----:B------:R-:W-:Y:S05]  /*1240*/  @!P0 BRA `(.L_x_470) ;  /* 0x0000000000388947 */ /* 0x000fea0003800000 */
[----:B------:R-:W0:Y:S01]  /*1250*/  LDC.64 R6, c[0x0][0x380] ;  /* 0x0000e000ff067b82 */ /* 0x000e220000000a00 */
[----:B------:R-:W-:Y:S01]  /*1260*/  LEA.HI R2, R4, 0x1, RZ, 0x18 ;  /* 0x0000000104027811 */ /* 0x000fe200078fc0ff */
[----:B------:R-:W-:-:S03]  /*1270*/  IMAD.IADD R9, R0, 0x1, R23 ;  /* 0x0000000100097824 */ /* 0x000fc600078e0217 */
[----:B------:R-:W-:Y:S01]  /*1280*/  LOP3.LUT R4, R2, 0x3, RZ, 0xc0, !PT ;  /* 0x0000000302047812 */ /* 0x000fe200078ec0ff */
[----:B------:R-:W-:-:S04]  /*1290*/  IMAD.MOV.U32 R2, RZ, RZ, R0 ;  /* 0x000000ffff027224 */ /* 0x000fc800078e0000 */
[----:B------:R-:W-:-:S07]  /*12a0*/  IMAD.MOV R8, RZ, RZ, -R4 ;  /* 0x000000ffff087224 */ /* 0x000fce00078e0a04 */
.L_x_471:
[----:B0-----:R-:W-:-:S06]  /*12b0*/  IMAD.WIDE.U32 R4, R9, 0x4, R6 ;  /* 0x0000000409047825 */ /* 0x001fcc00078e0006 */
[----:B------:R-:W2:Y:S01]  /*12c0*/  LDG.E.CONSTANT R4, desc[UR6][R4.64] ;  /* 0x0000000604047981 */ /* 0x000ea2000c1e9900 */
[----:B------:R-:W-:Y:S02]  /*12d0*/  VIADD R8, R8, 0x1 ;  /* 0x0000000108087836 */ /* 0x000fe40000000000 */
[----:B------:R-:W-:Y:S02]  /*12e0*/  VIADD R2, R2, 0x100 ;  /* 0x0000010002027836 */ /* 0x000fe40000000000 */
[----:B------:R-:W-:Y:S01]  /*12f0*/  VIADD R9, R9, 0x100 ;  /* 0x0000010009097836 */ /* 0x000fe20000000000 */
[----:B------:R-:W-:Y:S02]  /*1300*/  ISETP.NE.AND P0, PT, R8, RZ, PT ;  /* 0x000000ff0800720c */ /* 0x000fe40003f05270 */
[----:B--2---:R-:W-:-:S11]  /*1310*/  VIMNMX R3, PT, PT, R4, R3, !PT ;  /* 0x0000000304037248 */ /* 0x004fd60007fe0100 */
[----:B------:R-:W-:Y:S05]  /*1320*/  @P0 BRA `(.L_x_471) ;  /* 0xfffffffc00e00947 */ /* 0x000fea000383ffff */
.L_x_470:
[----:B------:R-:W-:Y:S05]  /*1330*/  BSYNC.RECONVERGENT B2 ;  /* 0x0000000000027941 */ /* 0x000fea0003800200 */
.L_x_469:
[----:B------:R-:W-:Y:S05]  /*1340*/  @!P1 BRA `(.L_x_468) ;  /* 0x0000000400749947 */ /* 0x000fea0003800000 */
[----:B------:R-:W0:Y:S01]  /*1350*/  LDCU.64 UR4, c[0x0][0x380] ;  /* 0x00007000ff0477ac */ /* 0x000e220008000a00 */
[----:B------:R-:W-:Y:S01]  /*1360*/  IMAD.IADD R7, R11, 0x1, -R2 ;  /* 0x000000010b077824 */ /* 0x000fe200078e0a02 */
[C---:B------:R-:W-:Y:S01]  /*1370*/  IADD3 R5, P0, PT, R2.reuse, R23, RZ ;  /* 0x0000001702057210 */ /* 0x040fe20007f1e0ff */
[----:B------:R-:W-:Y:S01]  /*1380*/  BSSY.RECONVERGENT B2, `(.L_x_472) ;  /* 0x0000033000027945 */ /* 0x000fe20003800200 */
[----:B------:R-:W-:Y:S02]  /*1390*/  IMAD.IADD R13, R2, 0x1, R23 ;  /* 0x00000001020d7824 */ /* 0x000fe400078e0217 */
[----:B------:R-:W-:Y:S01]  /*13a0*/  ISETP.GT.AND P1, PT, R7, 0xc00, PT ;  /* 0x00000c000700780c */ /* 0x000fe20003f24270 */
[----:B------:R-:W-:Y:S01]  /*13b0*/  IMAD.X R6, RZ, RZ, RZ, P0 ;  /* 0x000000ffff067224 */ /* 0x000fe200000e06ff */
[----:B0-----:R-:W-:-:S04]  /*13c0*/  LEA R4, P0, R5, UR4, 0x2 ;  /* 0x0000000405047c11 */ /* 0x001fc8000f8010ff */
[----:B------:R-:W-:Y:S02]  /*13d0*/  LEA.HI.X R5, R5, UR5, R6, 0x2, P0 ;  /* 0x0000000505057c11 */ /* 0x000fe400080f1406 */
[----:B------:R-:W-:-:S05]  /*13e0*/  IADD3 R4, P0, PT, R4, 0x800, RZ ;  /* 0x0000080004047810 */ /* 0x000fca0007f1e0ff */
[----:B------:R-:W-:Y:S01]  /*13f0*/  IMAD.X R5, RZ, RZ, R5, P0 ;  /* 0x000000ffff057224 */ /* 0x000fe200000e0605 */
[----:B------:R-:W-:Y:S01]  /*1400*/  PLOP3.LUT P0, PT, PT, PT, PT, 0x80, 0x8 ;  /* 0x000000000008781c */ /* 0x000fe20003f0f070 */
[----:B------:R-:W-:-:S12]  /*1410*/  @!P1 BRA `(.L_x_473) ;  /* 0x0000000000a49947 */ /* 0x000fd80003800000 */
[----:B------:R-:W-:Y:S01]  /*1420*/  PLOP3.LUT P0, PT, PT, PT, PT, 0x8, 0x80 ;  /* 0x000000000080781c */ /* 0x000fe20003f0e170 */
[----:B------:R-:W-:-:S12]  /*1430*/  VIADD R15, R11, 0xfffff400 ;  /* 0xfffff4000b0f7836 */ /* 0x000fd80000000000 */
.L_x_474:
[----:B------:R-:W0:Y:S01]  /*1440*/  LDC.64 R6, c[0x0][0x380] ;  /* 0x0000e000ff067b82 */ /* 0x000e220000000a00 */
[C---:B------:R-:W-:Y:S01]  /*1450*/  VIADD R25, R13.reuse, 0x400 ;  /* 0x000004000d197836 */ /* 0x040fe20000000000 */
[----:B------:R-:W2:Y:S01]  /*1460*/  LDG.E.CONSTANT R10, desc[UR6][R4.64+-0x400] ;  /* 0xfffc0006040a7981 */ /* 0x000ea2000c1e9900 */
[----:B------:R-:W-:-:S03]  /*1470*/  VIADD R9, R13, 0x800 ;  /* 0x000008000d097836 */ /* 0x000fc60000000000 */
[----:B------:R-:W3:Y:S04]  /*1480*/  LDG.E.CONSTANT R21, desc[UR6][R4.64] ;  /* 0x0000000604157981 */ /* 0x000ee8000c1e9900 */
[----:B------:R-:W3:Y:S04]  /*1490*/  LDG.E.CONSTANT R18, desc[UR6][R4.64+0x400] ;  /* 0x0004000604127981 */ /* 0x000ee8000c1e9900 */
[----:B------:R-:W4:Y:S01]  /*14a0*/  LDG.E.CONSTANT R16, desc[UR6][R4.64+0xc00] ;  /* 0x000c000604107981 */ /* 0x000f22000c1e9900 */
[----:B------:R-:W-:-:S03]  /*14b0*/  VIADD R27, R13, 0xc00 ;  /* 0x00000c000d1b7836 */ /* 0x000fc60000000000 */
[----:B------:R-:W5:Y:S04]  /*14c0*/  LDG.E.CONSTANT R17, desc[UR6][R4.64+0x1000] ;  /* 0x0010000604117981 */ /* 0x000f68000c1e9900 */
[----:B------:R-:W5:Y:S01]  /*14d0*/  LDG.E.CONSTANT R14, desc[UR6][R4.64+0x1400] ;  /* 0x00140006040e7981 */ /* 0x000f62000c1e9900 */
[----:B0-----:R-:W-:-:S03]  /*14e0*/  IMAD.WIDE.U32 R22, R13, 0x4, R6 ;  /* 0x000000040d167825 */ /* 0x001fc600078e0006 */
[----:B------:R-:W5:Y:S04]  /*14f0*/  LDG.E.CONSTANT R20, desc[UR6][R4.64+0x1c00] ;  /* 0x001c000604147981 */ /* 0x000f68000c1e9900 */
[----:B------:R-:W2:Y:S01]  /*1500*/  LDG.E.CONSTANT R12, desc[UR6][R22.64] ;  /* 0x00000006160c7981 */ /* 0x000ea2000c1e9900 */
[----:B------:R-:W-:-:S05]  /*1510*/  IMAD.WIDE.U32 R24, R25, 0x4, R6 ;  /* 0x0000000419187825 */ /* 0x000fca00078e0006 */
[----:B------:R-:W4:Y:S01]  /*1520*/  LDG.E.CONSTANT R19, desc[UR6][R24.64] ;  /* 0x0000000618137981 */ /* 0x000f22000c1e9900 */
[----:B------:R-:W-:-:S03]  /*1530*/  IMAD.WIDE.U32 R8, R9, 0x4, R6 ;  /* 0x0000000409087825 */ /* 0x000fc600078e0006 */
[----:B------:R-:W5:Y:S01]  /*1540*/  LDG.E.CONSTANT R23, desc[UR6][R4.64+0x2000] ;  /* 0x0020000604177981 */ /* 0x000f62000c1e9900 */
[----:B------:R-:W-:-:S03]  /*1550*/  IMAD.WIDE.U32 R6, R27, 0x4, R6 ;  /* 0x000000041b067825 */ /* 0x000fc600078e0006 */
[----:B------:R-:W5:Y:S04]  /*1560*/  LDG.E.CONSTANT R9, desc[UR6][R8.64] ;  /* 0x0000000608097981 */ /* 0x000f68000c1e9900 */
[----:B------:R-:W5:Y:S04]  /*1570*/  LDG.E.CONSTANT R22, desc[UR6][R4.64+0x2400] ;  /* 0x0024000604167981 */ /* 0x000f68000c1e9900 */
[----:B------:R0:W5:Y:S04]  /*1580*/  LDG.E.CONSTANT R6, desc[UR6][R6.64] ;  /* 0x0000000606067981 */ /* 0x000168000c1e9900 */
[----:B------:R-:W5:Y:S04]  /*1590*/  LDG.E.CONSTANT R25, desc[UR6][R4.64+0x2c00] ;  /* 0x002c000604197981 */ /* 0x000f68000c1e9900 */
[----:B------:R-:W5:Y:S04]  /*15a0*/  LDG.E.CONSTANT R27, desc[UR6][R4.64+0x3000] ;  /* 0x00300006041b7981 */ /* 0x000f68000c1e9900 */
[----:B------:R1:W5:Y:S01]  /*15b0*/  LDG.E.CONSTANT R24, desc[UR6][R4.64+0x3400] ;  /* 0x0034000604187981 */ /* 0x000362000c1e9900 */
[----:B------:R-:W-:-:S05]  /*15c0*/  VIADD R2, R2, 0x1000 ;  /* 0x0000100002027836 */ /* 0x000fca0000000000 */
[----:B------:R-:W-:Y:S02]  /*15d0*/  ISETP.GE.AND P1, PT, R2, R15, PT ;  /* 0x0000000f0200720c */ /* 0x000fe40003f26270 */
[----:B0-----:R-:W-:Y:S01]  /*15e0*/  IADD3 R7, P2, PT, R4, 0x4000, RZ ;  /* 0x0000400004077810 */ /* 0x001fe20007f5e0ff */
[----:B------:R-:W-:-:S04]  /*15f0*/  VIADD R13, R13, 0x1000 ;  /* 0x000010000d0d7836 */ /* 0x000fc80000000000 */
[----:B-1----:R-:W-:Y:S02]  /*1600*/  IMAD.X R5, RZ, RZ, R5, P2 ;  /* 0x000000ffff057224 */ /* 0x002fe400010e0605 */
[----:B------:R-:W-:Y:S01]  /*1610*/  IMAD.MOV.U32 R4, RZ, RZ, R7 ;  /* 0x000000ffff047224 */ /* 0x000fe200078e0007 */
[----:B--2---:R-:W-:-:S04]  /*1620*/  VIMNMX3 R10, R3, R12, R10, !PT ;  /* 0x0000000c030a720f */ /* 0x004fc8000780010a */
[----:B---3--:R-:W-:-:S04]  /*1630*/  VIMNMX3 R10, R10, R21, R18, !PT ;  /* 0x000000150a0a720f */ /* 0x008fc80007800112 */
[----:B----4-:R-:W-:-:S04]  /*1640*/  VIMNMX3 R10, R10, R19, R16, !PT ;  /* 0x000000130a0a720f */ /* 0x010fc80007800110 */
[----:B-----5:R-:W-:-:S04]  /*1650*/  VIMNMX3 R10, R10, R17, R14, !PT ;  /* 0x000000110a0a720f */ /* 0x020fc8000780010e */
[----:B------:R-:W-:-:S04]  /*1660*/  VIMNMX3 R9, R10, R9, R20, !PT ;  /* 0x000000090a09720f */ /* 0x000fc80007800114 */
[----:B------:R-:W-:-:S04]  /*1670*/  VIMNMX3 R9, R9, R23, R22, !PT ;  /* 0x000000170909720f */ /* 0x000fc80007800116 */
[----:B------:R-:W-:-:S04]  /*1680*/  VIMNMX3 R6, R9, R6, R25, !PT ;  /* 0x000000060906720f */ /* 0x000fc80007800119 */
[----:B------:R-:W-:Y:S01]  /*1690*/  VIMNMX3 R3, R6, R27, R24, !PT ;  /* 0x0000001b0603720f */ /* 0x000fe20007800118 */
[----:B------:R-:W-:Y:S06]  /*16a0*/  @!P1 BRA `(.L_x_474) ;  /* 0xfffffffc00649947 */ /* 0x000fec000383ffff */
.L_x_473:
[----:B------:R-:W-:Y:S05]  /*16b0*/  BSYNC.RECONVERGENT B2 ;  /* 0x0000000000027941 */ /* 0x000fea0003800200 */
.L_x_472:
[----:B------:R-:W-:Y:S01]  /*16c0*/  IMAD.IADD R6, R11, 0x1, -R2 ;  /* 0x000000010b067824 */ /* 0x000fe200078e0a02 */
[----:B------:R-:W-:Y:S04]  /*16d0*/  BSSY.RECONVERGENT B2, `(.L_x_475) ;  /* 0x000001a000027945 */ /* 0x000fe80003800200 */
[----:B------:R-:W-:-:S13]  /*16e0*/  ISETP.GT.AND P1, PT, R6, 0x400, PT ;  /* 0x000004000600780c */ /* 0x000fda0003f24270 */
[----:B------:R-:W-:Y:S05]  /*16f0*/  @!P1 BRA `(.L_x_476) ;  /* 0x00000000005c9947 */ /* 0x000fea0003800000 */
[----:B------:R-:W0:Y:S01]  /*1700*/  LDC.64 R8, c[0x0][0x380] ;  /* 0x0000e000ff087b82 */ /* 0x000e220000000a00 */
[C---:B------:R-:W-:Y:S01]  /*1710*/  VIADD R15, R13.reuse, 0x400 ;  /* 0x000004000d0f7836 */ /* 0x040fe20000000000 */
[----:B------:R-:W2:Y:S04]  /*1720*/  LDG.E.CONSTANT R10, desc[UR6][R4.64+-0x400] ;  /* 0xfffc0006040a7981 */ /* 0x000ea8000c1e9900 */
[----:B------:R-:W3:Y:S04]  /*1730*/  LDG.E.CONSTANT R12, desc[UR6][R4.64+0x400] ;  /* 0x00040006040c7981 */ /* 0x000ee8000c1e9900 */
[----:B------:R-:W4:Y:S04]  /*1740*/  LDG.E.CONSTANT R14, desc[UR6][R4.64+0xc00] ;  /* 0x000c0006040e7981 */ /* 0x000f28000c1e9900 */
[----:B------:R-:W5:Y:S04]  /*1750*/  LDG.E.CONSTANT R17, desc[UR6][R4.64+0x1000] ;  /* 0x0010000604117981 */ /* 0x000f68000c1e9900 */
[----:B------:R1:W5:Y:S01]  /*1760*/  LDG.E.CONSTANT R16, desc[UR6][R4.64+0x1400] ;  /* 0x0014000604107981 */ /* 0x000362000c1e9900 */
[----:B0-----:R-:W-:-:S04]  /*1770*/  IMAD.WIDE.U32 R6, R13, 0x4, R8 ;  /* 0x000000040d067825 */ /* 0x001fc800078e0008 */
[----:B------:R-:W-:Y:S02]  /*1780*/  IMAD.WIDE.U32 R8, R15, 0x4, R8 ;  /* 0x000000040f087825 */ /* 0x000fe400078e0008 */
[----:B------:R-:W2:Y:S04]  /*1790*/  LDG.E.CONSTANT R6, desc[UR6][R6.64] ;  /* 0x0000000606067981 */ /* 0x000ea8000c1e9900 */
[----:B------:R-:W3:Y:S04]  /*17a0*/  LDG.E.CONSTANT R15, desc[UR6][R4.64] ;  /* 0x00000006040f7981 */ /* 0x000ee8000c1e9900 */
[----:B------:R-:W4:Y:S01]  /*17b0*/  LDG.E.CONSTANT R9, desc[UR6][R8.64] ;  /* 0x0000000608097981 */ /* 0x000f22000c1e9900 */
[----:B------:R-:W-:Y:S01]  /*17c0*/  PLOP3.LUT P0, PT, PT, PT, PT, 0x8, 0x80 ;  /* 0x000000000080781c */ /* 0x000fe20003f0e170 */
[----:B------:R-:W-:-:S02]  /*17d0*/  VIADD R2, R2, 0x800 ;  /* 0x0000080002027836 */ /* 0x000fc40000000000 */
[----:B------:R-:W-:Y:S01]  /*17e0*/  VIADD R13, R13, 0x800 ;  /* 0x000008000d0d7836 */ /* 0x000fe20000000000 */
[----:B--2---:R-:W-:Y:S02]  /*17f0*/  VIMNMX3 R10, R3, R6, R10, !PT ;  /* 0x00000006030a720f */ /* 0x004fe4000780010a */
[----:B------:R-:W-:Y:S02]  /*1800*/  IADD3 R6, P1, PT, R4, 0x2000, RZ ;  /* 0x0000200004067810 */ /* 0x000fe40007f3e0ff */
[----:B---3--:R-:W-:-:S03]  /*1810*/  VIMNMX3 R10, R10, R15, R12, !PT ;  /* 0x0000000f0a0a720f */ /* 0x008fc6000780010c */
[----:B------:R-:W-:Y:S01]  /*1820*/  IMAD.X R7, RZ, RZ, R5, P1 ;  /* 0x000000ffff077224 */ /* 0x000fe200008e0605 */
[----:B----4-:R-:W-:Y:S01]  /*1830*/  VIMNMX3 R10, R10, R9, R14, !PT ;  /* 0x000000090a0a720f */ /* 0x010fe2000780010e */
[----:B-1----:R-:W-:Y:S02]  /*1840*/  IMAD.MOV.U32 R4, RZ, RZ, R6 ;  /* 0x000000ffff047224 */ /* 0x002fe400078e0006 */
[----:B------:R-:W-:Y:S01]  /*1850*/  IMAD.MOV.U32 R5, RZ, RZ, R7 ;  /* 0x000000ffff057224 */ /* 0x000fe200078e0007 */
[----:B-----5:R-:W-:-:S07]  /*1860*/  VIMNMX3 R3, R10, R17, R16, !PT ;  /* 0x000000110a03720f */ /* 0x020fce0007800110 */
.L_x_476:
[----:B------:R-:W-:Y:S05]  /*1870*/  BSYNC.RECONVERGENT B2 ;  /* 0x0000000000027941 */ /* 0x000fea0003800200 */
.L_x_475:
[----:B------:R-:W-:-:S13]  /*1880*/  ISETP.LT.OR P0, PT, R2, R11, P0 ;  /* 0x0000000b0200720c */ /* 0x000fda0000701670 */
[----:B------:R-:W-:Y:S05]  /*1890*/  @!P0 BRA `(.L_x_468) ;  /* 0x0000000000208947 */ /* 0x000fea0003800000 */
[----:B------:R-:W0:Y:S01]  /*18a0*/  LDC.64 R6, c[0x0][0x380] ;  /* 0x0000e000ff067b82 */ /* 0x000e220000000a00 */
[----:B------:R-:W2:Y:S04]  /*18b0*/  LDG.E.CONSTANT R2, desc[UR6][R4.64+-0x400] ;  /* 0xfffc000604027981 */ /* 0x000ea8000c1e9900 */
[----:B------:R-:W3:Y:S04]  /*18c0*/  LDG.E.CONSTANT R9, desc[UR6][R4.64] ;  /* 0x0000000604097981 */ /* 0x000ee8000c1e9900 */
[----:B------:R-:W3:Y:S01]  /*18d0*/  LDG.E.CONSTANT R8, desc[UR6][R4.64+0x400] ;  /* 0x0004000604087981 */ /* 0x000ee2000c1e9900 */
[----:B0-----:R-:W-:-:S06]  /*18e0*/  IMAD.WIDE.U32 R6, R13, 0x4, R6 ;  /* 0x000000040d067825 */ /* 0x001fcc00078e0006 */
[----:B------:R-:W2:Y:S02]  /*18f0*/  LDG.E.CONSTANT R6, desc[UR6][R6.64] ;  /* 0x0000000606067981 */ /* 0x000ea4000c1e9900 */
[----:B--2---:R-:W-:-:S04]  /*1900*/  VIMNMX3 R2, R3, R6, R2, !PT ;  /* 0x000000060302720f */ /* 0x004fc80007800102 */
[----:B---3--:R-:W-:-:S07]  /*1910*/  VIMNMX3 R3, R2, R9, R8, !PT ;  /* 0x000000090203720f */ /* 0x008fce0007800108 */
.L_x_468:
[----:B------:R-:W-:Y:S05]  /*1920*/  BSYNC.RECONVERGENT B1 ;  /* 0x0000000000017941 */ /* 0x000fea0003800200 */
.L_x_466:
[----:B------:R-:W0:Y:S01]  /*1930*/  S2R R8, SR_LANEID ;  /* 0x0000000000087919 */ /* 0x000e220000000000 */
[----:B------:R-:W1:Y:S01]  /*1940*/  SHFL.DOWN PT, R2, R3, 0x1, 0x1f ;  /* 0x08201f0003027f89 */ /* 0x000e6200000e0000 */
[C---:B0-----:R-:W-:Y:S02]  /*1950*/  ISETP.GT.AND P0, PT, R8.reuse, 0x1e, PT ;  /* 0x0000001e0800780c */ /* 0x041fe40003f04270 */
[----:B------:R-:W-:-:S11]  /*1960*/  ISETP.NE.AND P1, PT, R8, RZ, PT ;  /* 0x000000ff0800720c */ /* 0x000fd60003f25270 */
[----:B-1----:R-:W-:Y:S02]  /*1970*/  @!P0 VIMNMX R3, PT, PT, R2, R3, !PT ;  /* 0x0000000302038248 */ /* 0x002fe40007fe0100 */
[----:B------:R-:W-:Y:S01]  /*1980*/  ISETP.GT.AND P0, PT, R8, 0x1d, PT ;  /* 0x0000001d0800780c */ /* 0x000fe20003f04270 */
[----:B------:R-:W0:Y:S01]  /*1990*/  @!P1 S2R R6, SR_CgaCtaId ;  /* 0x0000000000069919 */ /* 0x000e220000008800 */
[----:B------:R-:W-:Y:S02]  /*19a0*/  @!P1 MOV R5, 0x400 ;  /* 0x0000040000059802 */ /* 0x000fe40000000f00 */
[----:B------:R-:W-:Y:S01]  /*19b0*/  @!P1 SHF.R.U32.HI R4, RZ, 0x3, R0 ;  /* 0x00000003ff049819 */ /* 0x000fe20000011600 */
[----:B------:R-:W1:Y:S03]  /*19c0*/  SHFL.DOWN PT, R2, R3, 0x2, 0x1f ;  /* 0x08401f0003027f89 */ /* 0x000e6600000e0000 */
[----:B------:R-:W-:-:S05]  /*19d0*/  @!P1 LOP3.LUT R4, R4, 0x7c, RZ, 0xc0, !PT ;  /* 0x0000007c04049812 */ /* 0x000fca00078ec0ff */
[----:B-1----:R-:W-:Y:S02]  /*19e0*/  @!P0 VIMNMX R3, PT, PT, R3, R2, !PT ;  /* 0x0000000203038248 */ /* 0x002fe40007fe0100 */
[----:B------:R-:W-:Y:S02]  /*19f0*/  ISETP.GT.AND P0, PT, R8, 0x1b, PT ;  /* 0x0000001b0800780c */ /* 0x000fe40003f04270 */
[----:B0-----:R-:W-:Y:S01]  /*1a00*/  @!P1 LEA R5, R6, R5, 0x18 ;  /* 0x0000000506059211 */ /* 0x001fe200078ec0ff */
[----:B------:R-:W0:Y:S04]  /*1a10*/  SHFL.DOWN PT, R2, R3, 0x4, 0x1f ;  /* 0x08801f0003027f89 */ /* 0x000e2800000e0000 */
[----:B------:R-:W-:-:S06]  /*1a20*/  @!P1 IMAD.IADD R7, R4, 0x1, R5 ;  /* 0x0000000104079824 */ /* 0x000fcc00078e0205 */
        /* <DEDUP_REMOVED lines=12> */
[----:B------:R-:W0:Y:S01]  /*1af0*/  S2UR UR5, SR_CgaCtaId ;  /* 0x00000000000579c3 */ /* 0x000e220000008800 */
[----:B------:R-:W-:Y:S02]  /*1b00*/  UMOV UR4, 0x400 ;  /* 0x0000040000047882 */ /* 0x000fe40000000000 */
[----:B0-----:R-:W-:-:S09]  /*1b10*/  ULEA UR4, UR5, UR4, 0x18 ;  /* 0x0000000405047291 */ /* 0x001fd2000f8ec0ff */
[----:B------:R-:W-:Y:S04]  /*1b20*/  LDS R0, [UR4+0xc] ;  /* 0x00000c04ff007984 */ /* 0x000fe80008000800 */
[----:B------:R-:W0:Y:S04]  /*1b30*/  LDS.128 R8, [UR4+0x10] ;  /* 0x00001004ff087984 */ /* 0x000e280008000c00 */
[----:B---3--:R-:W1:Y:S01]  /*1b40*/  LDS.64 R2, [UR4+0x20] ;  /* 0x00002004ff027984 */ /* 0x008e620008000a00 */
[----:B0-----:R-:W-:-:S04]  /*1b50*/  VIMNMX3 R0, R5, R0, R8, !PT ;  /* 0x000000000500720f */ /* 0x001fc80007800108 */
[----:B------:R-:W-:-:S04]  /*1b60*/  VIMNMX3 R0, R0, R9, R10, !PT ;  /* 0x000000090000720f */ /* 0x000fc8000780010a */
[----:B-1----:R-:W-:-:S04]  /*1b70*/  VIMNMX3 R0, R0, R11, R2, !PT ;  /* 0x0000000b0000720f */ /* 0x002fc80007800102 */
[----:B------:R-:W-:Y:S01]  /*1b80*/  VIMNMX R5, PT, PT, R0, R3, !PT ;  /* 0x0000000300057248 */ /* 0x000fe20007fe0100 */
[----:B------:R-:W-:Y:S06]  /*1b90*/  BRA `(.L_x_464) ;  /* 0x0000001c00007947 */ /* 0x000fec0003800000 */
.L_x_449:
        /* <DEDUP_REMOVED lines=12> */
.L_x_479:
[----:B------:R-:W-:Y:S05]  /*1c60*/  BSYNC.RECONVERGENT B1 ;  /* 0x0000000000017941 */ /* 0x000fea0003800200 */
.L_x_478:
        /* <DEDUP_REMOVED lines=16> */
.L_x_484:
        /* <DEDUP_REMOVED lines=9> */
.L_x_483:
[----:B------:R-:W-:Y:S05]  /*1e00*/  BSYNC.RECONVERGENT B2 ;  /* 0x0000000000027941 */ /* 0x000fea0003800200 */
.L_x_482:
        /* <DEDUP_REMOVED lines=8> */
.L_x_487:
        /* <DEDUP_REMOVED lines=35> */
.L_x_486:
[----:B------:R-:W-:Y:S05]  /*20c0*/  BSYNC.RECONVERGENT B2 ;  /* 0x0000000000027941 */ /* 0x000fea0003800200 */
.L_x_485:
        /* <DEDUP_REMOVED lines=22> */
.L_x_489:
[----:B------:R-:W-:Y:S05]  /*2230*/  BSYNC.RECONVERGENT B2 ;  /* 0x0000000000027941 */ /* 0x000fea0003800200 */
.L_x_488:
        /* <DEDUP_REMOVED lines=10> */
.L_x_481:
[----:B------:R-:W-:Y:S05]  /*22e0*/  BSYNC.RECONVERGENT B1 ;  /* 0x0000000000017941 */ /* 0x000fea0003800200 */
.L_x_480:
        /* <DEDUP_REMOVED lines=37> */
[----:B--2---:R-:W1:Y:S01]  /*2540*/  LDS.64 R2, [UR4+0x20] ;  /* 0x00002004ff027984 */ /* 0x004e620008000a00 */
[----:B0-----:R-:W-:-:S04]  /*2550*/  VIMNMX3 R0, R5, R0, R8, !PT ;  /* 0x000000000500720f */ /* 0x001fc80007800108 */
[----:B------:R-:W-:-:S04]  /*2560*/  VIMNMX3 R0, R0, R9, R10, !PT ;  /* 0x000000090000720f */ /* 0x000fc8000780010a */
[----:B-1----:R-:W-:-:S04]  /*2570*/  VIMNMX3 R0, R0, R11, R2, !PT ;  /* 0x0000000b0000720f */ /* 0x002fc80007800102 */
[----:B------:R-:W-:Y:S01]  /*2580*/  VIMNMX R5, PT, PT, R0, R3, !PT ;  /* 0x0000000300057248 */ /* 0x000fe20007fe0100 */
[----:B------:R-:W-:Y:S06]  /*2590*/  BRA `(.L_x_464) ;  /* 0x0000001000807947 */ /* 0x000fec0003800000 */
.L_x_490:
[----:B0-----:R-:W0:Y:S01]  /*25a0*/  S2R R4, SR_LANEID ;  /* 0x0000000000047919 */ /* 0x001e220000000000 */
[----:B------:R-:W-:-:S04]  /*25b0*/  LOP3.LUT R0, R3, 0x3e0, RZ, 0xc0, !PT ;  /* 0x000003e003007812 */ /* 0x000fc800078ec0ff */
[----:B------:R-:W-:Y:S01]  /*25c0*/  LOP3.LUT R9, RZ, R0, RZ, 0x33, !PT ;  /* 0x00000000ff097212 */ /* 0x000fe200078e33ff */
[----:B------:R-:W-:-:S04]  /*25d0*/  VIADD R5, R0, 0x20 ;  /* 0x0000002000057836 */ /* 0x000fc80000000000 */
[----:B------:R-:W-:Y:S01]  /*25e0*/  IMAD.IADD R9, R9, 0x1, R2 ;  /* 0x0000000109097824 */ /* 0x000fe200078e0202 */
[----:B------:R-:W-:-:S04]  /*25f0*/  ISETP.GT.AND P0, PT, R5, R2, PT ;  /* 0x000000020500720c */ /* 0x000fc80003f04270 */
[----:B------:R-:W-:-:S05]  /*2600*/  SEL R6, R9, 0x1f, P0 ;  /* 0x0000001f09067807 */ /* 0x000fca0000000000 */
[----:B------:R-:W1:Y:S01]  /*2610*/  SHFL.DOWN PT, R0, R7, 0x1, R6 ;  /* 0x0820000007007989 */ /* 0x000e6200000e0006 */
[C---:B0-----:R-:W-:Y:S01]  /*2620*/  ISETP.GE.AND P0, PT, R4.reuse, R6, PT ;  /* 0x000000060400720c */ /* 0x041fe20003f06270 */
[C---:B------:R-:W-:Y:S01]  /*2630*/  VIADD R5, R4.reuse, 0x2 ;  /* 0x0000000204057836 */ /* 0x040fe20000000000 */
[----:B------:R-:W-:-:S11]  /*2640*/  ISETP.NE.AND P1, PT, R4, RZ, PT ;  /* 0x000000ff0400720c */ /* 0x000fd60003f25270 */
[----:B-1----:R-:W-:Y:S02]  /*2650*/  @!P0 VIMNMX R7, PT, PT, R0, R7, !PT ;  /* 0x0000000700078248 */ /* 0x002fe40007fe0100 */
[----:B------:R-:W-:Y:S01]  /*2660*/  ISETP.GT.AND P0, PT, R5, R6, PT ;  /* 0x000000060500720c */ /* 0x000fe20003f04270 */
[----:B------:R-:W-:Y:S01]  /*2670*/  VIADD R5, R4, 0x4 ;  /* 0x0000000404057836 */ /* 0x000fe20000000000 */
[----:B------:R-:W0:Y:S01]  /*2680*/  @!P1 S2R R8, SR_CgaCtaId ;  /* 0x0000000000089919 */ /* 0x000e220000008800 */
[----:B------:R-:W1:Y:S10]  /*2690*/  SHFL.DOWN PT, R0, R7, 0x2, R6 ;  /* 0x0840000007007989 */ /* 0x000e7400000e0006 */
[----:B-1----:R-:W-:-:S02]  /*26a0*/  @!P0 VIMNMX R7, PT, PT, R7, R0, !PT ;  /* 0x0000000007078248 */ /* 0x002fc40007fe0100 */
[----:B------:R-:W-:Y:S01]  /*26b0*/  ISETP.GT.AND P0, PT, R5, R6, PT ;  /* 0x000000060500720c */ /* 0x000fe20003f04270 */
[----:B------:R-:W-:Y:S02]  /*26c0*/  VIADD R5, R4, 0x8 ;  /* 0x0000000804057836 */ /* 0x000fe40000000000 */
[----:B------:R-:W1:Y:S10]  /*26d0*/  SHFL.DOWN PT, R0, R7, 0x4, R6 ;  /* 0x0880000007007989 */ /* 0x000e7400000e0006 */
[----:B-1----:R-:W-:-:S02]  /*26e0*/  @!P0 VIMNMX R7, PT, PT, R7, R0, !PT ;  /* 0x0000000007078248 */ /* 0x002fc40007fe0100 */
[----:B------:R-:W-:Y:S01]  /*26f0*/  ISETP.GT.AND P0, PT, R5, R6, PT ;  /* 0x000000060500720c */ /* 0x000fe20003f04270 */
[----:B------:R-:W-:Y:S01]  /*2700*/  VIADD R5, R4, 0x10 ;  /* 0x0000001004057836 */ /* 0x000fe20000000000 */
[----:B------:R-:W-:Y:S01]  /*2710*/  @!P1 SHF.R.U32.HI R4, RZ, 0x3, R3 ;  /* 0x00000003ff049819 */ /* 0x000fe20000011603 */
[----:B------:R-:W1:Y:S03]  /*2720*/  SHFL.DOWN PT, R0, R7, 0x8, R6 ;  /* 0x0900000007007989 */ /* 0x000e6600000e0006 */
[----:B------:R-:W-:-:S07]  /*2730*/  @!P1 LOP3.LUT R4, R4, 0x7c, RZ, 0xc0, !PT ;  /* 0x0000007c04049812 */ /* 0x000fce00078ec0ff */
[----:B-1----:R-:W-:Y:S02]  /*2740*/  @!P0 VIMNMX R7, PT, PT, R7, R0, !PT ;  /* 0x0000000007078248 */ /* 0x002fe40007fe0100 */
[----:B------:R-:W-:Y:S02]  /*2750*/  ISETP.GT.AND P0, PT, R5, R6, PT ;  /* 0x000000060500720c */ /* 0x000fe40003f04270 */
[----:B------:R-:W-:Y:S01]  /*2760*/  @!P1 MOV R5, 0x400 ;  /* 0x0000040000059802 */ /* 0x000fe20000000f00 */
[----:B------:R-:W1:Y:S03]  /*2770*/  SHFL.DOWN PT, R0, R7, 0x10, R6 ;  /* 0x0a00000007007989 */ /* 0x000e6600000e0006 */
[----:B0-----:R-:W-:-:S05]  /*2780*/  @!P1 LEA R5, R8, R5, 0x18 ;  /* 0x0000000508059211 */ /* 0x001fca00078ec0ff */
[----:B------:R-:W-:Y:S02]  /*2790*/  @!P1 IMAD.IADD R4, R4, 0x1, R5 ;  /* 0x0000000104049824 */ /* 0x000fe400078e0205 */
[----:B-1----:R-:W-:Y:S02]  /*27a0*/  @!P0 VIMNMX R7, PT, PT, R7, R0, !PT ;  /* 0x0000000007078248 */ /* 0x002fe40007fe0100 */
        /* <DEDUP_REMOVED lines=12> */
[----:B------:R-:W1:Y:S04]  /*2870*/  LDS R0, [UR4+0xc] ;  /* 0x00000c04ff007984 */ /* 0x000e680008000800 */
[----:B------:R-:W0:Y:S04]  /*2880*/  LDS.128 R8, [UR4+0x10] ;  /* 0x00001004ff087984 */ /* 0x000e280008000c00 */
[----:B------:R-:W2:Y:S01]  /*2890*/  LDS.64 R6, [UR4+0x20] ;  /* 0x00002004ff067984 */ /* 0x000ea20008000a00 */
[----:B-1----:R-:W-:Y:S02]  /*28a0*/  @P2 VIMNMX R5, PT, PT, R5, R0, !PT ;  /* 0x0000000005052248 */ /* 0x002fe40007fe0100 */
[----:B------:R-:W-:-:S02]  /*28b0*/  ISETP.GT.AND P2, PT, R2, 0xa0, PT ;  /* 0x000000a00200780c */ /* 0x000fc40003f44270 */
[----:B0-----:R-:W-:Y:S02]  /*28c0*/  @P4 VIMNMX R5, PT, PT, R5, R8, !PT ;  /* 0x0000000805054248 */ /* 0x001fe40007fe0100 */
[C---:B------:R-:W-:Y:S02]  /*28d0*/  ISETP.GT.AND P4, PT, R2.reuse, 0xc0, PT ;  /* 0x000000c00200780c */ /* 0x040fe40003f84270 */
[----:B------:R-:W-:Y:S02]  /*28e0*/  @P3 VIMNMX R5, PT, PT, R5, R9, !PT ;  /* 0x0000000905053248 */ /* 0x000fe40007fe0100 */
[----:B------:R-:W-:Y:S02]  /*28f0*/  ISETP.GT.AND P3, PT, R2, 0xe0, PT ;  /* 0x000000e00200780c */ /* 0x000fe40003f64270 */
[----:B------:R-:W-:-:S04]  /*2900*/  @P1 VIMNMX R5, PT, PT, R5, R10, !PT ;  /* 0x0000000a05051248 */ /* 0x000fc80007fe0100 */
[----:B------:R-:W-:-:S04]  /*2910*/  @P2 VIMNMX R5, PT, PT, R5, R11, !PT ;  /* 0x0000000b05052248 */ /* 0x000fc80007fe0100 */
[----:B--2---:R-:W-:-:S04]  /*2920*/  @P4 VIMNMX R5, PT, PT, R5, R6, !PT ;  /* 0x0000000605054248 */ /* 0x004fc80007fe0100 */
[----:B------:R-:W-:Y:S01]  /*2930*/  @P3 VIMNMX R5, PT, PT, R5, R7, !PT ;  /* 0x0000000705053248 */ /* 0x000fe20007fe0100 */
[----:B------:R-:W-:Y:S06]  /*2940*/  BRA `(.L_x_464) ;  /* 0x0000000c00947947 */ /* 0x000fec0003800000 */
.L_x_477:
[----:B------:R-:W0:Y:S01]  /*2950*/  S2R R8, SR_TID.X ;  /* 0x0000000000087919 */ /* 0x000e220000002100 */
[----:B------:R-:W0:Y:S02]  /*2960*/  LDC.64 R4, c[0x0][0x380] ;  /* 0x0000e000ff047b82 */ /* 0x000e240000000a00 */
[----:B0-----:R-:W-:-:S05]  /*2970*/  IMAD.WIDE.U32 R4, R8, 0x4, R4 ;  /* 0x0000000408047825 */ /* 0x001fca00078e0004 */
[----:B------:R-:W2:Y:S04]  /*2980*/  LDG.E.CONSTANT R20, desc[UR6][R4.64] ;  /* 0x0000000604147981 */ /* 0x000ea8000c1e9900 */
[----:B------:R-:W2:Y:S04]  /*2990*/  LDG.E.CONSTANT R0, desc[UR6][R4.64+0x400] ;  /* 0x0004000604007981 */ /* 0x000ea8000c1e9900 */
[----:B------:R-:W2:Y:S04]  /*29a0*/  LDG.E.CONSTANT R3, desc[UR6][R4.64+0x800] ;  /* 0x0008000604037981 */ /* 0x000ea8000c1e9900 */
[----:B------:R-:W3:Y:S04]  /*29b0*/  LDG.E.CONSTANT R6, desc[UR6][R4.64+0xc00] ;  /* 0x000c000604067981 */ /* 0x000ee8000c1e9900 */
[----:B------:R-:W3:Y:S04]  /*29c0*/  LDG.E.CONSTANT R7, desc[UR6][R4.64+0x1000] ;  /* 0x0010000604077981 */ /* 0x000ee8000c1e9900 */
[----:B------:R-:W3:Y:S04]  /*29d0*/  LDG.E.CONSTANT R9, desc[UR6][R4.64+0x1400] ;  /* 0x0014000604097981 */ /* 0x000ee8000c1e9900 */
[----:B------:R-:W4:Y:S04]  /*29e0*/  LDG.E.CONSTANT R10, desc[UR6][R4.64+0x1800] ;  /* 0x00180006040a7981 */ /* 0x000f28000c1e9900 */
[----:B------:R-:W4:Y:S04]  /*29f0*/  LDG.E.CONSTANT R11, desc[UR6][R4.64+0x1c00] ;  /* 0x001c0006040b7981 */ /* 0x000f28000c1e9900 */
[----:B------:R-:W4:Y:S04]  /*2a00*/  LDG.E.CONSTANT R12, desc[UR6][R4.64+0x2000] ;  /* 0x00200006040c7981 */ /* 0x000f28000c1e9900 */
[----:B------:R-:W5:Y:S04]  /*2a10*/  LDG.E.CONSTANT R13, desc[UR6][R4.64+0x2400] ;  /* 0x00240006040d7981 */ /* 0x000f68000c1e9900 */
[----:B------:R-:W5:Y:S04]  /*2a20*/  LDG.E.CONSTANT R14, desc[UR6][R4.64+0x2800] ;  /* 0x00280006040e7981 */ /* 0x000f68000c1e9900 */
[----:B------:R-:W5:Y:S04]  /*2a30*/  LDG.E.CONSTANT R15, desc[UR6][R4.64+0x2c00] ;  /* 0x002c0006040f7981 */ /* 0x000f68000c1e9900 */
[----:B------:R-:W5:Y:S04]  /*2a40*/  LDG.E.CONSTANT R16, desc[UR6][R4.64+0x3000] ;  /* 0x0030000604107981 */ /* 0x000f68000c1e9900 */
[----:B------:R-:W5:Y:S04]  /*2a50*/  LDG.E.CONSTANT R17, desc[UR6][R4.64+0x3400] ;  /* 0x0034000604117981 */ /* 0x000f68000c1e9900 */
[----:B------:R-:W5:Y:S04]  /*2a60*/  LDG.E.CONSTANT R18, desc[UR6][R4.64+0x3800] ;  /* 0x0038000604127981 */ /* 0x000f68000c1e9900 */
[----:B------:R-:W5:Y:S01]  /*2a70*/  LDG.E.CONSTANT R19, desc[UR6][R4.64+0x3c00] ;  /* 0x003c000604137981 */ /* 0x000f62000c1e9900 */
[----:B------:R-:W-:-:S02]  /*2a80*/  ISETP.GE.U32.AND P0, PT, R2, 0x2000, PT ;  /* 0x000020000200780c */ /* 0x000fc40003f06070 */
[----:B--2---:R-:W-:Y:S02]  /*2a90*/  VIMNMX3 R0, R20, R0, R3, !PT ;  /* 0x000000001400720f */ /* 0x004fe40007800103 */
[----:B---3--:R-:W-:Y:S02]  /*2aa0*/  VIMNMX3 R7, R6, R7, R9, !PT ;  /* 0x000000070607720f */ /* 0x008fe40007800109 */
[----:B----4-:R-:W-:Y:S01]  /*2ab0*/  VIMNMX3 R10, R10, R11, R12, !PT ;  /* 0x0000000b0a0a720f */ /* 0x010fe2000780010c */
[----:B------:R-:W-:-:S03]  /*2ac0*/  IMAD.MOV.U32 R11, RZ, RZ, 0x1000 ;  /* 0x00001000ff0b7424 */ /* 0x000fc600078e00ff */
[----:B------:R-:W-:Y:S02]  /*2ad0*/  VIMNMX3 R0, R0, R7, R10, !PT ;  /* 0x000000070000720f */ /* 0x000fe4000780010a */
[----:B-----5:R-:W-:Y:S02]  /*2ae0*/  VIMNMX3 R14, R13, R14, R15, !PT ;  /* 0x0000000e0d0e720f */ /* 0x020fe4000780010f */
[----:B------:R-:W-:-:S04]  /*2af0*/  VIMNMX3 R16, R16, R17, R18, !PT ;  /* 0x000000111010720f */ /* 0x000fc80007800112 */
[----:B------:R-:W-:-:S04]  /*2b00*/  VIMNMX3 R19, R14, R16, R19, !PT ;  /* 0x000000100e13720f */ /* 0x000fc80007800113 */
[----:B------:R-:W-:Y:S01]  /*2b10*/  VIMNMX R0, PT, PT, R0, R19, !PT ;  /* 0x0000001300007248 */ /* 0x000fe20007fe0100 */
[----:B------:R-:W-:Y:S06]  /*2b20*/  @!P0 BRA `(.L_x_491) ;  /* 0x0000000000908947 */ /* 0x000fec0003800000 */
[----:B------:R-:W0:Y:S01]  /*2b30*/  LDC R3, c[0x0][0x390] ;  /* 0x0000e400ff037b82 */ /* 0x000e220000000800 */
[----:B------:R-:W-:Y:S02]  /*2b40*/  VIADD R10, R2, 0xfffff000 ;  /* 0xfffff000020a7836 */ /* 0x000fe40000000000 */
[----:B------:R-:W-:-:S07]  /*2b50*/  IMAD.MOV.U32 R11, RZ, RZ, 0x1000 ;  /* 0x00001000ff0b7424 */ /* 0x000fce00078e00ff */
.L_x_493:
[----:B------:R-:W-:-:S05]  /*2b60*/  IMAD.WIDE R6, R11, 0x4, R4 ;  /* 0x000000040b067825 */ /* 0x000fca00078e0204 */
        /* <DEDUP_REMOVED lines=14> */
[----:B------:R-:W5:Y:S04]  /*2c50*/  LDG.E.CONSTANT R12, desc[UR6][R6.64+0x3800] ;  /* 0x00380006060c7981 */ /* 0x000f68000c1e9900 */
[----:B------:R-:W5:Y:S01]  /*2c60*/  LDG.E.CONSTANT R15, desc[UR6][R6.64+0x3c00] ;  /* 0x003c0006060f7981 */ /* 0x000f62000c1e9900 */
[----:B--2---:R-:W-:Y:S01]  /*2c70*/  VIMNMX3 R17, R0, R17, R2, !PT ;  /* 0x000000110011720f */ /* 0x004fe20007800102 */
[----:B0-----:R-:W-:-:S04]  /*2c80*/  IMAD.MOV.U32 R2, RZ, RZ, R3 ;  /* 0x000000ffff027224 */ /* 0x001fc800078e0003 */
[----:B------:R-:W-:-:S05]  /*2c90*/  IMAD.IADD R0, R2, 0x1, -R11 ;  /* 0x0000000102007824 */ /* 0x000fca00078e0a0b */
[----:B------:R-:W-:Y:S02]  /*2ca0*/  ISETP.GE.AND P0, PT, R0, 0x1000, PT ;  /* 0x000010000000780c */ /* 0x000fe40003f06270 */
[----:B---3--:R-:W-:Y:S02]  /*2cb0*/  VIMNMX3 R16, R16, R19, R18, !PT ;  /* 0x000000131010720f */ /* 0x008fe40007800112 */
[----:B----4-:R-:W-:-:S04]  /*2cc0*/  VIMNMX3 R20, R20, R21, R22, !PT ;  /* 0x000000151414720f */ /* 0x010fc80007800116 */
[----:B------:R-:W-:Y:S02]  /*2cd0*/  VIMNMX3 R16, R17, R16, R20, !PT ;  /* 0x000000101110720f */ /* 0x000fe40007800114 */
[----:B-----5:R-:W-:Y:S02]  /*2ce0*/  VIMNMX3 R23, R23, R24, R25, !PT ;  /* 0x000000181717720f */ /* 0x020fe40007800119 */
[----:B------:R-:W-:Y:S02]  /*2cf0*/  VIMNMX3 R14, R14, R13, R9, !PT ;  /* 0x0000000d0e0e720f */ /* 0x000fe40007800109 */
[----:B------:R-:W-:-:S04]  /*2d00*/  VIMNMX R12, PT, PT, R12, R15, !PT ;  /* 0x0000000f0c0c7248 */ /* 0x000fc80007fe0100 */
[----:B------:R-:W-:-:S04]  /*2d10*/  VIMNMX3 R23, R23, R14, R12, !PT ;  /* 0x0000000e1717720f */ /* 0x000fc8000780010c */
[----:B------:R-:W-:Y:S01]  /*2d20*/  VIMNMX R0, PT, PT, R16, R23, !PT ;  /* 0x0000001710007248 */ /* 0x000fe20007fe0100 */
[----:B------:R-:W-:Y:S06]  /*2d30*/  @!P0 BRA `(.L_x_492) ;  /* 0x0000000400fc8947 */ /* 0x000fec0003800000 */
[----:B------:R-:W-:-:S05]  /*2d40*/  VIADD R11, R11, 0x1000 ;  /* 0x000010000b0b7836 */ /* 0x000fca0000000000 */
[----:B------:R-:W-:-:S13]  /*2d50*/  ISETP.GT.AND P0, PT, R11, R10, PT ;  /* 0x0000000a0b00720c */ /* 0x000fda0003f04270 */
[----:B------:R-:W-:Y:S05]  /*2d60*/  @!P0 BRA `(.L_x_493) ;  /* 0xfffffffc007c8947 */ /* 0x000fea000383ffff */
.L_x_491:
[----:B------:R-:W-:-:S13]  /*2d70*/  ISETP.GE.AND P0, PT, R11, R2, PT ;  /* 0x000000020b00720c */ /* 0x000fda0003f06270 */
[----:B------:R-:W-:Y:S05]  /*2d80*/  @P0 BRA `(.L_x_492) ;  /* 0x0000000400e80947 */ /* 0x000fea0003800000 */
[----:B------:R-:W-:Y:S01]  /*2d90*/  IMAD.IADD R9, R2, 0x1, -R11 ;  /* 0x0000000102097824 */ /* 0x000fe200078e0a0b */
[----:B------:R-:W-:Y:S04]  /*2da0*/  BSSY.RECONVERGENT B1, `(.L_x_492) ;  /* 0x0000078000017945 */ /* 0x000fe80003800200 */
[----:B------:R-:W-:-:S13]  /*2db0*/  ISETP.GE.AND P0, PT, R8, R9, PT ;  /* 0x000000090800720c */ /* 0x000fda0003f06270 */
[----:B------:R-:W-:Y:S05]  /*2dc0*/  @P0 BRA `(.L_x_494) ;  /* 0x0000000400d40947 */ /* 0x000fea0003800000 */
[----:B------:R-:W-:Y:S01]  /*2dd0*/  LOP3.LUT R3, RZ, R8, RZ, 0x33, !PT ;  /* 0x00000008ff037212 */ /* 0x000fe200078e33ff */
[----:B------:R-:W-:Y:S01]  /*2de0*/  BSSY.RECONVERGENT B2, `(.L_x_495) ;  /* 0x0000015000027945 */ /* 0x000fe20003800200 */
[----:B------:R-:W-:Y:S02]  /*2df0*/  IMAD.MOV.U32 R10, RZ, RZ, R8 ;  /* 0x000000ffff0a7224 */ /* 0x000fe400078e0008 */
[----:B------:R-:W-:-:S04]  /*2e00*/  IADD3 R2, PT, PT, -R11, R2, R3 ;  /* 0x000000020b027210 */ /* 0x000fc80007ffe103 */
[C---:B------:R-:W-:Y:S02]  /*2e10*/  LOP3.LUT R3, R2.reuse, 0x300, RZ, 0xc0, !PT ;  /* 0x0000030002037812 */ /* 0x040fe400078ec0ff */
[----:B------:R-:W-:Y:S02]  /*2e20*/  ISETP.GE.U32.AND P1, PT, R2, 0x300, PT ;  /* 0x000003000200780c */ /* 0x000fe40003f26070 */
[----:B------:R-:W-:-:S13]  /*2e30*/  ISETP.NE.AND P0, PT, R3, 0x300, PT ;  /* 0x000003000300780c */ /* 0x000fda0003f05270 */
[----:B------:R-:W-:Y:S05]  /*2e40*/  @!P0 BRA `(.L_x_496) ;  /* 0x0000000000388947 */ /* 0x000fea0003800000 */
[----:B------:R-:W0:Y:S01]  /*2e50*/  LDC.64 R4, c[0x0][0x380] ;  /* 0x0000e000ff047b82 */ /* 0x000e220000000a00 */
[----:B------:R-:W-:Y:S01]  /*2e60*/  LEA.HI R2, R2, 0x1, RZ, 0x18 ;  /* 0x0000000102027811 */ /* 0x000fe200078fc0ff */
[----:B------:R-:W-:Y:S02]  /*2e70*/  IMAD.IADD R7, R8, 0x1, R11 ;  /* 0x0000000108077824 */ /* 0x000fe400078e020b */
[----:B------:R-:W-:Y:S01]  /*2e80*/  IMAD.MOV.U32 R10, RZ, RZ, R8 ;  /* 0x000000ffff0a7224 */ /* 0x000fe200078e0008 */
[----:B------:R-:W-:-:S05]  /*2e90*/  LOP3.LUT R2, R2, 0x3, RZ, 0xc0, !PT ;  /* 0x0000000302027812 */ /* 0x000fca00078ec0ff */
[----:B------:R-:W-:-:S07]  /*2ea0*/  IMAD.MOV R6, RZ, RZ, -R2 ;  /* 0x000000ffff067224 */ /* 0x000fce00078e0a02 */
.L_x_497:
        /* <DEDUP_REMOVED lines=8> */
.L_x_496:
[----:B------:R-:W-:Y:S05]  /*2f30*/  BSYNC.RECONVERGENT B2 ;  /* 0x0000000000027941 */ /* 0x000fea0003800200 */
.L_x_495:
        /* <DEDUP_REMOVED lines=16> */
.L_x_500:
        /* <DEDUP_REMOVED lines=39> */
.L_x_499:
[----:B------:R-:W-:Y:S05]  /*32b0*/  BSYNC.RECONVERGENT B2 ;  /* 0x0000000000027941 */ /* 0x000fea0003800200 */
.L_x_498:
        /* <DEDUP_REMOVED lines=10> */
[----:B------:R-:W5:Y:S01]  /*3360*/  LDG.E.CONSTANT R16, desc[UR6][R2.64+0x1400] ;  /* 0x0014000602107981 */ /* 0x000f62000c1e9900 */
[----:B0-----:R-:W-:-:S04]  /*3370*/  IMAD.WIDE.U32 R4, R11, 0x4, R6 ;  /* 0x000000040b047825 */ /* 0x001fc800078e0006 */
[----:B------:R-:W-:Y:S02]  /*3380*/  IMAD.WIDE.U32 R6, R13, 0x4, R6 ;  /* 0x000000040d067825 */ /* 0x000fe400078e0006 */
[----:B------:R0:W2:Y:S04]  /*3390*/  LDG.E.CONSTANT R5, desc[UR6][R4.64] ;  /* 0x0000000604057981 */ /* 0x0000a8000c1e9900 */
[----:B------:R1:W3:Y:S04]  /*33a0*/  LDG.E.CONSTANT R13, desc[UR6][R2.64] ;  /* 0x00000006020d7981 */ /* 0x0002e8000c1e9900 */
[----:B------:R-:W4:Y:S01]  /*33b0*/  LDG.E.CONSTANT R7, desc[UR6][R6.64] ;  /* 0x0000000606077981 */ /* 0x000f22000c1e9900 */
[----:B0-----:R-:W-:Y:S01]  /*33c0*/  IADD3 R4, P1, PT, R2, 0x2000, RZ ;  /* 0x0000200002047810 */ /* 0x001fe20007f3e0ff */
[----:B------:R-:W-:Y:S01]  /*33d0*/  VIADD R10, R10, 0x800 ;  /* 0x000008000a0a7836 */ /* 0x000fe20000000000 */
[----:B------:R-:W-:Y:S01]  /*33e0*/  PLOP3.LUT P0, PT, PT, PT, PT, 0x8, 0x80 ;  /* 0x000000000080781c */ /* 0x000fe20003f0e170 */
[----:B------:R-:W-:-:S02]  /*33f0*/  VIADD R11, R11, 0x800 ;  /* 0x000008000b0b7836 */ /* 0x000fc40000000000 */
[----:B-1----:R-:W-:Y:S01]  /*3400*/  IMAD.MOV.U32 R2, RZ, RZ, R4 ;  /* 0x000000ffff027224 */ /* 0x002fe200078e0004 */
[----:B--2---:R-:W-:-:S04]  /*3410*/  VIMNMX3 R12, R0, R5, R12, !PT ;  /* 0x00000005000c720f */ /* 0x004fc8000780010c */
[----:B---3--:R-:W-:Y:S01]  /*3420*/  VIMNMX3 R12, R12, R13, R14, !PT ;  /* 0x0000000d0c0c720f */ /* 0x008fe2000780010e */
[----:B------:R-:W-:-:S03]  /*3430*/  IMAD.X R5, RZ, RZ, R3, P1 ;  /* 0x000000ffff057224 */ /* 0x000fc600008e0603 */
[----:B----4-:R-:W-:Y:S01]  /*3440*/  VIMNMX3 R12, R12, R7, R15, !PT ;  /* 0x000000070c0c720f */ /* 0x010fe2000780010f */
[----:B------:R-:W-:-:S03]  /*3450*/  IMAD.MOV.U32 R3, RZ, RZ, R5 ;  /* 0x000000ffff037224 */ /* 0x000fc600078e0005 */
[----:B-----5:R-:W-:-:S07]  /*3460*/  VIMNMX3 R0, R12, R17, R16, !PT ;  /* 0x000000110c00720f */ /* 0x020fce0007800110 */
.L_x_502:
[----:B------:R-:W-:Y:S05]  /*3470*/  BSYNC.RECONVERGENT B2 ;  /* 0x0000000000027941 */ /* 0x000fea0003800200 */
.L_x_501:
        /* <DEDUP_REMOVED lines=10> */
.L_x_494:
[----:B------:R-:W-:Y:S05]  /*3520*/  BSYNC.RECONVERGENT B1 ;  /* 0x0000000000017941 */ /* 0x000fea0003800200 */
.L_x_492:
[----:B------:R-:W0:Y:S01]  /*3530*/  S2R R6, SR_LANEID ;  /* 0x0000000000067919 */ /* 0x000e220000000000 */
[----:B------:R-:W-:-:S05]  /*3540*/  IMAD.MOV.U32 R5, RZ, RZ, R0 ;  /* 0x000000ffff057224 */ /* 0x000fca00078e0000 */
        /* <DEDUP_REMOVED lines=30> */
[----:B0-----:R-:W-:Y:S04]  /*3730*/  LDS R0, [UR4+0xc] ;  /* 0x00000c04ff007984 */ /* 0x001fe80008000800 */
[----:B------:R-:W0:Y:S04]  /*3740*/  LDS.128 R8, [UR4+0x10] ;  /* 0x00001004ff087984 */ /* 0x000e280008000c00 */
[----:B------:R-:W1:Y:S01]  /*3750*/  LDS.64 R2, [UR4+0x20] ;  /* 0x00002004ff027984 */ /* 0x000e620008000a00 */
[----:B0-----:R-:W-:-:S04]  /*3760*/  VIMNMX3 R0, R5, R0, R8, !PT ;  /* 0x000000000500720f */ /* 0x001fc80007800108 */
[----:B------:R-:W-:-:S04]  /*3770*/  VIMNMX3 R0, R0, R9, R10, !PT ;  /* 0x000000090000720f */ /* 0x000fc8000780010a */
[----:B-1----:R-:W-:-:S04]  /*3780*/  VIMNMX3 R0, R0, R11, R2, !PT ;  /* 0x0000000b0000720f */ /* 0x002fc80007800102 */
[----:B------:R-:W-:-:S07]  /*3790*/  VIMNMX R5, PT, PT, R0, R3, !PT ;  /* 0x0000000300057248 */ /* 0x000fce0007fe0100 */
.L_x_464:
[----:B------:R-:W-:Y:S05]  /*37a0*/  BSYNC.RECONVERGENT B0 ;  /* 0x0000000000007941 */ /* 0x000fea0003800200 */
.L_x_448:
[----:B------:R-:W-:Y:S05]  /*37b0*/  @P0 EXIT ;  /* 0x000000000000094d */ /* 0x000fea0003800000 */
[----:B0-23--:R-:W0:Y:S01]  /*37c0*/  LDC.64 R2, c[0x0][0x388] ;  /* 0x0000e200ff027b82 */ /* 0x00de220000000a00 */
[----:B------:R-:W1:Y:S02]  /*37d0*/  LDCU UR4, c[0x0][0x398] ;  /* 0x00007300ff0477ac */ /* 0x000e640008000800 */
[----:B-1--4-:R-:W-:-:S05]  /*37e0*/  VIMNMX R5, PT, PT, R5, UR4, !PT ;  /* 0x0000000405057c48 */ /* 0x012fca000ffe0100 */
[----:B0-----:R-:W-:Y:S01]  /*37f0*/  STG.E desc[UR6][R2.64], R5 ;  /* 0x0000000502007986 */ /* 0x001fe2000c101906 */
[----:B------:R-:W-:Y:S05]  /*3800*/  EXIT ;  /* 0x000000000000794d */ /* 0x000fea0003800000 */
.L_x_503:
        /* <DEDUP_REMOVED lines=15> */
.L_x_740:


//--------------------- .text._ZN3cub18CUB_300001_SM_10006detail6reduce18DeviceReduceKernelINS2_10policy_hubIiyN4cuda3__47maximumIiEEE10Policy1000EN6thrust24THRUST_300001_SM_1000_NS6detail15normal_iteratorINSC_10device_ptrIiEEEEyS8_iNS5_3std3__410__identityEEEvT0_PT3_T1_NS0_13GridEvenShareISO_EET2_T4_ --------------------------
	.section	.text._ZN3cub18CUB_300001_SM_10006detail6reduce18DeviceReduceKernelINS2_10policy_hubIiyN4cuda3__47maximumIiEEE10Policy1000EN6thrust24THRUST_300001_SM_1000_NS6detail15normal_iteratorINSC_10device_ptrIiEEEEyS8_iNS5_3std3__410__identityEEEvT0_PT3_T1_NS0_13GridEvenShareISO_EET2_T4_,"ax",@progbits
	.align	128
        .global         _ZN3cub18CUB_300001_SM_10006detail6reduce18DeviceReduceKernelINS2_10policy_hubIiyN4cuda3__47maximumIiEEE10Policy1000EN6thrust24THRUST_300001_SM_1000_NS6detail15normal_iteratorINSC_10device_ptrIiEEEEyS8_iNS5_3std3__410__identityEEEvT0_PT3_T1_NS0_13GridEvenShareISO_EET2_T4_
        .type           _ZN3cub18CUB_300001_SM_10006detail6reduce18DeviceReduceKernelINS2_10policy_hubIiyN4cuda3__47maximumIiEEE10Policy1000EN6thrust24THRUST_300001_SM_1000_NS6detail15normal_iteratorINSC_10device_ptrIiEEEEyS8_iNS5_3std3__410__identityEEEvT0_PT3_T1_NS0_13GridEvenShareISO_EET2_T4_,@function
        .size           _ZN3cub18CUB_300001_SM_10006detail6reduce18DeviceReduceKernelINS2_10policy_hubIiyN4cuda3__47maximumIiEEE10Policy1000EN6thrust24THRUST_300001_SM_1000_NS6detail15normal_iteratorINSC_10device_ptrIiEEEEyS8_iNS5_3std3__410__identityEEEvT0_PT3_T1_NS0_13GridEvenShareISO_EET2_T4_,(.L_x_741 - _ZN3cub18CUB_300001_SM_10006detail6reduce18DeviceReduceKernelINS2_10policy_hubIiyN4cuda3__47maximumIiEEE10Policy1000EN6thrust24THRUST_300001_SM_1000_NS6detail15normal_iteratorINSC_10device_ptrIiEEEEyS8_iNS5_3std3__410__identityEEEvT0_PT3_T1_NS0_13GridEvenShareISO_EET2_T4_)
        .other          _ZN3cub18CUB_300001_SM_10006detail6reduce18DeviceReduceKernelINS2_10policy_hubIiyN4cuda3__47maximumIiEEE10Policy1000EN6thrust24THRUST_300001_SM_1000_NS6detail15normal_iteratorINSC_10device_ptrIiEEEEyS8_iNS5_3std3__410__identityEEEvT0_PT3_T1_NS0_13GridEvenShareISO_EET2_T4_,@"STO_CUDA_ENTRY STV_DEFAULT"
_ZN3cub18CUB_300001_SM_10006detail6reduce18DeviceReduceKernelINS2_10policy_hubIiyN4cuda3__47maximumIiEEE10Policy1000EN6thrust24THRUST_300001_SM_1000_NS6detail15normal_iteratorINSC_10device_ptrIiEEEEyS8_iNS5_3std3__410__identityEEEvT0_PT3_T1_NS0_13GridEvenShareISO_EET2_T4_:
.text._ZN3cub18CUB_300001_SM_10006detail6reduce18DeviceReduceKernelINS2_10policy_hubIiyN4cuda3__47maximumIiEEE10Policy1000EN6thrust24THRUST_300001_SM_1000_NS6detail15normal_iteratorINSC_10device_ptrIiEEEEyS8_iNS5_3std3__410__identityEEEvT0_PT3_T1_NS0_13GridEvenShareISO_EET2_T4_:
[----:B------:R-:W-:Y:S08]  /*0000*/  LDC R1, c[0x0][0x37c] ;  /* 0x0000df00ff017b82 */ /* 0x000ff00000000800 */
[----:B------:R-:W0:Y:S01]  /*0010*/  S2UR UR16, SR_CTAID.X ;  /* 0x00000000001079c3 */ /* 0x000e220000002500 */
[----:B------:R-:W1:Y:S01]  /*0020*/  LDCU.64 UR8, c[0x0][0x3b8] ;  /* 0x00007700ff0877ac */ /* 0x000e620008000a00 */
[----:B------:R-:W-:Y:S01]  /*0030*/  BSSY.RECONVERGENT B0, `(.L_x_504) ;  /* 0x00001f8000007945 */ /* 0x000fe20003800200 */
[----:B------:R-:W2:Y:S01]  /*0040*/  LDCU UR5, c[0x0][0x3c0] ;  /* 0x00007800ff0577ac */ /* 0x000ea20008000800 */
[----:B------:R-:W3:Y:S01]  /*0050*/  LDCU.64 UR14, c[0x0][0x358] ;  /* 0x00006b00ff0e77ac */ /* 0x000ee20008000a00 */
[----:B-1----:R-:W-:-:S02]  /*0060*/  IMAD.U32 R2, RZ, RZ, UR8 ;  /* 0x00000008ff027e24 */ /* 0x002fc4000f8e00ff */
[----:B------:R-:W-:Y:S01]  /*0070*/  IMAD.U32 R3, RZ, RZ, UR9 ;  /* 0x00000009ff037e24 */ /* 0x000fe2000f8e00ff */
[----:B--2---:R-:W-:Y:S02]  /*0080*/  USHF.L.U32 UR5, UR5, 0xc, URZ ;  /* 0x0000000c05057899 */ /* 0x004fe400080006ff */
[----:B0-----:R-:W-:Y:S02]  /*0090*/  USHF.L.U32 UR7, UR16, 0xc, URZ ;  /* 0x0000000c10077899 */ /* 0x001fe400080006ff */
[----:B------:R-:W-:-:S04]  /*00a0*/  USHF.R.S32.HI UR4, URZ, 0x1f, UR5 ;  /* 0x0000001fff047899 */ /* 0x000fc80008011405 */
[----:B------:R-:W-:-:S04]  /*00b0*/  IADD3 R23, P1, PT, R2, -UR7, RZ ;  /* 0x8000000702177c10 */ /* 0x000fc8000ff3e0ff */
[----:B------:R-:W-:Y:S02]  /*00c0*/  ISETP.GT.U32.AND P0, PT, R23, 0xfff, PT ;  /* 0x00000fff1700780c */ /* 0x000fe40003f04070 */
[----:B------:R-:W-:-:S04]  /*00d0*/  IADD3.X R22, PT, PT, R3, -0x1, RZ, P1, !PT ;  /* 0xffffffff03167810 */ /* 0x000fc80000ffe4ff */
[----:B------:R-:W-:-:S13]  /*00e0*/  ISETP.GT.U32.AND.EX P0, PT, R22, RZ, PT, P0 ;  /* 0x000000ff1600720c */ /* 0x000fda0003f04100 */
[----:B---3--:R-:W-:Y:S05]  /*00f0*/  @P0 BRA `(.L_x_505) ;  /* 0x0000000c00840947 */ /* 0x008fea0003800000 */
[----:B------:R-:W0:Y:S01]  /*0100*/  S2R R0, SR_TID.X ;  /* 0x0000000000007919 */ /* 0x000e220000002100 */
[----:B------:R-:W-:Y:S01]  /*0110*/  VIADD R3, R2, -UR7 ;  /* 0x8000000702037c36 */ /* 0x000fe20008000000 */
[----:B------:R-:W-:Y:S01]  /*0120*/  BSSY.RECONVERGENT B1, `(.L_x_506) ;  /* 0x000000a000017945 */ /* 0x000fe20003800200 */
[----:B------:R-:W-:-:S03]  /*0130*/  IMAD.MOV.U32 R4, RZ, RZ, RZ ;  /* 0x000000ffff047224 */ /* 0x000fc600078e00ff */
[----:B0-----:R-:W-:Y:S01]  /*0140*/  ISETP.GE.AND P0, PT, R0, R3, PT ;  /* 0x000000030000720c */ /* 0x001fe20003f06270 */
[----:B------:R-:W-:-:S12]  /*0150*/  IMAD.MOV.U32 R6, RZ, RZ, R0 ;  /* 0x000000ffff067224 */ /* 0x000fd800078e0000 */
[----:B------:R-:W-:Y:S05]  /*0160*/  @P0 BRA `(.L_x_507) ;  /* 0x0000000000140947 */ /* 0x000fea0003800000 */
[----:B------:R-:W0:Y:S01]  /*0170*/  LDC.64 R4, c[0x0][0x380] ;  /* 0x0000e000ff047b82 */ /* 0x000e220000000a00 */
[----:B------:R-:W-:-:S04]  /*0180*/  VIADD R7, R0, UR7 ;  /* 0x0000000700077c36 */ /* 0x000fc80008000000 */
[----:B0-----:R-:W-:-:S06]  /*0190*/  IMAD.WIDE.U32 R4, R7, 0x4, R4 ;  /* 0x0000000407047825 */ /* 0x001fcc00078e0004 */
[----:B------:R0:W5:Y:S01]  /*01a0*/  LDG.E R4, desc[UR14][R4.64] ;  /* 0x0000000e04047981 */ /* 0x000162000c1e1900 */
[----:B------:R-:W-:-:S07]  /*01b0*/  VIADD R6, R0, 0x100 ;  /* 0x0000010000067836 */ /* 0x000fce0000000000 */
.L_x_507:
[----:B------:R-:W-:Y:S05]  /*01c0*/  BSYNC.RECONVERGENT B1 ;  /* 0x0000000000017941 */ /* 0x000fea0003800200 */
.L_x_506:
[----:B------:R-:W-:Y:S01]  /*01d0*/  ISETP.GE.AND P0, PT, R6, R3, PT ;  /* 0x000000030600720c */ /* 0x000fe20003f06270 */
[----:B------:R-:W-:-:S12]  /*01e0*/  BSSY.RECONVERGENT B1, `(.L_x_508) ;  /* 0x000006c000017945 */ /* 0x000fd80003800200 */
[----:B------:R-:W-:Y:S05]  /*01f0*/  @P0 BRA `(.L_x_509) ;  /* 0x0000000400a80947 */ /* 0x000fea0003800000 */
[----:B0-----:R-:W-:Y:S01]  /*0200*/  LOP3.LUT R5, RZ, R6, RZ, 0x33, !PT ;  /* 0x00000006ff057212 */ /* 0x001fe200078e33ff */
[----:B------:R-:W-:Y:S03]  /*0210*/  BSSY.RECONVERGENT B2, `(.L_x_510) ;  /* 0x0000030000027945 */ /* 0x000fe60003800200 */
[----:B------:R-:W-:-:S04]  /*0220*/  IADD3 R5, PT, PT, R2, -UR7, R5 ;  /* 0x8000000702057c10 */ /* 0x000fc8000fffe005 */
[C---:B------:R-:W-:Y:S02]  /*0230*/  ISETP.GE.U32.AND P1, PT, R5.reuse, 0xf00, PT ;  /* 0x00000f000500780c */ /* 0x040fe40003f26070 */
[----:B------:R-:W-:-:S04]  /*0240*/  LEA.HI R2, R5, 0x1, RZ, 0x18 ;  /* 0x0000000105027811 */ /* 0x000fc800078fc0ff */
[----:B------:R-:W-:-:S04]  /*0250*/  LOP3.LUT R21, R2, 0xf, RZ, 0xc0, !PT ;  /* 0x0000000f02157812 */ /* 0x000fc800078ec0ff */
[----:B------:R-:W-:-:S03]  /*0260*/  ISETP.NE.AND P0, PT, R21, RZ, PT ;  /* 0x000000ff1500720c */ /* 0x000fc60003f05270 */
[----:B------:R-:W-:Y:S10]  /*0270*/  @!P1 BRA `(.L_x_511) ;  /* 0x0000000000a49947 */ /* 0x000ff40003800000 */
[----:B------:R-:W0:Y:S01]  /*0280*/  LDCU.64 UR8, c[0x0][0x380] ;  /* 0x00007000ff0877ac */ /* 0x000e220008000a00 */
[----:B------:R-:W-:Y:S01]  /*0290*/  IMAD.WIDE.U32 R8, R6, 0x4, RZ ;  /* 0x0000000406087825 */ /* 0x000fe200078e00ff */
[----:B------:R-:W-:Y:S01]  /*02a0*/  LOP3.LUT R5, R2, 0x1fffff0, RZ, 0xc0, !PT ;  /* 0x01fffff002057812 */ /* 0x000fe200078ec0ff */
[----:B------:R-:W-:-:S04]  /*02b0*/  UIMAD.WIDE.U32 UR4, UR16, 0x4000, URZ ;  /* 0x00004000100478a5 */ /* 0x000fc8000f8e00ff */
[----:B------:R-:W-:Y:S02]  /*02c0*/  IMAD.MOV R5, RZ, RZ, -R5 ;  /* 0x000000ffff057224 */ /* 0x000fe400078e0a05 */
[----:B------:R-:W-:Y:S02]  /*02d0*/  LOP3.LUT R14, R8, UR4, RZ, 0xfc, !PT ;  /* 0x00000004080e7c12 */ /* 0x000fe4000f8efcff */
[----:B------:R-:W-:Y:S02]  /*02e0*/  LOP3.LUT R9, R9, UR5, RZ, 0xfc, !PT ;  /* 0x0000000509097c12 */ /* 0x000fe4000f8efcff */
[----:B0-----:R-:W-:-:S04]  /*02f0*/  IADD3 R14, P1, PT, R14, UR8, RZ ;  /* 0x000000080e0e7c10 */ /* 0x001fc8000ff3e0ff */
[----:B------:R-:W-:-:S04]  /*0300*/  IADD3 R14, P2, PT, R14, 0x2000, RZ ;  /* 0x000020000e0e7810 */ /* 0x000fc80007f5e0ff */
[----:B------:R-:W-:-:S09]  /*0310*/  IADD3.X R9, PT, PT, RZ, UR9, R9, P2, P1 ;  /* 0x00000009ff097c10 */ /* 0x000fd200097e2409 */
.L_x_512:
[----:B------:R-:W-:-:S05]  /*0320*/  IMAD.MOV.U32 R8, RZ, RZ, R14 ;  /* 0x000000ffff087224 */ /* 0x000fca00078e000e */
[----:B------:R-:W2:Y:S04]  /*0330*/  LDG.E R15, desc[UR14][R8.64+-0x2000] ;  /* 0xffe0000e080f7981 */ /* 0x000ea8000c1e1900 */
[----:B------:R-:W2:Y:S04]  /*0340*/  LDG.E R16, desc[UR14][R8.64+-0x1c00] ;  /* 0xffe4000e08107981 */ /* 0x000ea8000c1e1900 */
[----:B------:R-:W3:Y:S04]  /*0350*/  LDG.E R18, desc[UR14][R8.64+-0x1800] ;  /* 0xffe8000e08127981 */ /* 0x000ee8000c1e1900 */
[----:B------:R-:W3:Y:S04]  /*0360*/  LDG.E R17, desc[UR14][R8.64+-0x1400] ;  /* 0xffec000e08117981 */ /* 0x000ee8000c1e1900 */
[----:B------:R-:W4:Y:S04]  /*0370*/  LDG.E R20, desc[UR14][R8.64+-0x1000] ;  /* 0xfff0000e08147981 */ /* 0x000f28000c1e1900 */
        /* <DEDUP_REMOVED lines=10> */
[----:B------:R0:W4:Y:S01]  /*0420*/  LDG.E R7, desc[UR14][R8.64+0x1c00] ;  /* 0x001c000e08077981 */ /* 0x000122000c1e1900 */
[----:B------:R-:W-:-:S02]  /*0430*/  VIADD R5, R5, 0x10 ;  /* 0x0000001005057836 */ /* 0x000fc40000000000 */
[----:B------:R-:W-:-:S03]  /*0440*/  VIADD R6, R6, 0x1000 ;  /* 0x0000100006067836 */ /* 0x000fc60000000000 */
[----:B------:R-:W-:Y:S02]  /*0450*/  ISETP.NE.AND P1, PT, R5, RZ, PT ;  /* 0x000000ff0500720c */ /* 0x000fe40003f25270 */
[----:B--2--5:R-:W-:-:S04]  /*0460*/  VIMNMX3 R15, R4, R15, R16, !PT ;  /* 0x0000000f040f720f */ /* 0x024fc80007800110 */
[----:B---3--:R-:W-:-:S04]  /*0470*/  VIMNMX3 R15, R15, R18, R17, !PT ;  /* 0x000000120f0f720f */ /* 0x008fc80007800111 */
[----:B----4-:R-:W-:-:S04]  /*0480*/  VIMNMX3 R15, R15, R20, R19, !PT ;  /* 0x000000140f0f720f */ /* 0x010fc80007800113 */
[----:B------:R-:W-:-:S04]  /*0490*/  VIMNMX3 R15, R15, R22, R23, !PT ;  /* 0x000000160f0f720f */ /* 0x000fc80007800117 */
[----:B------:R-:W-:-:S04]  /*04a0*/  VIMNMX3 R15, R15, R24, R25, !PT ;  /* 0x000000180f0f720f */ /* 0x000fc80007800119 */
[----:B------:R-:W-:Y:S02]  /*04b0*/  VIMNMX3 R11, R15, R14, R11, !PT ;  /* 0x0000000e0f0b720f */ /* 0x000fe4000780010b */
[----:B------:R-:W-:-:S05]  /*04c0*/  IADD3 R14, P2, PT, R8, 0x4000, RZ ;  /* 0x00004000080e7810 */ /* 0x000fca0007f5e0ff */
[----:B0-----:R-:W-:Y:S01]  /*04d0*/  IMAD.X R9, RZ, RZ, R9, P2 ;  /* 0x000000ffff097224 */ /* 0x001fe200010e0609 */
[----:B------:R-:W-:-:S04]  /*04e0*/  VIMNMX3 R10, R11, R13, R10, !PT ;  /* 0x0000000d0b0a720f */ /* 0x000fc8000780010a */
[----:B------:R-:W-:Y:S01]  /*04f0*/  VIMNMX3 R4, R10, R12, R7, !PT ;  /* 0x0000000c0a04720f */ /* 0x000fe20007800107 */
[----:B------:R-:W-:Y:S06]  /*0500*/  @P1 BRA `(.L_x_512) ;  /* 0xfffffffc00841947 */ /* 0x000fec000383ffff */
.L_x_511:
[----:B------:R-:W-:Y:S05]  /*0510*/  BSYNC.RECONVERGENT B2 ;  /* 0x0000000000027941 */ /* 0x000fea0003800200 */
.L_x_510:
[----:B------:R-:W-:Y:S05]  /*0520*/  @!P0 BRA `(.L_x_509) ;  /* 0x0000000000dc8947 */ /* 0x000fea0003800000 */
[----:B------:R-:W-:Y:S01]  /*0530*/  ISETP.GE.U32.AND P0, PT, R21, 0x8, PT ;  /* 0x000000081500780c */ /* 0x000fe20003f06070 */
[----:B------:R-:W-:Y:S01]  /*0540*/  BSSY.RECONVERGENT B2, `(.L_x_513) ;  /* 0x0000016000027945 */ /* 0x000fe20003800200 */
[----:B------:R-:W-:-:S04]  /*0550*/  LOP3.LUT R16, R2, 0x7, RZ, 0xc0, !PT ;  /* 0x0000000702107812 */ /* 0x000fc800078ec0ff */
[----:B------:R-:W-:-:S07]  /*0560*/  ISETP.NE.AND P1, PT, R16, RZ, PT ;  /* 0x000000ff1000720c */ /* 0x000fce0003f25270 */
[----:B------:R-:W-:Y:S06]  /*0570*/  @!P0 BRA `(.L_x_514) ;  /* 0x0000000000488947 */ /* 0x000fec0003800000 */
[----:B------:R-:W0:Y:S01]  /*0580*/  LDCU.64 UR4, c[0x0][0x380] ;  /* 0x00007000ff0477ac */ /* 0x000e220008000a00 */
[----:B------:R-:W-:-:S04]  /*0590*/  IADD3 R5, P0, PT, R6, UR7, RZ ;  /* 0x0000000706057c10 */ /* 0x000fc8000ff1e0ff */
[----:B------:R-:W-:Y:S02]  /*05a0*/  LEA.HI.X.SX32 R10, R6, RZ, 0x1, P0 ;  /* 0x000000ff060a7211 */ /* 0x000fe400000f0eff */
[----:B0-----:R-:W-:-:S04]  /*05b0*/  LEA R8, P0, R5, UR4, 0x2 ;  /* 0x0000000405087c11 */ /* 0x001fc8000f8010ff */
[----:B------:R-:W-:-:S05]  /*05c0*/  LEA.HI.X R9, R5, UR5, R10, 0x2, P0 ;  /* 0x0000000505097c11 */ /* 0x000fca00080f140a */
[----:B------:R-:W2:Y:S04]  /*05d0*/  LDG.E R5, desc[UR14][R8.64] ;  /* 0x0000000e08057981 */ /* 0x000ea8000c1e1900 */
[----:B------:R-:W2:Y:S04]  /*05e0*/  LDG.E R7, desc[UR14][R8.64+0x400] ;  /* 0x0004000e08077981 */ /* 0x000ea8000c1e1900 */
[----:B------:R-:W3:Y:S04]  /*05f0*/  LDG.E R10, desc[UR14][R8.64+0x800] ;  /* 0x0008000e080a7981 */ /* 0x000ee8000c1e1900 */
[----:B------:R-:W3:Y:S04]  /*0600*/  LDG.E R11, desc[UR14][R8.64+0xc00] ;  /* 0x000c000e080b7981 */ /* 0x000ee8000c1e1900 */
[----:B------:R-:W4:Y:S04]  /*0610*/  LDG.E R12, desc[UR14][R8.64+0x1000] ;  /* 0x0010000e080c7981 */ /* 0x000f28000c1e1900 */
[----:B------:R-:W4:Y:S04]  /*0620*/  LDG.E R13, desc[UR14][R8.64+0x1400] ;  /* 0x0014000e080d7981 */ /* 0x000f28000c1e1900 */
[----:B------:R-:W4:Y:S04]  /*0630*/  LDG.E R14, desc[UR14][R8.64+0x1800] ;  /* 0x0018000e080e7981 */ /* 0x000f28000c1e1900 */
[----:B------:R-:W4:Y:S01]  /*0640*/  LDG.E R15, desc[UR14][R8.64+0x1c00] ;  /* 0x001c000e080f7981 */ /* 0x000f22000c1e1900 */
[----:B------:R-:W-:Y:S01]  /*0650*/  VIADD R6, R6, 0x800 ;  /* 0x0000080006067836 */ /* 0x000fe20000000000 */
[----:B--2--5:R-:W-:-:S04]  /*0660*/  VIMNMX3 R5, R4, R5, R7, !PT ;  /* 0x000000050405720f */ /* 0x024fc80007800107 */
[----:B---3--:R-:W-:-:S04]  /*0670*/  VIMNMX3 R5, R5, R10, R11, !PT ;  /* 0x0000000a0505720f */ /* 0x008fc8000780010b */
[----:B----4-:R-:W-:-:S04]  /*0680*/  VIMNMX3 R5, R5, R12, R13, !PT ;  /* 0x0000000c0505720f */ /* 0x010fc8000780010d */
[----:B------:R-:W-:-:S07]  /*0690*/  VIMNMX3 R4, R5, R14, R15, !PT ;  /* 0x0000000e0504720f */ /* 0x000fce000780010f */
.L_x_514:
[----:B------:R-:W-:Y:S05]  /*06a0*/  BSYNC.RECONVERGENT B2 ;  /* 0x0000000000027941 */ /* 0x000fea0003800200 */
.L_x_513:
        /* <DEDUP_REMOVED lines=14> */
[----:B------:R-:W3:Y:S01]  /*0790*/  LDG.E R10, desc[UR14][R8.64+0xc00] ;  /* 0x000c000e080a7981 */ /* 0x000ee2000c1e1900 */
[----:B------:R-:W-:Y:S01]  /*07a0*/  VIADD R6, R6, 0x400 ;  /* 0x0000040006067836 */ /* 0x000fe20000000000 */
[----:B--2--5:R-:W-:-:S04]  /*07b0*/  VIMNMX3 R4, R4, R5, R7, !PT ;  /* 0x000000050404720f */ /* 0x024fc80007800107 */
[----:B---3--:R-:W-:-:S07]  /*07c0*/  VIMNMX3 R4, R4, R11, R10, !PT ;  /* 0x0000000b0404720f */ /* 0x008fce000780010a */
.L_x_516:
[----:B------:R-:W-:Y:S05]  /*07d0*/  BSYNC.RECONVERGENT B2 ;  /* 0x0000000000027941 */ /* 0x000fea0003800200 */
.L_x_515:
[----:B------:R-:W-:Y:S05]  /*07e0*/  @!P1 BRA `(.L_x_509) ;  /* 0x00000000002c9947 */ /* 0x000fea0003800000 */
[----:B------:R-:W0:Y:S01]  /*07f0*/  LDC.64 R8, c[0x0][0x380] ;  /* 0x0000e000ff087b82 */ /* 0x000e220000000a00 */
[----:B------:R-:W-:Y:S02]  /*0800*/  IMAD.U32 R5, RZ, RZ, UR16 ;  /* 0x00000010ff057e24 */ /* 0x000fe4000f8e00ff */
[----:B------:R-:W-:Y:S02]  /*0810*/  IMAD.MOV R2, RZ, RZ, -R2 ;  /* 0x000000ffff027224 */ /* 0x000fe400078e0a02 */
[----:B0-----:R-:W-:-:S07]  /*0820*/  IMAD.WIDE.U32 R8, R5, 0x4000, R8 ;  /* 0x0000400005087825 */ /* 0x001fce00078e0008 */
.L_x_517:
[----:B------:R-:W-:-:S06]  /*0830*/  IMAD.WIDE R10, R6, 0x4, R8 ;  /* 0x00000004060a7825 */ /* 0x000fcc00078e0208 */
[----:B------:R-:W2:Y:S01]  /*0840*/  LDG.E R11, desc[UR14][R10.64] ;  /* 0x0000000e0a0b7981 */ /* 0x000ea2000c1e1900 */
[----:B------:R-:W-:Y:S02]  /*0850*/  VIADD R2, R2, 0x1 ;  /* 0x0000000102027836 */ /* 0x000fe40000000000 */
[----:B------:R-:W-:-:S03]  /*0860*/  VIADD R6, R6, 0x100 ;  /* 0x0000010006067836 */ /* 0x000fc60000000000 */
[----:B------:R-:W-:Y:S02]  /*0870*/  ISETP.NE.AND P0, PT, R2, RZ, PT ;  /* 0x000000ff0200720c */ /* 0x000fe40003f05270 */
[----:B--2--5:R-:W-:-:S11]  /*0880*/  VIMNMX R4, PT, PT, R11, R4, !PT ;  /* 0x000000040b047248 */ /* 0x024fd60007fe0100 */
[----:B------:R-:W-:Y:S05]  /*0890*/  @P0 BRA `(.L_x_517) ;  /* 0xfffffffc00e40947 */ /* 0x000fea000383ffff */
.L_x_509:
[----:B------:R-:W-:Y:S05]  /*08a0*/  BSYNC.RECONVERGENT B1 ;  /* 0x0000000000017941 */ /* 0x000fea0003800200 */
.L_x_508:
        /* <DEDUP_REMOVED lines=10> */
[----:B------:R-:W1:Y:S06]  /*0950*/  SHFL.DOWN PT, R3, R2, 0x2, 0x1f ;  /* 0x08401f0002037f89 */ /* 0x000e6c00000e0000 */
[----:B------:R-:W2:Y:S01]  /*0960*/  @!P1 S2R R6, SR_CgaCtaId ;  /* 0x0000000000069919 */ /* 0x000ea20000008800 */
[----:B0-----:R-:W-:Y:S02]  /*0970*/  @!P1 MOV R5, 0x400 ;  /* 0x0000040000059802 */ /* 0x001fe40000000f00 */
[----:B------:R-:W-:-:S04]  /*0980*/  @!P1 SHF.R.U32.HI R4, RZ, 0x3, R0 ;  /* 0x00000003ff049819 */ /* 0x000fc80000011600 */
[----:B------:R-:W-:Y:S02]  /*0990*/  @!P1 LOP3.LUT R4, R4, 0x7c, RZ, 0xc0, !PT ;  /* 0x0000007c04049812 */ /* 0x000fe400078ec0ff */
[----:B-1----:R-:W-:Y:S02]  /*09a0*/  @!P0 VIMNMX R2, PT, PT, R2, R3, !PT ;  /* 0x0000000302028248 */ /* 0x002fe40007fe0100 */
[----:B------:R-:W-:-:S03]  /*09b0*/  ISETP.GT.AND P0, PT, R8, 0x1b, PT ;  /* 0x0000001b0800780c */ /* 0x000fc60003f04270 */
[----:B------:R-:W0:Y:S01]  /*09c0*/  SHFL.DOWN PT, R3, R2, 0x4, 0x1f ;  /* 0x08801f0002037f89 */ /* 0x000e2200000e0000 */
[----:B--2---:R-:W-:-:S05]  /*09d0*/  @!P1 LEA R5, R6, R5, 0x18 ;  /* 0x0000000506059211 */ /* 0x004fca00078ec0ff */
        /* <DEDUP_REMOVED lines=24> */
.L_x_518:
[----:B------:R-:W1:Y:S01]  /*0b60*/  S2R R9, SR_LANEID ;  /* 0x0000000000097919 */ /* 0x000e620000000000 */
[----:B------:R-:W-:-:S05]  /*0b70*/  LOP3.LUT R2, R0, 0x3e0, RZ, 0xc0, !PT ;  /* 0x000003e000027812 */ /* 0x000fca00078ec0ff */
[----:B------:R-:W-:Y:S01]  /*0b80*/  VIADD R4, R2, 0x20 ;  /* 0x0000002002047836 */ /* 0x000fe20000000000 */
[----:B------:R-:W-:-:S04]  /*0b90*/  LOP3.LUT R2, RZ, R2, RZ, 0x33, !PT ;  /* 0x00000002ff027212 */ /* 0x000fc800078e33ff */
[----:B------:R-:W-:Y:S01]  /*0ba0*/  ISETP.GT.AND P0, PT, R4, R3, PT ;  /* 0x000000030400720c */ /* 0x000fe20003f04270 */
[----:B------:R-:W-:-:S05]  /*0bb0*/  IMAD.IADD R2, R3, 0x1, R2 ;  /* 0x0000000103027824 */ /* 0x000fca00078e0202 */
[----:B------:R-:W-:-:S05]  /*0bc0*/  SEL R2, R2, 0x1f, P0 ;  /* 0x0000001f02027807 */ /* 0x000fca0000000000 */
[----:B------:R-:W2:Y:S01]  /*0bd0*/  SHFL.DOWN PT, R4, R7, 0x1, R2 ;  /* 0x0820000007047989 */ /* 0x000ea200000e0002 */
[C---:B-1----:R-:W-:Y:S01]  /*0be0*/  ISETP.GE.AND P0, PT, R9.reuse, R2, PT ;  /* 0x000000020900720c */ /* 0x042fe20003f06270 */
[C---:B0-----:R-:W-:Y:S01]  /*0bf0*/  VIADD R5, R9.reuse, 0x2 ;  /* 0x0000000209057836 */ /* 0x041fe20000000000 */
[----:B------:R-:W-:-:S11]  /*0c00*/  ISETP.NE.AND P1, PT, R9, RZ, PT ;  /* 0x000000ff0900720c */ /* 0x000fd60003f25270 */
[----:B--2---:R-:W-:Y:S02]  /*0c10*/  @!P0 VIMNMX R7, PT, PT, R4, R7, !PT ;  /* 0x0000000704078248 */ /* 0x004fe40007fe0100 */
[----:B------:R-:W0:Y:S01]  /*0c20*/  @!P1 S2R R11, SR_CgaCtaId ;  /* 0x00000000000b9919 */ /* 0x000e220000008800 */
[----:B------:R-:W-:Y:S01]  /*0c30*/  ISETP.GT.AND P0, PT, R5, R2, PT ;  /* 0x000000020500720c */ /* 0x000fe20003f04270 */
[----:B------:R-:W-:Y:S01]  /*0c40*/  VIADD R5, R9, 0x4 ;  /* 0x0000000409057836 */ /* 0x000fe20000000000 */
[----:B------:R-:W-:Y:S01]  /*0c50*/  @!P1 MOV R6, 0x400 ;  /* 0x0000040000069802 */ /* 0x000fe20000000f00 */
[----:B------:R-:W1:Y:S10]  /*0c60*/  SHFL.DOWN PT, R4, R7, 0x2, R2 ;  /* 0x0840000007047989 */ /* 0x000e7400000e0002 */
        /* <DEDUP_REMOVED lines=28> */
[----:B------:R-:W0:Y:S04]  /*0e30*/  LDS R0, [UR4+0xc] ;  /* 0x00000c04ff007984 */ /* 0x000e280008000800 */
[----:B------:R-:W2:Y:S04]  /*0e40*/  LDS.128 R8, [UR4+0x10] ;  /* 0x00001004ff087984 */ /* 0x000ea80008000c00 */
[----:B-1----:R-:W1:Y:S01]  /*0e50*/  LDS.64 R6, [UR4+0x20] ;  /* 0x00002004ff067984 */ /* 0x002e620008000a00 */
[----:B0-----:R-:W-:Y:S02]  /*0e60*/  @P2 VIMNMX R5, PT, PT, R5, R0, !PT ;  /* 0x0000000005052248 */ /* 0x001fe40007fe0100 */
[----:B------:R-:W-:-:S02]  /*0e70*/  ISETP.GT.AND P2, PT, R3, 0xa0, PT ;  /* 0x000000a00300780c */ /* 0x000fc40003f44270 */
[----:B--2---:R-:W-:Y:S02]  /*0e80*/  @P4 VIMNMX R5, PT, PT, R5, R8, !PT ;  /* 0x0000000805054248 */ /* 0x004fe40007fe0100 */
[----:B------:R-:W-:Y:S02]  /*0e90*/  ISETP.GT.AND P4, PT, R3, 0xc0, PT ;  /* 0x000000c00300780c */ /* 0x000fe40003f84270 */
[----:B------:R-:W-:Y:S02]  /*0ea0*/  @P3 VIMNMX R5, PT, PT, R5, R9, !PT ;  /* 0x0000000905053248 */ /* 0x000fe40007fe0100 */
[----:B------:R-:W-:Y:S02]  /*0eb0*/  ISETP.GT.AND P3, PT, R3, 0xe0, PT ;  /* 0x000000e00300780c */ /* 0x000fe40003f64270 */
[----:B------:R-:W-:-:S04]  /*0ec0*/  @P1 VIMNMX R5, PT, PT, R5, R10, !PT ;  /* 0x0000000a05051248 */ /* 0x000fc80007fe0100 */
[----:B------:R-:W-:-:S04]  /*0ed0*/  @P2 VIMNMX R5, PT, PT, R5, R11, !PT ;  /* 0x0000000b05052248 */ /* 0x000fc80007fe0100 */
[----:B-1----:R-:W-:-:S04]  /*0ee0*/  @P4 VIMNMX R5, PT, PT, R5, R6, !PT ;  /* 0x0000000605054248 */ /* 0x002fc80007fe0100 */
[----:B------:R-:W-:Y:S01]  /*0ef0*/  @P3 VIMNMX R5, PT, PT, R5, R7, !PT ;  /* 0x0000000705053248 */ /* 0x000fe20007fe0100 */
[----:B------:R-:W-:Y:S06]  /*0f00*/  BRA `(.L_x_519) ;  /* 0x0000001000287947 */ /* 0x000fec0003800000 */
.L_x_505:
[----:B------:R-:W0:Y:S01]  /*0f10*/  S2R R0, SR_TID.X ;  /* 0x0000000000007919 */ /* 0x000e220000002100 */
[----:B------:R-:W1:Y:S01]  /*0f20*/  LDC.64 R4, c[0x0][0x380] ;  /* 0x0000e000ff047b82 */ /* 0x000e620000000a00 */
[----:B0-----:R-:W-:-:S04]  /*0f30*/  VIADD R7, R0, UR7 ;  /* 0x0000000700077c36 */ /* 0x001fc80008000000 */
[----:B-1----:R-:W-:-:S05]  /*0f40*/  IMAD.WIDE.U32 R4, R7, 0x4, R4 ;  /* 0x0000000407047825 */ /* 0x002fca00078e0004 */
[----:B------:R-:W2:Y:S04]  /*0f50*/  LDG.E R6, desc[UR14][R4.64] ;  /* 0x0000000e04067981 */ /* 0x000ea8000c1e1900 */
[----:B------:R-:W2:Y:S04]  /*0f60*/  LDG.E R7, desc[UR14][R4.64+0x400] ;  /* 0x0004000e04077981 */ /* 0x000ea8000c1e1900 */
[----:B------:R-:W2:Y:S04]  /*0f70*/  LDG.E R8, desc[UR14][R4.64+0x800] ;  /* 0x0008000e04087981 */ /* 0x000ea8000c1e1900 */
[----:B------:R-:W3:Y:S04]  /*0f80*/  LDG.E R9, desc[UR14][R4.64+0xc00] ;  /* 0x000c000e04097981 */ /* 0x000ee8000c1e1900 */
[----:B------:R-:W3:Y:S04]  /*0f90*/  LDG.E R10, desc[UR14][R4.64+0x1000] ;  /* 0x0010000e040a7981 */ /* 0x000ee8000c1e1900 */
[----:B------:R-:W3:Y:S04]  /*0fa0*/  LDG.E R11, desc[UR14][R4.64+0x1400] ;  /* 0x0014000e040b7981 */ /* 0x000ee8000c1e1900 */
[----:B------:R-:W4:Y:S04]  /*0fb0*/  LDG.E R12, desc[UR14][R4.64+0x1800] ;  /* 0x0018000e040c7981 */ /* 0x000f28000c1e1900 */
[----:B------:R-:W4:Y:S04]  /*0fc0*/  LDG.E R13, desc[UR14][R4.64+0x1c00] ;  /* 0x001c000e040d7981 */ /* 0x000f28000c1e1900 */
[----:B------:R-:W4:Y:S04]  /*0fd0*/  LDG.E R14, desc[UR14][R4.64+0x2000] ;  /* 0x0020000e040e7981 */ /* 0x000f28000c1e1900 */
[----:B------:R-:W5:Y:S04]  /*0fe0*/  LDG.E R15, desc[UR14][R4.64+0x2400] ;  /* 0x0024000e040f7981 */ /* 0x000f68000c1e1900 */
[----:B------:R-:W5:Y:S04]  /*0ff0*/  LDG.E R16, desc[UR14][R4.64+0x2800] ;  /* 0x0028000e04107981 */ /* 0x000f68000c1e1900 */
[----:B------:R-:W5:Y:S04]  /*1000*/  LDG.E R17, desc[UR14][R4.64+0x2c00] ;  /* 0x002c000e04117981 */ /* 0x000f68000c1e1900 */
[----:B------:R-:W5:Y:S04]  /*1010*/  LDG.E R18, desc[UR14][R4.64+0x3000] ;  /* 0x0030000e04127981 */ /* 0x000f68000c1e1900 */
[----:B------:R-:W5:Y:S04]  /*1020*/  LDG.E R19, desc[UR14][R4.64+0x3400] ;  /* 0x0034000e04137981 */ /* 0x000f68000c1e1900 */
[----:B------:R-:W5:Y:S04]  /*1030*/  LDG.E R20, desc[UR14][R4.64+0x3800] ;  /* 0x0038000e04147981 */ /* 0x000f68000c1e1900 */
[----:B------:R-:W5:Y:S01]  /*1040*/  LDG.E R21, desc[UR14][R4.64+0x3c00] ;  /* 0x003c000e04157981 */ /* 0x000f62000c1e1900 */
[----:B------:R-:W-:-:S04]  /*1050*/  ISETP.GE.U32.AND P0, PT, R23, UR5, PT ;  /* 0x0000000517007c0c */ /* 0x000fc8000bf06070 */
[----:B------:R-:W-:Y:S02]  /*1060*/  ISETP.GE.U32.AND.EX P0, PT, R22, UR4, PT, P0 ;  /* 0x0000000416007c0c */ /* 0x000fe4000bf06100 */
[----:B--2---:R-:W-:Y:S02]  /*1070*/  VIMNMX3 R6, R6, R7, R8, !PT ;  /* 0x000000070606720f */ /* 0x004fe40007800108 */
[----:B---3--:R-:W-:Y:S02]  /*1080*/  VIMNMX3 R9, R9, R10, R11, !PT ;  /* 0x0000000a0909720f */ /* 0x008fe4000780010b */
[----:B----4-:R-:W-:-:S04]  /*1090*/  VIMNMX3 R12, R12, R13, R14, !PT ;  /* 0x0000000d0c0c720f */ /* 0x010fc8000780010e */
[----:B------:R-:W-:Y:S02]  /*10a0*/  VIMNMX3 R6, R6, R9, R12, !PT ;  /* 0x000000090606720f */ /* 0x000fe4000780010c */
[----:B-----5:R-:W-:Y:S02]  /*10b0*/  VIMNMX3 R16, R15, R16, R17, !PT ;  /* 0x000000100f10720f */ /* 0x020fe40007800111 */
[----:B------:R-:W-:-:S04]  /*10c0*/  VIMNMX3 R18, R18, R19, R20, !PT ;  /* 0x000000131212720f */ /* 0x000fc80007800114 */
[----:B------:R-:W-:-:S04]  /*10d0*/  VIMNMX3 R21, R16, R18, R21, !PT ;  /* 0x000000121015720f */ /* 0x000fc80007800115 */
[----:B------:R-:W-:Y:S01]  /*10e0*/  VIMNMX R8, PT, PT, R6, R21, !PT ;  /* 0x0000001506087248 */ /* 0x000fe20007fe0100 */
[----:B------:R-:W-:Y:S06]  /*10f0*/  @!P0 BRA `(.L_x_520) ;  /* 0x0000000c00108947 */ /* 0x000fec0003800000 */
[----:B------:R-:W-:Y:S01]  /*1100*/  UIADD3 UR8, UP0, UPT, UR5, UR7, URZ ;  /* 0x0000000705087290 */ /* 0x000fe2000ff1e0ff */
[----:B------:R-:W-:Y:S01]  /*1110*/  IADD3 R25, P2, PT, R2, -0x1000, RZ ;  /* 0xfffff00002197810 */ /* 0x000fe20007f5e0ff */
[----:B------:R-:W0:Y:S01]  /*1120*/  LDCU.64 UR12, c[0x0][0x380] ;  /* 0x00007000ff0c77ac */ /* 0x000e220008000a00 */
[----:B------:R-:W-:Y:S02]  /*1130*/  LOP3.LUT R5, RZ, R0, RZ, 0x33, !PT ;  /* 0x00000000ff057212 */ /* 0x000fe400078e33ff */
[----:B------:R-:W-:Y:S01]  /*1140*/  IADD3.X R10, PT, PT, R3, -0x1, RZ, P2, !PT ;  /* 0xffffffff030a7810 */ /* 0x000fe200017fe4ff */
[----:B------:R-:W-:Y:S01]  /*1150*/  UIADD3.X UR9, UPT, UPT, URZ, UR4, URZ, UP0, !UPT ;  /* 0x00000004ff097290 */ /* 0x000fe200087fe4ff */
[----:B------:R-:W-:Y:S01]  /*1160*/  ISETP.LT.U32.AND P0, PT, R25, UR8, PT ;  /* 0x0000000819007c0c */ /* 0x000fe2000bf01070 */
[----:B------:R-:W-:Y:S01]  /*1170*/  UMOV UR6, UR5 ;  /* 0x0000000500067c82 */ /* 0x000fe20008000000 */
[----:B------:R-:W-:Y:S01]  /*1180*/  IADD3 R9, P1, PT, R0, UR8, RZ ;  /* 0x0000000800097c10 */ /* 0x000fe2000ff3e0ff */
[----:B------:R-:W-:Y:S01]  /*1190*/  UMOV UR4, URZ ;  /* 0x000000ff00047c82 */ /* 0x000fe20008000000 */
[----:B------:R-:W-:Y:S01]  /*11a0*/  IADD3 R5, PT, PT, R2, -UR5, R5 ;  /* 0x8000000502057c10 */ /* 0x000fe2000fffe005 */
[----:B------:R-:W-:Y:S01]  /*11b0*/  IMAD.U32 R7, RZ, RZ, UR9 ;  /* 0x00000009ff077e24 */ /* 0x000fe2000f8e00ff */
[----:B------:R-:W-:Y:S01]  /*11c0*/  UMOV UR10, UR8 ;  /* 0x00000008000a7c82 */ /* 0x000fe20008000000 */
[----:B------:R-:W-:-:S03]  /*11d0*/  IMAD.X R4, RZ, RZ, UR9, P1 ;  /* 0x00000009ff047e24 */ /* 0x000fc600088e06ff */
[----:B------:R-:W-:Y:S01]  /*11e0*/  ISETP.GT.U32.AND.EX P0, PT, R7, R10, PT, P0 ;  /* 0x0000000a0700720c */ /* 0x000fe20003f04100 */
[----:B------:R-:W-:Y:S01]  /*11f0*/  VIADD R7, R5, -UR7 ;  /* 0x8000000705077c36 */ /* 0x000fe20008000000 */
[----:B------:R-:W-:Y:S01]  /*1200*/  UMOV UR7, UR9 ;  /* 0x0000000900077c82 */ /* 0x000fe20008000000 */
[----:B0-----:R-:W-:-:S04]  /*1210*/  LEA R6, P2, R9, UR12, 0x2 ;  /* 0x0000000c09067c11 */ /* 0x001fc8000f8410ff */
[----:B------:R-:W-:Y:S02]  /*1220*/  IADD3 R6, P1, PT, R6, 0x2000, RZ ;  /* 0x0000200006067810 */ /* 0x000fe40007f3e0ff */
[----:B------:R-:W-:-:S05]  /*1230*/  LEA.HI.X R9, R9, UR13, R4, 0x2, P2 ;  /* 0x0000000d09097c11 */ /* 0x000fca00090f1404 */
[----:B------:R-:W-:Y:S01]  /*1240*/  IMAD.X R9, RZ, RZ, R9, P1 ;  /* 0x000000ffff097224 */ /* 0x000fe200008e0609 */
[----:B------:R-:W-:Y:S06]  /*1250*/  @P0 BRA `(.L_x_521) ;  /* 0x0000000000e00947 */ /* 0x000fec0003800000 */
[----:B------:R-:W0:Y:S01]  /*1260*/  LDC.64 R2, c[0x0][0x3b8] ;  /* 0x0000ee00ff027b82 */ /* 0x000e220000000a00 */
[----:B------:R-:W1:Y:S01]  /*1270*/  LDCU.64 UR12, c[0x0][0x380] ;  /* 0x00007000ff0c77ac */ /* 0x000e620008000a00 */
[----:B------:R-:W-:Y:S01]  /*1280*/  NOP ;  /* 0x0000000000007918 */ /* 0x000fe20000000000 */
.L_x_522:
[----:B------:R-:W-:-:S05]  /*1290*/  IADD3 R5, P0, PT, R0, UR8, RZ ;  /* 0x0000000800057c10 */ /* 0x000fca000ff1e0ff */
[----:B------:R-:W-:Y:S01]  /*12a0*/  IMAD.X R12, RZ, RZ, UR9, P0 ;  /* 0x00000009ff0c7e24 */ /* 0x000fe200080e06ff */
[----:B-1----:R-:W-:-:S04]  /*12b0*/  LEA R4, P0, R5, UR12, 0x2 ;  /* 0x0000000c05047c11 */ /* 0x002fc8000f8010ff */
[----:B------:R-:W-:-:S05]  /*12c0*/  LEA.HI.X R5, R5, UR13, R12, 0x2, P0 ;  /* 0x0000000d05057c11 */ /* 0x000fca00080f140c */
        /* <DEDUP_REMOVED lines=16> */
[----:B------:R-:W-:-:S02]  /*13d0*/  USHF.R.S32.HI UR11, URZ, 0x1f, UR5 ;  /* 0x0000001fff0b7899 */ /* 0x000fc40008011405 */
[----:B------:R-:W-:-:S04]  /*13e0*/  UIADD3 UR6, UP0, UPT, UR5, UR10, URZ ;  /* 0x0000000a05067290 */ /* 0x000fc8000ff1e0ff */
[----:B------:R-:W-:Y:S01]  /*13f0*/  UIADD3.X UR7, UPT, UPT, UR11, UR7, URZ, UP0, !UPT ;  /* 0x000000070b077290 */ /* 0x000fe200087fe4ff */
[----:B--2---:R-:W-:Y:S02]  /*1400*/  VIMNMX3 R8, R8, R27, R26, !PT ;  /* 0x0000001b0808720f */ /* 0x004fe4000780011a */
[----:B0-----:R-:W-:-:S04]  /*1410*/  IADD3 R26, P1, PT, R2, -UR8, RZ ;  /* 0x80000008021a7c10 */ /* 0x001fc8000ff3e0ff */
[----:B------:R-:W-:Y:S02]  /*1420*/  ISETP.GE.U32.AND P0, PT, R26, UR5, PT ;  /* 0x000000051a007c0c */ /* 0x000fe4000bf06070 */
[----:B---3--:R-:W-:Y:S02]  /*1430*/  VIMNMX3 R11, R11, R12, R13, !PT ;  /* 0x0000000c0b0b720f */ /* 0x008fe4000780010d */
[----:B------:R-:W-:-:S04]  /*1440*/  IADD3.X R12, PT, PT, R3, ~UR9, RZ, P1, !PT ;  /* 0x80000009030c7c10 */ /* 0x000fc80008ffe4ff */
[----:B------:R-:W-:Y:S02]  /*1450*/  ISETP.GE.U32.AND.EX P0, PT, R12, UR11, PT, P0 ;  /* 0x0000000b0c007c0c */ /* 0x000fe4000bf06100 */
        /* <DEDUP_REMOVED lines=8> */
[----:B------:R-:W-:Y:S02]  /*14e0*/  UIADD3 UR8, UP0, UPT, UR5, UR8, URZ ;  /* 0x0000000805087290 */ /* 0x000fe4000ff1e0ff */
[----:B------:R-:W-:Y:S01]  /*14f0*/  IMAD.U32 R11, RZ, RZ, UR5 ;  /* 0x00000005ff0b7e24 */ /* 0x000fe2000f8e00ff */
[----:B------:R-:W-:Y:S01]  /*1500*/  UIADD3 UR4, UPT, UPT, UR4, 0x1, URZ ;  /* 0x0000000104047890 */ /* 0x000fe2000fffe0ff */
[----:B------:R-:W-:Y:S01]  /*1510*/  IMAD.MOV.U32 R4, RZ, RZ, R6 ;  /* 0x000000ffff047224 */ /* 0x000fe200078e0006 */
[----:B------:R-:W-:Y:S01]  /*1520*/  UIADD3.X UR9, UPT, UPT, UR11, UR9, URZ, UP0, !UPT ;  /* 0x000000090b097290 */ /* 0x000fe200087fe4ff */
[----:B------:R-:W-:Y:S01]  /*1530*/  IMAD.MOV.U32 R5, RZ, RZ, R9 ;  /* 0x000000ffff057224 */ /* 0x000fe200078e0009 */
[----:B------:R-:W-:Y:S01]  /*1540*/  ISETP.LT.U32.AND P0, PT, R25, UR8, PT ;  /* 0x0000000819007c0c */ /* 0x000fe2000bf01070 */
[----:B------:R-:W-:Y:S01]  /*1550*/  VIADD R7, R7, -UR5 ;  /* 0x8000000507077c36 */ /* 0x000fe20008000000 */
[----:B------:R-:W-:Y:S01]  /*1560*/  UMOV UR10, UR6 ;  /* 0x00000006000a7c82 */ /* 0x000fe20008000000 */
[----:B------:R-:W-:-:S04]  /*1570*/  IMAD.WIDE R4, R11, 0x4, R4 ;  /* 0x000000040b047825 */ /* 0x000fc800078e0204 */
[----:B------:R-:W-:Y:S02]  /*1580*/  IMAD.U32 R13, RZ, RZ, UR9 ;  /* 0x00000009ff0d7e24 */ /* 0x000fe4000f8e00ff */
[----:B------:R-:W-:Y:S02]  /*1590*/  IMAD.MOV.U32 R6, RZ, RZ, R4 ;  /* 0x000000ffff067224 */ /* 0x000fe400078e0004 */
[----:B------:R-:W-:Y:S01]  /*15a0*/  IMAD.MOV.U32 R9, RZ, RZ, R5 ;  /* 0x000000ffff097224 */ /* 0x000fe200078e0005 */
[----:B------:R-:W-:-:S13]  /*15b0*/  ISETP.GT.U32.AND.EX P0, PT, R13, R10, PT, P0 ;  /* 0x0000000a0d00720c */ /* 0x000fda0003f04100 */
[----:B------:R-:W-:Y:S05]  /*15c0*/  @!P0 BRA `(.L_x_522) ;  /* 0xfffffffc00308947 */ /* 0x000fea000383ffff */
[----:B------:R-:W-:-:S05]  /*15d0*/  UMOV UR6, UR5 ;  /* 0x0000000500067c82 */ /* 0x000fca0008000000 */
.L_x_521:
[C---:B------:R-:W-:Y:S01]  /*15e0*/  VIADD R5, R2.reuse, -UR8 ;  /* 0x8000000802057c36 */ /* 0x040fe20008000000 */
[----:B------:R-:W-:Y:S01]  /*15f0*/  ISETP.LE.U32.AND P1, PT, R2, UR8, PT ;  /* 0x0000000802007c0c */ /* 0x000fe2000bf23070 */
[----:B------:R-:W-:Y:S01]  /*1600*/  IMAD.U32 R4, RZ, RZ, UR9 ;  /* 0x00000009ff047e24 */ /* 0x000fe2000f8e00ff */
[----:B------:R-:W-:Y:S02]  /*1610*/  BSSY.RECONVERGENT B1, `(.L_x_520) ;  /* 0x0000072000017945 */ /* 0x000fe40003800200 */
[----:B------:R-:W-:-:S04]  /*1620*/  ISETP.GE.AND P0, PT, R0, R5, PT ;  /* 0x000000050000720c */ /* 0x000fc80003f06270 */
[----:B------:R-:W-:-:S13]  /*1630*/  ISETP.GE.U32.OR.EX P0, PT, R4, R3, P0, P1 ;  /* 0x000000030400720c */ /* 0x000fda0000706510 */
[----:B------:R-:W-:Y:S05]  /*1640*/  @P0 BRA `(.L_x_523) ;  /* 0x0000000400b80947 */ /* 0x000fea0003800000 */
[----:B------:R-:W0:Y:S01]  /*1650*/  LDC R4, c[0x0][0x3c0] ;  /* 0x0000f000ff047b82 */ /* 0x000e220000000800 */
[----:B------:R-:W-:Y:S01]  /*1660*/  USHF.L.U32 UR5, UR16, 0xc, URZ ;  /* 0x0000000c10057899 */ /* 0x000fe200080006ff */
[----:B------:R-:W-:Y:S01]  /*1670*/  LOP3.LUT R3, RZ, R0, RZ, 0x33, !PT ;  /* 0x00000000ff037212 */ /* 0x000fe200078e33ff */
[----:B------:R-:W-:Y:S02]  /*1680*/  BSSY.RECONVERGENT B2, `(.L_x_524) ;  /* 0x000002f000027945 */ /* 0x000fe40003800200 */
[----:B------:R-:W-:-:S06]  /*1690*/  UIADD3 UR5, UPT, UPT, UR5, UR6, URZ ;  /* 0x0000000605057290 */ /* 0x000fcc000fffe0ff */
[----:B------:R-:W-:Y:S01]  /*16a0*/  IADD3 R2, PT, PT, R2, -UR5, R3 ;  /* 0x8000000502027c10 */ /* 0x000fe2000fffe003 */
[----:B0-----:R-:W-:Y:S02]  /*16b0*/  IMAD R3, R4, UR4, RZ ;  /* 0x0000000404037c24 */ /* 0x001fe4000f8e02ff */
[----:B------:R-:W-:Y:S02]  /*16c0*/  IMAD.MOV.U32 R4, RZ, RZ, R0 ;  /* 0x000000ffff047224 */ /* 0x000fe400078e0000 */
[----:B------:R-:W-:-:S05]  /*16d0*/  IMAD R2, R3, -0x1000, R2 ;  /* 0xfffff00003027824 */ /* 0x000fca00078e0202 */
[C---:B------:R-:W-:Y:S02]  /*16e0*/  ISETP.GE.U32.AND P0, PT, R2.reuse, 0xf00, PT ;  /* 0x00000f000200780c */ /* 0x040fe40003f06070 */
[----:B------:R-:W-:-:S04]  /*16f0*/  LEA.HI R20, R2, 0x1, RZ, 0x18 ;  /* 0x0000000102147811 */ /* 0x000fc800078fc0ff */
[----:B------:R-:W-:-:S04]  /*1700*/  LOP3.LUT R21, R20, 0xf, RZ, 0xc0, !PT ;  /* 0x0000000f14157812 */ /* 0x000fc800078ec0ff */
[----:B------:R-:W-:-:S03]  /*1710*/  ISETP.NE.AND P1, PT, R21, RZ, PT ;  /* 0x000000ff1500720c */ /* 0x000fc60003f25270 */
[----:B------:R-:W-:Y:S10]  /*1720*/  @!P0 BRA `(.L_x_525) ;  /* 0x0000000000908947 */ /* 0x000ff40003800000 */
[----:B------:R-:W-:Y:S01]  /*1730*/  LEA.HI R2, R7, 0x1, RZ, 0x18 ;  /* 0x0000000107027811 */ /* 0x000fe200078fc0ff */
[----:B------:R-:W-:-:S03]  /*1740*/  IMAD.MOV.U32 R4, RZ, RZ, R0 ;  /* 0x000000ffff047224 */ /* 0x000fc600078e0000 */
[----:B------:R-:W-:-:S05]  /*1750*/  LOP3.LUT R2, R2, 0x1fffff0, RZ, 0xc0, !PT ;  /* 0x01fffff002027812 */ /* 0x000fca00078ec0ff */
[----:B------:R-:W-:-:S07]  /*1760*/  IMAD.MOV R5, RZ, RZ, -R2 ;  /* 0x000000ffff057224 */ /* 0x000fce00078e0a02 */
.L_x_526:
[----:B------:R-:W-:Y:S02]  /*1770*/  IMAD.MOV.U32 R2, RZ, RZ, R6 ;  /* 0x000000ffff027224 */ /* 0x000fe400078e0006 */
[----:B------:R-:W-:-:S05]  /*1780*/  IMAD.MOV.U32 R3, RZ, RZ, R9 ;  /* 0x000000ffff037224 */ /* 0x000fca00078e0009 */
[----:B------:R-:W2:Y:S04]  /*1790*/  LDG.E R15, desc[UR14][R2.64+-0x2000] ;  /* 0xffe0000e020f7981 */ /* 0x000ea8000c1e1900 */
[----:B------:R-:W2:Y:S04]  /*17a0*/  LDG.E R14, desc[UR14][R2.64+-0x1c00] ;  /* 0xffe4000e020e7981 */ /* 0x000ea8000c1e1900 */
[----:B------:R-:W3:Y:S04]  /*17b0*/  LDG.E R17, desc[UR14][R2.64+-0x1800] ;  /* 0xffe8000e02117981 */ /* 0x000ee8000c1e1900 */
[----:B------:R-:W3:Y:S04]  /*17c0*/  LDG.E R16, desc[UR14][R2.64+-0x1400] ;  /* 0xffec000e02107981 */ /* 0x000ee8000c1e1900 */
        /* <DEDUP_REMOVED lines=12> */
[----:B------:R-:W-:-:S02]  /*1890*/  VIADD R5, R5, 0x10 ;  /* 0x0000001005057836 */ /* 0x000fc40000000000 */
[----:B------:R-:W-:-:S03]  /*18a0*/  VIADD R4, R4, 0x1000 ;  /* 0x0000100004047836 */ /* 0x000fc60000000000 */
[----:B------:R-:W-:Y:S02]  /*18b0*/  ISETP.NE.AND P0, PT, R5, RZ, PT ;  /* 0x000000ff0500720c */ /* 0x000fe40003f05270 */
[----:B--2---:R-:W-:-:S04]  /*18c0*/  VIMNMX3 R14, R8, R15, R14, !PT ;  /* 0x0000000f080e720f */ /* 0x004fc8000780010e */
[----:B---3--:R-:W-:-:S04]  /*18d0*/  VIMNMX3 R14, R14, R17, R16, !PT ;  /* 0x000000110e0e720f */ /* 0x008fc80007800110 */
[----:B----4-:R-:W-:-:S04]  /*18e0*/  VIMNMX3 R14, R14, R19, R18, !PT ;  /* 0x000000130e0e720f */ /* 0x010fc80007800112 */
[----:B-----5:R-:W-:-:S04]  /*18f0*/  VIMNMX3 R14, R14, R23, R22, !PT ;  /* 0x000000170e0e720f */ /* 0x020fc80007800116 */
[----:B------:R-:W-:-:S04]  /*1900*/  VIMNMX3 R14, R14, R25, R24, !PT ;  /* 0x000000190e0e720f */ /* 0x000fc80007800118 */
[----:B------:R-:W-:Y:S02]  /*1910*/  VIMNMX3 R13, R14, R13, R6, !PT ;  /* 0x0000000d0e0d720f */ /* 0x000fe40007800106 */
[----:B------:R-:W-:Y:S02]  /*1920*/  IADD3 R6, P2, PT, R2, 0x4000, RZ ;  /* 0x0000400002067810 */ /* 0x000fe40007f5e0ff */
[----:B------:R-:W-:-:S03]  /*1930*/  VIMNMX3 R12, R13, R9, R12, !PT ;  /* 0x000000090d0c720f */ /* 0x000fc6000780010c */
[----:B------:R-:W-:Y:S01]  /*1940*/  IMAD.X R9, RZ, RZ, R3, P2 ;  /* 0x000000ffff097224 */ /* 0x000fe200010e0603 */
[----:B------:R-:W-:Y:S01]  /*1950*/  VIMNMX3 R8, R12, R10, R11, !PT ;  /* 0x0000000a0c08720f */ /* 0x000fe2000780010b */
[----:B------:R-:W-:Y:S06]  /*1960*/  @P0 BRA `(.L_x_526) ;  /* 0xfffffffc00800947 */ /* 0x000fec000383ffff */
.L_x_525:
[----:B------:R-:W-:Y:S05]  /*1970*/  BSYNC.RECONVERGENT B2 ;  /* 0x0000000000027941 */ /* 0x000fea0003800200 */
.L_x_524:
[----:B------:R-:W-:Y:S05]  /*1980*/  @!P1 BRA `(.L_x_523) ;  /* 0x0000000000e89947 */ /* 0x000fea0003800000 */
[----:B------:R-:W-:Y:S01]  /*1990*/  ISETP.GE.U32.AND P0, PT, R21, 0x8, PT ;  /* 0x000000081500780c */ /* 0x000fe20003f06070 */
[----:B------:R-:W-:Y:S01]  /*19a0*/  BSSY.RECONVERGENT B2, `(.L_x_527) ;  /* 0x0000015000027945 */ /* 0x000fe20003800200 */
[----:B------:R-:W-:-:S04]  /*19b0*/  LOP3.LUT R15, R20, 0x7, RZ, 0xc0, !PT ;  /* 0x00000007140f7812 */ /* 0x000fc800078ec0ff */
[----:B------:R-:W-:-:S07]  /*19c0*/  ISETP.NE.AND P1, PT, R15, RZ, PT ;  /* 0x000000ff0f00720c */ /* 0x000fce0003f25270 */
[----:B------:R-:W-:Y:S06]  /*19d0*/  @!P0 BRA `(.L_x_528) ;  /* 0x0000000000448947 */ /* 0x000fec0003800000 */
[----:B------:R-:W-:-:S05]  /*19e0*/  IADD3 R3, P0, PT, R4, UR8, RZ ;  /* 0x0000000804037c10 */ /* 0x000fca000ff1e0ff */
[----:B------:R-:W-:Y:S01]  /*19f0*/  IMAD.X R6, RZ, RZ, UR9, P0 ;  /* 0x00000009ff067e24 */ /* 0x000fe200080e06ff */
[----:B------:R-:W-:-:S04]  /*1a00*/  LEA R2, P0, R3, UR12, 0x2 ;  /* 0x0000000c03027c11 */ /* 0x000fc8000f8010ff */
[----:B------:R-:W-:-:S05]  /*1a10*/  LEA.HI.X R3, R3, UR13, R6, 0x2, P0 ;  /* 0x0000000d03037c11 */ /* 0x000fca00080f1406 */
[----:B------:R-:W2:Y:S04]  /*1a20*/  LDG.E R5, desc[UR14][R2.64] ;  /* 0x0000000e02057981 */ /* 0x000ea8000c1e1900 */
[----:B------:R-:W2:Y:S04]  /*1a30*/  LDG.E R6, desc[UR14][R2.64+0x400] ;  /* 0x0004000e02067981 */ /* 0x000ea8000c1e1900 */
[----:B------:R-:W3:Y:S04]  /*1a40*/  LDG.E R10, desc[UR14][R2.64+0x800] ;  /* 0x0008000e020a7981 */ /* 0x000ee8000c1e1900 */
[----:B------:R-:W3:Y:S04]  /*1a50*/  LDG.E R9, desc[UR14][R2.64+0xc00] ;  /* 0x000c000e02097981 */ /* 0x000ee8000c1e1900 */
[----:B------:R-:W4:Y:S04]  /*1a60*/  LDG.E R12, desc[UR14][R2.64+0x1000] ;  /* 0x0010000e020c7981 */ /* 0x000f28000c1e1900 */
[----:B------:R-:W4:Y:S04]  /*1a70*/  LDG.E R11, desc[UR14][R2.64+0x1400] ;  /* 0x0014000e020b7981 */ /* 0x000f28000c1e1900 */
[----:B------:R-:W5:Y:S04]  /*1a80*/  LDG.E R14, desc[UR14][R2.64+0x1800] ;  /* 0x0018000e020e7981 */ /* 0x000f68000c1e1900 */
[----:B------:R-:W5:Y:S01]  /*1a90*/  LDG.E R13, desc[UR14][R2.64+0x1c00] ;  /* 0x001c000e020d7981 */ /* 0x000f62000c1e1900 */
[----:B------:R-:W-:Y:S01]  /*1aa0*/  VIADD R4, R4, 0x800 ;  /* 0x0000080004047836 */ /* 0x000fe20000000000 */
[----:B--2---:R-:W-:-:S04]  /*1ab0*/  VIMNMX3 R5, R8, R5, R6, !PT ;  /* 0x000000050805720f */ /* 0x004fc80007800106 */
[----:B---3--:R-:W-:-:S04]  /*1ac0*/  VIMNMX3 R5, R5, R10, R9, !PT ;  /* 0x0000000a0505720f */ /* 0x008fc80007800109 */
[----:B----4-:R-:W-:-:S04]  /*1ad0*/  VIMNMX3 R5, R5, R12, R11, !PT ;  /* 0x0000000c0505720f */ /* 0x010fc8000780010b */
[----:B-----5:R-:W-:-:S07]  /*1ae0*/  VIMNMX3 R8, R5, R14, R13, !PT ;  /* 0x0000000e0508720f */ /* 0x020fce000780010d */
.L_x_528:
[----:B------:R-:W-:Y:S05]  /*1af0*/  BSYNC.RECONVERGENT B2 ;  /* 0x0000000000027941 */ /* 0x000fea0003800200 */
.L_x_527:
[----:B------:R-:W-:Y:S05]  /*1b00*/  @!P1 BRA `(.L_x_523) ;  /* 0x0000000000889947 */ /* 0x000fea0003800000 */
[----:B------:R-:W-:Y:S01]  /*1b10*/  ISETP.GE.U32.AND P0, PT, R15, 0x4, PT ;  /* 0x000000040f00780c */ /* 0x000fe20003f06070 */
[----:B------:R-:W-:Y:S01]  /*1b20*/  BSSY.RECONVERGENT B2, `(.L_x_529) ;  /* 0x000000e000027945 */ /* 0x000fe20003800200 */
[----:B------:R-:W-:-:S11]  /*1b30*/  LOP3.LUT P1, RZ, R20, 0x3, RZ, 0xc0, !PT ;  /* 0x0000000314ff7812 */ /* 0x000fd6000782c0ff */
[----:B------:R-:W-:Y:S05]  /*1b40*/  @!P0 BRA `(.L_x_530) ;  /* 0x00000000002c8947 */ /* 0x000fea0003800000 */
[----:B------:R-:W-:-:S05]  /*1b50*/  IADD3 R3, P0, PT, R4, UR8, RZ ;  /* 0x0000000804037c10 */ /* 0x000fca000ff1e0ff */
[----:B------:R-:W-:Y:S01]  /*1b60*/  IMAD.X R6, RZ, RZ, UR9, P0 ;  /* 0x00000009ff067e24 */ /* 0x000fe200080e06ff */
[----:B------:R-:W-:-:S04]  /*1b70*/  LEA R2, P0, R3, UR12, 0x2 ;  /* 0x0000000c03027c11 */ /* 0x000fc8000f8010ff */
[----:B------:R-:W-:-:S05]  /*1b80*/  LEA.HI.X R3, R3, UR13, R6, 0x2, P0 ;  /* 0x0000000d03037c11 */ /* 0x000fca00080f1406 */
[----:B------:R-:W2:Y:S04]  /*1b90*/  LDG.E R5, desc[UR14][R2.64] ;  /* 0x0000000e02057981 */ /* 0x000ea8000c1e1900 */
[----:B------:R-:W2:Y:S04]  /*1ba0*/  LDG.E R6, desc[UR14][R2.64+0x400] ;  /* 0x0004000e02067981 */ /* 0x000ea8000c1e1900 */
[----:B------:R-:W3:Y:S04]  /*1bb0*/  LDG.E R10, desc[UR14][R2.64+0x800] ;  /* 0x0008000e020a7981 */ /* 0x000ee8000c1e1900 */
[----:B------:R-:W3:Y:S01]  /*1bc0*/  LDG.E R9, desc[UR14][R2.64+0xc00] ;  /* 0x000c000e02097981 */ /* 0x000ee2000c1e1900 */
[----:B------:R-:W-:Y:S01]  /*1bd0*/  VIADD R4, R4, 0x400 ;  /* 0x0000040004047836 */ /* 0x000fe20000000000 */
[----:B--2---:R-:W-:-:S04]  /*1be0*/  VIMNMX3 R5, R8, R5, R6, !PT ;  /* 0x000000050805720f */ /* 0x004fc80007800106 */
[----:B---3--:R-:W-:-:S07]  /*1bf0*/  VIMNMX3 R8, R5, R10, R9, !PT ;  /* 0x0000000a0508720f */ /* 0x008fce0007800109 */
.L_x_530:
[----:B------:R-:W-:Y:S05]  /*1c00*/  BSYNC.RECONVERGENT B2 ;  /* 0x0000000000027941 */ /* 0x000fea0003800200 */
.L_x_529:
[----:B------:R-:W-:Y:S05]  /*1c10*/  @!P1 BRA `(.L_x_523) ;  /* 0x0000000000449947 */ /* 0x000fea0003800000 */
[----:B------:R-:W-:Y:S02]  /*1c20*/  LOP3.LUT R2, R7, 0xffff, RZ, 0xc0, !PT ;  /* 0x0000ffff07027812 */ /* 0x000fe400078ec0ff */
[----:B------:R-:W-:Y:S02]  /*1c30*/  IADD3 R6, P0, PT, R4, UR10, RZ ;  /* 0x0000000a04067c10 */ /* 0x000fe4000ff1e0ff */
[----:B------:R-:W-:Y:S02]  /*1c40*/  LEA.HI R2, R2, 0x1, RZ, 0x18 ;  /* 0x0000000102027811 */ /* 0x000fe400078fc0ff */
[----:B------:R-:W-:Y:S01]  /*1c50*/  LEA R5, P1, R6, UR12, 0x2 ;  /* 0x0000000c06057c11 */ /* 0x000fe2000f8210ff */
[----:B------:R-:W-:Y:S01]  /*1c60*/  IMAD.X R3, RZ, RZ, UR7, P0 ;  /* 0x00000007ff037e24 */ /* 0x000fe200080e06ff */
[----:B------:R-:W-:-:S04]  /*1c70*/  LOP3.LUT R2, R2, 0x3, RZ, 0xc0, !PT ;  /* 0x0000000302027812 */ /* 0x000fc800078ec0ff */
[----:B------:R-:W-:Y:S01]  /*1c80*/  LEA.HI.X R6, R6, UR13, R3, 0x2, P1 ;  /* 0x0000000d06067c11 */ /* 0x000fe200088f1403 */
[----:B------:R-:W-:-:S07]  /*1c90*/  IMAD.MOV R4, RZ, RZ, -R2 ;  /* 0x000000ffff047224 */ /* 0x000fce00078e0a02 */
.L_x_531:
[----:B------:R-:W-:Y:S02]  /*1ca0*/  IMAD.MOV.U32 R3, RZ, RZ, R6 ;  /* 0x000000ffff037224 */ /* 0x000fe400078e0006 */
[----:B------:R-:W-:-:S05]  /*1cb0*/  IMAD.MOV.U32 R2, RZ, RZ, R5 ;  /* 0x000000ffff027224 */ /* 0x000fca00078e0005 */
[----:B------:R-:W2:Y:S01]  /*1cc0*/  LDG.E R3, desc[UR14][R2.64] ;  /* 0x0000000e02037981 */ /* 0x000ea2000c1e1900 */
[----:B------:R-:W-:Y:S01]  /*1cd0*/  VIADD R4, R4, 0x1 ;  /* 0x0000000104047836 */ /* 0x000fe20000000000 */
[----:B------:R-:W-:-:S04]  /*1ce0*/  IADD3 R5, P1, PT, R5, 0x400, RZ ;  /* 0x0000040005057810 */ /* 0x000fc80007f3e0ff */
[----:B------:R-:W-:Y:S01]  /*1cf0*/  ISETP.NE.AND P0, PT, R4, RZ, PT ;  /* 0x000000ff0400720c */ /* 0x000fe20003f05270 */
[----:B------:R-:W-:Y:S01]  /*1d00*/  IMAD.X R6, RZ, RZ, R6, P1 ;  /* 0x000000ffff067224 */ /* 0x000fe200008e0606 */
[----:B--2---:R-:W-:-:S11]  /*1d10*/  VIMNMX R8, PT, PT, R3, R8, !PT ;  /* 0x0000000803087248 */ /* 0x004fd60007fe0100 */
[----:B------:R-:W-:Y:S05]  /*1d20*/  @P0 BRA `(.L_x_531) ;  /* 0xfffffffc00dc0947 */ /* 0x000fea000383ffff */
.L_x_523:
[----:B------:R-:W-:Y:S05]  /*1d30*/  BSYNC.RECONVERGENT B1 ;  /* 0x0000000000017941 */ /* 0x000fea0003800200 */
.L_x_520:
        /* <DEDUP_REMOVED lines=38> */
[----:B------:R-:W-:-:S07]  /*1fa0*/  VIMNMX R5, PT, PT, R0, R3, !PT ;  /* 0x0000000300057248 */ /* 0x000fce0007fe0100 */
.L_x_519:
[----:B------:R-:W-:Y:S05]  /*1fb0*/  BSYNC.RECONVERGENT B0 ;  /* 0x0000000000007941 */ /* 0x000fea0003800200 */
.L_x_504:
[----:B------:R-:W-:Y:S05]  /*1fc0*/  @P0 EXIT ;  /* 0x000000000000094d */ /* 0x000fea0003800000 */
[----:B------:R-:W3:Y:S02]  /*1fd0*/  LDCU.64 UR4, c[0x0][0x388] ;  /* 0x00007100ff0477ac */ /* 0x000ee40008000a00 */
[----:B---3--:R-:W-:-:S06]  /*1fe0*/  UIMAD.WIDE.U32 UR4, UR16, 0x4, UR4 ;  /* 0x00000004100478a5 */ /* 0x008fcc000f8e0004 */
[----:B0-----:R-:W-:Y:S02]  /*1ff0*/  IMAD.U32 R2, RZ, RZ, UR4 ;  /* 0x00000004ff027e24 */ /* 0x001fe4000f8e00ff */
[----:B--2---:R-:W-:-:S05]  /*2000*/  IMAD.U32 R3, RZ, RZ, UR5 ;  /* 0x00000005ff037e24 */ /* 0x004fca000f8e00ff */
[----:B------:R-:W-:Y:S01]  /*2010*/  STG.E desc[UR14][R2.64], R5 ;  /* 0x0000000502007986 */ /* 0x000fe2000c10190e */
[----:B------:R-:W-:Y:S05]  /*2020*/  EXIT ;  /* 0x000000000000794d */ /* 0x000fea0003800000 */
.L_x_532:
        /* <DEDUP_REMOVED lines=13> */
.L_x_741:


//--------------------- .text._ZN3cub18CUB_300001_SM_10006detail6reduce28DeviceReduceSingleTileKernelINS2_10policy_hubIiyN4cuda3__47maximumIiEEE10Policy1000EN6thrust24THRUST_300001_SM_1000_NS6detail15normal_iteratorINSC_10device_ptrIiEEEEPiyS8_iiNS5_3std3__410__identityEEEvT0_T1_T2_T3_T4_T6_ --------------------------
	.section	.text._ZN3cub18CUB_300001_SM_10006detail6reduce28DeviceReduceSingleTileKernelINS2_10policy_hubIiyN4cuda3__47maximumIiEEE10Policy1000EN6thrust24THRUST_300001_SM_1000_NS6detail15normal_iteratorINSC_10device_ptrIiEEEEPiyS8_iiNS5_3std3__410__identityEEEvT0_T1_T2_T3_T4_T6_,"ax",@progbits
	.align	128
        .global         _ZN3cub18CUB_300001_SM_10006detail6reduce28DeviceReduceSingleTileKernelINS2_10policy_hubIiyN4cuda3__47maximumIiEEE10Policy1000EN6thrust24THRUST_300001_SM_1000_NS6detail15normal_iteratorINSC_10device_ptrIiEEEEPiyS8_iiNS5_3std3__410__identityEEEvT0_T1_T2_T3_T4_T6_
        .type           _ZN3cub18CUB_300001_SM_10006detail6reduce28DeviceReduceSingleTileKernelINS2_10policy_hubIiyN4cuda3__47maximumIiEEE10Policy1000EN6thrust24THRUST_300001_SM_1000_NS6detail15normal_iteratorINSC_10device_ptrIiEEEEPiyS8_iiNS5_3std3__410__identityEEEvT0_T1_T2_T3_T4_T6_,@function
        .size           _ZN3cub18CUB_300001_SM_10006detail6reduce28DeviceReduceSingleTileKernelINS2_10policy_hubIiyN4cuda3__47maximumIiEEE10Policy1000EN6thrust24THRUST_300001_SM_1000_NS6detail15normal_iteratorINSC_10device_ptrIiEEEEPiyS8_iiNS5_3std3__410__identityEEEvT0_T1_T2_T3_T4_T6_,(.L_x_742 - _ZN3cub18CUB_300001_SM_10006detail6reduce28DeviceReduceSingleTileKernelINS2_10policy_hubIiyN4cuda3__47maximumIiEEE10Policy1000EN6thrust24THRUST_300001_SM_1000_NS6detail15normal_iteratorINSC_10device_ptrIiEEEEPiyS8_iiNS5_3std3__410__identityEEEvT0_T1_T2_T3_T4_T6_)
        .other          _ZN3cub18CUB_300001_SM_10006detail6reduce28DeviceReduceSingleTileKernelINS2_10policy_hubIiyN4cuda3__47maximumIiEEE10Policy1000EN6thrust24THRUST_300001_SM_1000_NS6detail15normal_iteratorINSC_10device_ptrIiEEEEPiyS8_iiNS5_3std3__410__identityEEEvT0_T1_T2_T3_T4_T6_,@"STO_CUDA_ENTRY STV_DEFAULT"
_ZN3cub18CUB_300001_SM_10006detail6reduce28DeviceReduceSingleTileKernelINS2_10policy_hubIiyN4cuda3__47maximumIiEEE10Policy1000EN6thrust24THRUST_300001_SM_1000_NS6detail15normal_iteratorINSC_10device_ptrIiEEEEPiyS8_iiNS5_3std3__410__identityEEEvT0_T1_T2_T3_T4_T6_:
.text._ZN3cub18CUB_300001_SM_10006detail6reduce28DeviceReduceSingleTileKernelINS2_10policy_hubIiyN4cuda3__47maximumIiEEE10Policy1000EN6thrust24THRUST_300001_SM_1000_NS6detail15normal_iteratorINSC_10device_ptrIiEEEEPiyS8_iiNS5_3std3__410__identityEEEvT0_T1_T2_T3_T4_T6_:
[----:B------:R-:W-:Y:S01]  /*0000*/  LDC R1, c[0x0][0x37c] ;  /* 0x0000df00ff017b82 */ /* 0x000fe20000000800 */
[----:B------:R-:W0:Y:S01]  /*0010*/  LDCU.64 UR4, c[0x0][0x390] ;  /* 0x00007200ff0477ac */ /* 0x000e220008000a00 */
[----:B------:R-:W1:Y:S01]  /*0020*/  LDCU.64 UR6, c[0x0][0x358] ;  /* 0x00006b00ff0677ac */ /* 0x000e620008000a00 */
[----:B0-----:R-:W-:Y:S02]  /*0030*/  IMAD.U32 R4, RZ, RZ, UR4 ;  /* 0x00000004ff047e24 */ /* 0x001fe4000f8e00ff */
[----:B------:R-:W-:-:S03]  /*0040*/  IMAD.U32 R5, RZ, RZ, UR5 ;  /* 0x00000005ff057e24 */ /* 0x000fc6000f8e00ff */
[----:B------:R-:W-:-:S04]  /*0050*/  ISETP.NE.U32.AND P0, PT, R4, RZ, PT ;  /* 0x000000ff0400720c */ /* 0x000fc80003f05070 */
[----:B------:R-:W-:-:S13]  /*0060*/  ISETP.NE.AND.EX P0, PT, R5, RZ, PT, P0 ;  /* 0x000000ff0500720c */ /* 0x000fda0003f05300 */
        /* <DEDUP_REMOVED lines=8> */
.L_x_533:
[----:B------:R-:W-:Y:S01]  /*00f0*/  ISETP.GT.U32.AND P0, PT, R4, 0xfff, PT ;  /* 0x00000fff0400780c */ /* 0x000fe20003f04070 */
[----:B------:R-:W-:Y:S03]  /*0100*/  BSSY.RECONVERGENT B0, `(.L_x_534) ;  /* 0x00001c4000007945 */ /* 0x000fe60003800200 */
[----:B------:R-:W-:-:S13]  /*0110*/  ISETP.GT.U32.AND.EX P0, PT, R5, RZ, PT, P0 ;  /* 0x000000ff0500720c */ /* 0x000fda0003f04100 */
[----:B------:R-:W-:Y:S05]  /*0120*/  @P0 BRA `(.L_x_535) ;  /* 0x0000000c006c0947 */ /* 0x000fea0003800000 */
[----:B------:R-:W0:Y:S01]  /*0130*/  S2R R7, SR_TID.X ;  /* 0x0000000000077919 */ /* 0x000e220000002100 */
[----:B------:R-:W-:Y:S01]  /*0140*/  BSSY.RECONVERGENT B1, `(.L_x_536) ;  /* 0x0000009000017945 */ /* 0x000fe20003800200 */
[----:B------:R-:W-:Y:S01]  /*0150*/  IMAD.MOV.U32 R0, RZ, RZ, RZ ;  /* 0x000000ffff007224 */ /* 0x000fe200078e00ff */
[----:B0-----:R-:W-:Y:S01]  /*0160*/  ISETP.GE.U32.AND P0, PT, R7, R4, PT ;  /* 0x000000040700720c */ /* 0x001fe20003f06070 */
[----:B------:R-:W-:-:S12]  /*0170*/  IMAD.MOV.U32 R9, RZ, RZ, R7 ;  /* 0x000000ffff097224 */ /* 0x000fd800078e0007 */
[----:B------:R-:W-:Y:S05]  /*0180*/  @P0 BRA `(.L_x_537) ;  /* 0x0000000000100947 */ /* 0x000fea0003800000 */
[----:B------:R-:W0:Y:S02]  /*0190*/  LDC.64 R2, c[0x0][0x380] ;  /* 0x0000e000ff027b82 */ /* 0x000e240000000a00 */
[----:B0-----:R-:W-:-:S05]  /*01a0*/  IMAD.WIDE.U32 R2, R7, 0x4, R2 ;  /* 0x0000000407027825 */ /* 0x001fca00078e0002 */
[----:B------:R0:W5:Y:S01]  /*01b0*/  LDG.E R0, desc[UR6][R2.64] ;  /* 0x0000000602007981 */ /* 0x000162000c1e1900 */
[----:B------:R-:W-:-:S07]  /*01c0*/  VIADD R9, R7, 0x100 ;  /* 0x0000010007097836 */ /* 0x000fce0000000000 */
.L_x_537:
[----:B------:R-:W-:Y:S05]  /*01d0*/  BSYNC.RECONVERGENT B1 ;  /* 0x0000000000017941 */ /* 0x000fea0003800200 */
.L_x_536:
[----:B------:R-:W-:Y:S01]  /*01e0*/  ISETP.GE.U32.AND P0, PT, R9, R4, PT ;  /* 0x000000040900720c */ /* 0x000fe20003f06070 */
[----:B------:R-:W-:-:S12]  /*01f0*/  BSSY.RECONVERGENT B1, `(.L_x_538) ;  /* 0x0000060000017945 */ /* 0x000fd80003800200 */
[----:B------:R-:W-:Y:S05]  /*0200*/  @P0 BRA `(.L_x_539) ;  /* 0x0000000400780947 */ /* 0x000fea0003800000 */
[----:B0-----:R-:W-:Y:S01]  /*0210*/  LOP3.LUT R3, RZ, R9, RZ, 0x33, !PT ;  /* 0x00000009ff037212 */ /* 0x001fe200078e33ff */
[----:B------:R-:W-:Y:S04]  /*0220*/  BSSY.RECONVERGENT B2, `(.L_x_540) ;  /* 0x000002c000027945 */ /* 0x000fe80003800200 */
[----:B------:R-:W-:-:S05]  /*0230*/  IMAD.IADD R3, R3, 0x1, R4 ;  /* 0x0000000103037824 */ /* 0x000fca00078e0204 */
[C---:B------:R-:W-:Y:S02]  /*0240*/  ISETP.GE.U32.AND P0, PT, R3.reuse, 0xf00, PT ;  /* 0x00000f000300780c */ /* 0x040fe40003f06070 */
[----:B------:R-:W-:-:S04]  /*0250*/  LEA.HI R6, R3, 0x1, RZ, 0x18 ;  /* 0x0000000103067811 */ /* 0x000fc800078fc0ff */
[----:B------:R-:W-:-:S04]  /*0260*/  LOP3.LUT R22, R6, 0xf, RZ, 0xc0, !PT ;  /* 0x0000000f06167812 */ /* 0x000fc800078ec0ff */
[----:B------:R-:W-:-:S03]  /*0270*/  ISETP.NE.AND P1, PT, R22, RZ, PT ;  /* 0x000000ff1600720c */ /* 0x000fc60003f25270 */
[----:B------:R-:W-:Y:S10]  /*0280*/  @!P0 BRA `(.L_x_541) ;  /* 0x0000000000948947 */ /* 0x000ff40003800000 */
[----:B------:R-:W0:Y:S01]  /*0290*/  LDC.64 R2, c[0x0][0x380] ;  /* 0x0000e000ff027b82 */ /* 0x000e220000000a00 */
[----:B------:R-:W-:-:S05]  /*02a0*/  LOP3.LUT R8, R6, 0x1fffff0, RZ, 0xc0, !PT ;  /* 0x01fffff006087812 */ /* 0x000fca00078ec0ff */
[----:B------:R-:W-:Y:S02]  /*02b0*/  IMAD.MOV R8, RZ, RZ, -R8 ;  /* 0x000000ffff087224 */ /* 0x000fe400078e0a08 */
[----:B0-----:R-:W-:-:S03]  /*02c0*/  IMAD.WIDE.U32 R2, R9, 0x4, R2 ;  /* 0x0000000409027825 */ /* 0x001fc600078e0002 */
[----:B------:R-:W-:-:S05]  /*02d0*/  IADD3 R15, P0, PT, R2, 0x2000, RZ ;  /* 0x00002000020f7810 */ /* 0x000fca0007f1e0ff */
[----:B------:R-:W-:-:S08]  /*02e0*/  IMAD.X R3, RZ, RZ, R3, P0 ;  /* 0x000000ffff037224 */ /* 0x000fd000000e0603 */
.L_x_542:
        /* <DEDUP_REMOVED lines=31> */
.L_x_541:
[----:B------:R-:W-:Y:S05]  /*04e0*/  BSYNC.RECONVERGENT B2 ;  /* 0x0000000000027941 */ /* 0x000fea0003800200 */
.L_x_540:
[----:B------:R-:W-:Y:S05]  /*04f0*/  @!P1 BRA `(.L_x_539) ;  /* 0x0000000000bc9947 */ /* 0x000fea0003800000 */
[----:B------:R-:W-:Y:S01]  /*0500*/  ISETP.GE.U32.AND P0, PT, R22, 0x8, PT ;  /* 0x000000081600780c */ /* 0x000fe20003f06070 */
[----:B------:R-:W-:Y:S01]  /*0510*/  BSSY.RECONVERGENT B2, `(.L_x_543) ;  /* 0x0000013000027945 */ /* 0x000fe20003800200 */
[----:B------:R-:W-:-:S04]  /*0520*/  LOP3.LUT R16, R6, 0x7, RZ, 0xc0, !PT ;  /* 0x0000000706107812 */ /* 0x000fc800078ec0ff */
[----:B------:R-:W-:-:S07]  /*0530*/  ISETP.NE.AND P1, PT, R16, RZ, PT ;  /* 0x000000ff1000720c */ /* 0x000fce0003f25270 */
[----:B------:R-:W-:Y:S06]  /*0540*/  @!P0 BRA `(.L_x_544) ;  /* 0x00000000003c8947 */ /* 0x000fec0003800000 */
[----:B------:R-:W0:Y:S02]  /*0550*/  LDC.64 R2, c[0x0][0x380] ;  /* 0x0000e000ff027b82 */ /* 0x000e240000000a00 */
[----:B0-----:R-:W-:-:S05]  /*0560*/  IMAD.WIDE R2, R9, 0x4, R2 ;  /* 0x0000000409027825 */ /* 0x001fca00078e0202 */
        /* <DEDUP_REMOVED lines=13> */
.L_x_544:
[----:B------:R-:W-:Y:S05]  /*0640*/  BSYNC.RECONVERGENT B2 ;  /* 0x0000000000027941 */ /* 0x000fea0003800200 */
.L_x_543:
        /* <DEDUP_REMOVED lines=11> */
[----:B------:R-:W3:Y:S01]  /*0700*/  LDG.E R10, desc[UR6][R2.64+0xc00] ;  /* 0x000c0006020a7981 */ /* 0x000ee2000c1e1900 */
[----:B------:R-:W-:Y:S01]  /*0710*/  VIADD R9, R9, 0x400 ;  /* 0x0000040009097836 */ /* 0x000fe20000000000 */
[----:B--2--5:R-:W-:-:S04]  /*0720*/  VIMNMX3 R0, R0, R11, R8, !PT ;  /* 0x0000000b0000720f */ /* 0x024fc80007800108 */
[----:B---3--:R-:W-:-:S07]  /*0730*/  VIMNMX3 R0, R0, R13, R10, !PT ;  /* 0x0000000d0000720f */ /* 0x008fce000780010a */
.L_x_546:
[----:B------:R-:W-:Y:S05]  /*0740*/  BSYNC.RECONVERGENT B2 ;  /* 0x0000000000027941 */ /* 0x000fea0003800200 */
.L_x_545:
[----:B------:R-:W-:Y:S05]  /*0750*/  @!P1 BRA `(.L_x_539) ;  /* 0x0000000000249947 */ /* 0x000fea0003800000 */
[----:B------:R-:W0:Y:S01]  /*0760*/  LDC.64 R10, c[0x0][0x380] ;  /* 0x0000e000ff0a7b82 */ /* 0x000e220000000a00 */
[----:B------:R-:W-:-:S07]  /*0770*/  IMAD.MOV R6, RZ, RZ, -R6 ;  /* 0x000000ffff067224 */ /* 0x000fce00078e0a06 */
.L_x_547:
[----:B0-----:R-:W-:-:S06]  /*0780*/  IMAD.WIDE R2, R9, 0x4, R10 ;  /* 0x0000000409027825 */ /* 0x001fcc00078e020a */
[----:B------:R-:W2:Y:S01]  /*0790*/  LDG.E R3, desc[UR6][R2.64] ;  /* 0x0000000602037981 */ /* 0x000ea2000c1e1900 */
[----:B------:R-:W-:Y:S02]  /*07a0*/  VIADD R6, R6, 0x1 ;  /* 0x0000000106067836 */ /* 0x000fe40000000000 */
[----:B------:R-:W-:-:S03]  /*07b0*/  VIADD R9, R9, 0x100 ;  /* 0x0000010009097836 */ /* 0x000fc60000000000 */
[----:B------:R-:W-:Y:S02]  /*07c0*/  ISETP.NE.AND P0, PT, R6, RZ, PT ;  /* 0x000000ff0600720c */ /* 0x000fe40003f05270 */
[----:B--2--5:R-:W-:-:S11]  /*07d0*/  VIMNMX R0, PT, PT, R3, R0, !PT ;  /* 0x0000000003007248 */ /* 0x024fd60007fe0100 */
[----:B------:R-:W-:Y:S05]  /*07e0*/  @P0 BRA `(.L_x_547) ;  /* 0xfffffffc00e40947 */ /* 0x000fea000383ffff */
.L_x_539:
[----:B------:R-:W-:Y:S05]  /*07f0*/  BSYNC.RECONVERGENT B1 ;  /* 0x0000000000017941 */ /* 0x000fea0003800200 */
.L_x_538:
[----:B------:R-:W-:Y:S01]  /*0800*/  ISETP.GE.U32.AND P0, PT, R4, 0x100, PT ;  /* 0x000001000400780c */ /* 0x000fe20003f06070 */
[----:B-----5:R-:W-:-:S03]  /*0810*/  IMAD.MOV.U32 R11, RZ, RZ, R0 ;  /* 0x000000ffff0b7224 */ /* 0x020fc600078e0000 */
[----:B------:R-:W-:-:S13]  /*0820*/  ISETP.GE.U32.AND.EX P0, PT, R5, RZ, PT, P0 ;  /* 0x000000ff0500720c */ /* 0x000fda0003f06100 */
[----:B------:R-:W-:Y:S05]  /*0830*/  @!P0 BRA `(.L_x_548) ;  /* 0x0000000000a08947 */ /* 0x000fea0003800000 */
[----:B------:R-:W1:Y:S01]  /*0840*/  S2R R6, SR_LANEID ;  /* 0x0000000000067919 */ /* 0x000e620000000000 */
[----:B------:R-:W-:Y:S01]  /*0850*/  ISETP.NE.AND P5, PT, R7, RZ, PT ;  /* 0x000000ff0700720c */ /* 0x000fe20003fa5270 */
[----:B------:R-:W2:Y:S02]  /*0860*/  SHFL.DOWN PT, R0, R11, 0x1, 0x1f ;  /* 0x08201f000b007f89 */ /* 0x000ea400000e0000 */
[----:B--2---:R-:W-:Y:S02]  /*0870*/  VIMNMX R0, PT, PT, R0, R11, !PT ;  /* 0x0000000b00007248 */ /* 0x004fe40007fe0100 */
[C---:B-1----:R-:W-:Y:S02]  /*0880*/  ISETP.GT.AND P0, PT, R6.reuse, 0x1e, PT ;  /* 0x0000001e0600780c */ /* 0x042fe40003f04270 */
[----:B------:R-:W-:Y:S02]  /*0890*/  ISETP.NE.AND P1, PT, R6, RZ, PT ;  /* 0x000000ff0600720c */ /* 0x000fe40003f25270 */
[----:B------:R-:W-:-:S02]  /*08a0*/  SEL R0, R11, R0, P0 ;  /* 0x000000000b007207 */ /* 0x000fc40000000000 */
        /* <DEDUP_REMOVED lines=15> */
[----:B------:R-:W-:-:S03]  /*09a0*/  ISETP.GT.AND P0, PT, R6, 0xf, PT ;  /* 0x0000000f0600780c */ /* 0x000fc60003f04270 */
[----:B------:R-:W0:Y:S02]  /*09b0*/  SHFL.DOWN PT, R3, R0, 0x10, 0x1f ;  /* 0x0a001f0000037f89 */ /* 0x000e2400000e0000 */
[----:B0-----:R-:W-:-:S04]  /*09c0*/  VIMNMX R3, PT, PT, R0, R3, !PT ;  /* 0x0000000300037248 */ /* 0x001fc80007fe0100 */
[----:B------:R-:W-:Y:S01]  /*09d0*/  SEL R9, R0, R3, P0 ;  /* 0x0000000300097207 */ /* 0x000fe20000000000 */
[----:B------:R1:W-:Y:S01]  /*09e0*/  @!P1 STS [R2+0x8], R3 ;  /* 0x0000080302009388 */ /* 0x0003e20000000800 */
[----:B------:R-:W-:Y:S06]  /*09f0*/  BAR.SYNC.DEFER_BLOCKING 0x0 ;  /* 0x0000000000007b1d */ /* 0x000fec0000010000 */
[----:B------:R-:W-:Y:S05]  /*0a00*/  @P5 BRA `(.L_x_549) ;  /* 0x0000001000cc5947 */ /* 0x000fea0003800000 */
[----:B------:R-:W0:Y:S01]  /*0a10*/  S2UR UR5, SR_CgaCtaId ;  /* 0x00000000000579c3 */ /* 0x000e220000008800 */
[----:B------:R-:W-:Y:S02]  /*0a20*/  UMOV UR4, 0x400 ;  /* 0x0000040000047882 */ /* 0x000fe40000000000 */
[----:B0-----:R-:W-:-:S09]  /*0a30*/  ULEA UR4, UR5, UR4, 0x18 ;  /* 0x0000000405047291 */ /* 0x001fd2000f8ec0ff */
[----:B------:R-:W-:Y:S04]  /*0a40*/  LDS R0, [UR4+0xc] ;  /* 0x00000c04ff007984 */ /* 0x000fe80008000800 */
[----:B------:R-:W0:Y:S04]  /*0a50*/  LDS.128 R4, [UR4+0x10] ;  /* 0x00001004ff047984 */ /* 0x000e280008000c00 */
[----:B-1----:R-:W1:Y:S01]  /*0a60*/  LDS.64 R2, [UR4+0x20] ;  /* 0x00002004ff027984 */ /* 0x002e620008000a00 */
[----:B0-----:R-:W-:-:S04]  /*0a70*/  VIMNMX3 R0, R9, R0, R4, !PT ;  /* 0x000000000900720f */ /* 0x001fc80007800104 */
[----:B------:R-:W-:-:S04]  /*0a80*/  VIMNMX3 R0, R0, R5, R6, !PT ;  /* 0x000000050000720f */ /* 0x000fc80007800106 */
[----:B-1----:R-:W-:-:S04]  /*0a90*/  VIMNMX3 R0, R0, R7, R2, !PT ;  /* 0x000000070000720f */ /* 0x002fc80007800102 */
[----:B------:R-:W-:Y:S01]  /*0aa0*/  VIMNMX R9, PT, PT, R0, R3, !PT ;  /* 0x0000000300097248 */ /* 0x000fe20007fe0100 */
[----:B------:R-:W-:Y:S06]  /*0ab0*/  BRA `(.L_x_549) ;  /* 0x0000001000a07947 */ /* 0x000fec0003800000 */
.L_x_548:
[----:B------:R-:W1:Y:S01]  /*0ac0*/  S2R R13, SR_LANEID ;  /* 0x00000000000d7919 */ /* 0x000e620000000000 */
[C---:B------:R-:W-:Y:S02]  /*0ad0*/  LOP3.LUT R0, R7.reuse, 0x3e0, RZ, 0xc0, !PT ;  /* 0x000003e007007812 */ /* 0x040fe400078ec0ff */
[----:B------:R-:W-:Y:S02]  /*0ae0*/  ISETP.NE.AND P5, PT, R7, RZ, PT ;  /* 0x000000ff0700720c */ /* 0x000fe40003fa5270 */
[----:B------:R-:W-:Y:S01]  /*0af0*/  LOP3.LUT R9, RZ, R0, RZ, 0x33, !PT ;  /* 0x00000000ff097212 */ /* 0x000fe200078e33ff */
[----:B0-----:R-:W-:-:S04]  /*0b00*/  VIADD R3, R0, 0x20 ;  /* 0x0000002000037836 */ /* 0x001fc80000000000 */
[----:B------:R-:W-:Y:S01]  /*0b10*/  IMAD.IADD R9, R9, 0x1, R4 ;  /* 0x0000000109097824 */ /* 0x000fe200078e0204 */
[----:B------:R-:W-:-:S04]  /*0b20*/  ISETP.GT.U32.AND P0, PT, R3, R4, PT ;  /* 0x000000040300720c */ /* 0x000fc80003f04070 */
        /* <DEDUP_REMOVED lines=26> */
[----:B0-----:R-:W-:-:S05]  /*0cd0*/  @!P0 VIMNMX R11, PT, PT, R11, R2, !PT ;  /* 0x000000020b0b8248 */ /* 0x001fca0007fe0100 */
[----:B------:R-:W-:-:S05]  /*0ce0*/  IMAD.MOV.U32 R9, RZ, RZ, R11 ;  /* 0x000000ffff097224 */ /* 0x000fca00078e000b */
[----:B------:R0:W-:Y:S01]  /*0cf0*/  @!P1 STS [R6+0x8], R9 ;  /* 0x0000080906009388 */ /* 0x0001e20000000800 */
[----:B------:R-:W-:Y:S06]  /*0d00*/  BAR.SYNC.DEFER_BLOCKING 0x0 ;  /* 0x0000000000007b1d */ /* 0x000fec0000010000 */
[----:B------:R-:W-:Y:S05]  /*0d10*/  @P5 BRA `(.L_x_549) ;  /* 0x0000001000085947 */ /* 0x000fea0003800000 */
[----:B------:R-:W1:Y:S01]  /*0d20*/  S2UR UR5, SR_CgaCtaId ;  /* 0x00000000000579c3 */ /* 0x000e620000008800 */
[----:B------:R-:W-:Y:S01]  /*0d30*/  UMOV UR4, 0x400 ;  /* 0x0000040000047882 */ /* 0x000fe20000000000 */
[C---:B------:R-:W-:Y:S02]  /*0d40*/  ISETP.GT.U32.AND P3, PT, R4.reuse, 0x20, PT ;  /* 0x000000200400780c */ /* 0x040fe40003f64070 */
[C---:B------:R-:W-:Y:S02]  /*0d50*/  ISETP.GT.U32.AND P1, PT, R4.reuse, 0x40, PT ;  /* 0x000000400400780c */ /* 0x040fe40003f24070 */
[C---:B------:R-:W-:Y:S02]  /*0d60*/  ISETP.GT.U32.AND.EX P3, PT, R5.reuse, RZ, PT, P3 ;  /* 0x000000ff0500720c */ /* 0x040fe40003f64130 */
[----:B------:R-:W-:Y:S02]  /*0d70*/  ISETP.GT.U32.AND P0, PT, R4, 0x60, PT ;  /* 0x000000600400780c */ /* 0x000fe40003f04070 */
[----:B------:R-:W-:-:S02]  /*0d80*/  ISETP.GT.U32.AND.EX P1, PT, R5, RZ, PT, P1 ;  /* 0x000000ff0500720c */ /* 0x000fc40003f24110 */
[C---:B------:R-:W-:Y:S02]  /*0d90*/  ISETP.GT.U32.AND P2, PT, R4.reuse, 0x80, PT ;  /* 0x000000800400780c */ /* 0x040fe40003f44070 */
[C---:B------:R-:W-:Y:S02]  /*0da0*/  ISETP.GT.U32.AND.EX P0, PT, R5.reuse, RZ, PT, P0 ;  /* 0x000000ff0500720c */ /* 0x040fe40003f04100 */
[----:B------:R-:W-:Y:S02]  /*0db0*/  ISETP.GT.U32.AND P4, PT, R4, 0xa0, PT ;  /* 0x000000a00400780c */ /* 0x000fe40003f84070 */
[C---:B------:R-:W-:Y:S02]  /*0dc0*/  ISETP.GT.U32.AND.EX P2, PT, R5.reuse, RZ, PT, P2 ;  /* 0x000000ff0500720c */ /* 0x040fe40003f44120 */
[----:B------:R-:W-:Y:S01]  /*0dd0*/  ISETP.GT.U32.AND.EX P4, PT, R5, RZ, PT, P4 ;  /* 0x000000ff0500720c */ /* 0x000fe20003f84140 */
[----:B-1----:R-:W-:-:S09]  /*0de0*/  ULEA UR4, UR5, UR4, 0x18 ;  /* 0x0000000405047291 */ /* 0x002fd2000f8ec0ff */
[----:B------:R-:W0:Y:S04]  /*0df0*/  LDS R0, [UR4+0xc] ;  /* 0x00000c04ff007984 */ /* 0x000e280008000800 */
[----:B------:R-:W1:Y:S04]  /*0e00*/  LDS.128 R12, [UR4+0x10] ;  /* 0x00001004ff0c7984 */ /* 0x000e680008000c00 */
[----:B------:R-:W2:Y:S01]  /*0e10*/  LDS.64 R2, [UR4+0x20] ;  /* 0x00002004ff027984 */ /* 0x000ea20008000a00 */
[----:B0-----:R-:W-:Y:S02]  /*0e20*/  @P3 VIMNMX R9, PT, PT, R9, R0, !PT ;  /* 0x0000000009093248 */ /* 0x001fe40007fe0100 */
[----:B------:R-:W-:-:S02]  /*0e30*/  ISETP.GT.U32.AND P3, PT, R4, 0xc0, PT ;  /* 0x000000c00400780c */ /* 0x000fc40003f64070 */
[----:B-1----:R-:W-:Y:S02]  /*0e40*/  @P1 VIMNMX R9, PT, PT, R9, R12, !PT ;  /* 0x0000000c09091248 */ /* 0x002fe40007fe0100 */
[----:B------:R-:W-:Y:S02]  /*0e50*/  ISETP.GT.U32.AND P1, PT, R4, 0xe0, PT ;  /* 0x000000e00400780c */ /* 0x000fe40003f24070 */
[----:B------:R-:W-:Y:S02]  /*0e60*/  ISETP.GT.U32.AND.EX P3, PT, R5, RZ, PT, P3 ;  /* 0x000000ff0500720c */ /* 0x000fe40003f64130 */
[----:B------:R-:W-:Y:S02]  /*0e70*/  @P0 VIMNMX R9, PT, PT, R9, R13, !PT ;  /* 0x0000000d09090248 */ /* 0x000fe40007fe0100 */
[----:B------:R-:W-:Y:S02]  /*0e80*/  ISETP.GT.U32.AND.EX P1, PT, R5, RZ, PT, P1 ;  /* 0x000000ff0500720c */ /* 0x000fe40003f24110 */
[----:B------:R-:W-:-:S04]  /*0e90*/  @P2 VIMNMX R9, PT, PT, R9, R14, !PT ;  /* 0x0000000e09092248 */ /* 0x000fc80007fe0100 */
[----:B------:R-:W-:-:S04]  /*0ea0*/  @P4 VIMNMX R9, PT, PT, R9, R15, !PT ;  /* 0x0000000f09094248 */ /* 0x000fc80007fe0100 */
[----:B--2---:R-:W-:-:S04]  /*0eb0*/  @P3 VIMNMX R9, PT, PT, R9, R2, !PT ;  /* 0x0000000209093248 */ /* 0x004fc80007fe0100 */
[----:B------:R-:W-:Y:S01]  /*0ec0*/  @P1 VIMNMX R9, PT, PT, R9, R3, !PT ;  /* 0x0000000309091248 */ /* 0x000fe20007fe0100 */
[----:B------:R-:W-:Y:S06]  /*0ed0*/  BRA `(.L_x_549) ;  /* 0x0000000c00987947 */ /* 0x000fec0003800000 */
.L_x_535:
[----:B------:R-:W0:Y:S01]  /*0ee0*/  S2R R0, SR_TID.X ;  /* 0x0000000000007919 */ /* 0x000e220000002100 */
[----:B------:R-:W0:Y:S02]  /*0ef0*/  LDC.64 R2, c[0x0][0x380] ;  /* 0x0000e000ff027b82 */ /* 0x000e240000000a00 */
[----:B0-----:R-:W-:-:S05]  /*0f00*/  IMAD.WIDE.U32 R2, R0, 0x4, R2 ;  /* 0x0000000400027825 */ /* 0x001fca00078e0002 */
        /* <DEDUP_REMOVED lines=16> */
[----:B------:R-:W-:-:S04]  /*1010*/  IADD3 R12, P1, PT, R4, -0x1000, RZ ;  /* 0xfffff000040c7810 */ /* 0x000fc80007f3e0ff */
[----:B------:R-:W-:Y:S02]  /*1020*/  ISETP.GE.U32.AND P0, PT, R12, 0x1000, PT ;  /* 0x000010000c00780c */ /* 0x000fe40003f06070 */
[----:B--2---:R-:W-:Y:S02]  /*1030*/  VIMNMX3 R9, R9, R10, R11, !PT ;  /* 0x0000000a0909720f */ /* 0x004fe4000780010b */
[----:B------:R-:W-:-:S04]  /*1040*/  IADD3.X R11, PT, PT, R5, -0x1, RZ, P1, !PT ;  /* 0xffffffff050b7810 */ /* 0x000fc80000ffe4ff */
[----:B------:R-:W-:Y:S02]  /*1050*/  ISETP.GE.U32.AND.EX P0, PT, R11, RZ, PT, P0 ;  /* 0x000000ff0b00720c */ /* 0x000fe40003f06100 */
[----:B---3--:R-:W-:Y:S01]  /*1060*/  VIMNMX3 R6, R6, R7, R8, !PT ;  /* 0x000000070606720f */ /* 0x008fe20007800108 */
[----:B------:R-:W-:Y:S01]  /*1070*/  IMAD.MOV.U32 R8, RZ, RZ, RZ ;  /* 0x000000ffff087224 */ /* 0x000fe200078e00ff */
[----:B----4-:R-:W-:-:S04]  /*1080*/  VIMNMX3 R13, R13, R14, R15, !PT ;  /* 0x0000000e0d0d720f */ /* 0x010fc8000780010f */
[----:B------:R-:W-:Y:S02]  /*1090*/  VIMNMX3 R6, R6, R9, R13, !PT ;  /* 0x000000090606720f */ /* 0x000fe4000780010d */
[----:B-----5:R-:W-:Y:S01]  /*10a0*/  VIMNMX3 R17, R16, R17, R18, !PT ;  /* 0x000000111011720f */ /* 0x020fe20007800112 */
[----:B------:R-:W-:Y:S01]  /*10b0*/  IMAD.MOV.U32 R9, RZ, RZ, 0x1000 ;  /* 0x00001000ff097424 */ /* 0x000fe200078e00ff */
[----:B------:R-:W-:-:S04]  /*10c0*/  VIMNMX3 R19, R19, R20, R21, !PT ;  /* 0x000000141313720f */ /* 0x000fc80007800115 */
[----:B------:R-:W-:-:S04]  /*10d0*/  VIMNMX3 R17, R17, R19, R22, !PT ;  /* 0x000000131111720f */ /* 0x000fc80007800116 */
[----:B------:R-:W-:Y:S01]  /*10e0*/  VIMNMX R10, PT, PT, R6, R17, !PT ;  /* 0x00000011060a7248 */ /* 0x000fe20007fe0100 */
[----:B------:R-:W-:Y:S06]  /*10f0*/  @!P0 BRA `(.L_x_550) ;  /* 0x0000000000a08947 */ /* 0x000fec0003800000 */
[----:B------:R-:W0:Y:S01]  /*1100*/  LDC.64 R4, c[0x0][0x390] ;  /* 0x0000e400ff047b82 */ /* 0x000e220000000a00 */
[----:B------:R-:W-:Y:S02]  /*1110*/  IMAD.MOV.U32 R9, RZ, RZ, 0x1000 ;  /* 0x00001000ff097424 */ /* 0x000fe400078e00ff */
[----:B------:R-:W-:-:S07]  /*1120*/  IMAD.MOV.U32 R8, RZ, RZ, RZ ;  /* 0x000000ffff087224 */ /* 0x000fce00078e00ff */
.L_x_552:
[----:B------:R-:W-:-:S04]  /*1130*/  LEA R6, P0, R9, R2, 0x2 ;  /* 0x0000000209067211 */ /* 0x000fc800078010ff */
[----:B------:R-:W-:-:S05]  /*1140*/  LEA.HI.X R7, R9, R3, R8, 0x2, P0 ;  /* 0x0000000309077211 */ /* 0x000fca00000f1408 */
[----:B------:R-:W2:Y:S04]  /*1150*/  LDG.E R13, desc[UR6][R6.64+0x800] ;  /* 0x00080006060d7981 */ /* 0x000ea8000c1e1900 */
[----:B------:R-:W2:Y:S04]  /*1160*/  LDG.E R14, desc[UR6][R6.64+0xc00] ;  /* 0x000c0006060e7981 */ /* 0x000ea8000c1e1900 */
[----:B------:R-:W2:Y:S04]  /*1170*/  LDG.E R15, desc[UR6][R6.64+0x1000] ;  /* 0x00100006060f7981 */ /* 0x000ea8000c1e1900 */
        /* <DEDUP_REMOVED lines=13> */
[----:B0-----:R-:W-:-:S04]  /*1250*/  IADD3 R29, P1, PT, -R9, R4, RZ ;  /* 0x00000004091d7210 */ /* 0x001fc80007f3e1ff */
[----:B------:R-:W-:Y:S02]  /*1260*/  ISETP.GE.U32.AND P0, PT, R29, 0x1000, PT ;  /* 0x000010001d00780c */ /* 0x000fe40003f06070 */
[----:B--2---:R-:W-:Y:S01]  /*1270*/  VIMNMX3 R13, R13, R14, R15, !PT ;  /* 0x0000000e0d0d720f */ /* 0x004fe2000780010f */
[----:B------:R-:W-:-:S05]  /*1280*/  IMAD.X R14, R5, 0x1, ~R8, P1 ;  /* 0x00000001050e7824 */ /* 0x000fca00008e0e08 */
[----:B------:R-:W-:Y:S02]  /*1290*/  ISETP.GE.U32.AND.EX P0, PT, R14, RZ, PT, P0 ;  /* 0x000000ff0e00720c */ /* 0x000fe40003f06100 */
        /* <DEDUP_REMOVED lines=9> */
[----:B------:R-:W-:-:S05]  /*1330*/  IADD3 R9, P0, PT, R9, 0x1000, RZ ;  /* 0x0000100009097810 */ /* 0x000fca0007f1e0ff */
[----:B------:R-:W-:Y:S01]  /*1340*/  IMAD.X R8, RZ, RZ, R8, P0 ;  /* 0x000000ffff087224 */ /* 0x000fe200000e0608 */
[----:B------:R-:W-:-:S04]  /*1350*/  ISETP.GT.U32.AND P0, PT, R9, R12, PT ;  /* 0x0000000c0900720c */ /* 0x000fc80003f04070 */
[----:B------:R-:W-:-:S13]  /*1360*/  ISETP.GT.U32.AND.EX P0, PT, R8, R11, PT, P0 ;  /* 0x0000000b0800720c */ /* 0x000fda0003f04100 */
[----:B------:R-:W-:Y:S05]  /*1370*/  @!P0 BRA `(.L_x_552) ;  /* 0xfffffffc006c8947 */ /* 0x000fea000383ffff */
.L_x_550:
[----:B------:R-:W-:Y:S01]  /*1380*/  IMAD.IADD R3, R4, 0x1, -R9 ;  /* 0x0000000104037824 */ /* 0x000fe200078e0a09 */
[----:B------:R-:W-:Y:S01]  /*1390*/  ISETP.GE.U32.AND P1, PT, R9, R4, PT ;  /* 0x000000040900720c */ /* 0x000fe20003f26070 */
[----:B------:R-:W-:Y:S03]  /*13a0*/  BSSY.RECONVERGENT B1, `(.L_x_551) ;  /* 0x0000072000017945 */ /* 0x000fe60003800200 */
[----:B------:R-:W-:-:S04]  /*13b0*/  ISETP.GE.AND P0, PT, R0, R3, PT ;  /* 0x000000030000720c */ /* 0x000fc80003f06270 */
[----:B------:R-:W-:-:S13]  /*13c0*/  ISETP.GE.U32.OR.EX P0, PT, R8, R5, P0, P1 ;  /* 0x000000050800720c */ /* 0x000fda0000706510 */
[----:B------:R-:W-:Y:S05]  /*13d0*/  @P0 BRA `(.L_x_553) ;  /* 0x0000000400b80947 */ /* 0x000fea0003800000 */
[----:B------:R-:W-:Y:S01]  /*13e0*/  LOP3.LUT R2, RZ, R0, RZ, 0x33, !PT ;  /* 0x00000000ff027212 */ /* 0x000fe200078e33ff */
[----:B------:R-:W-:Y:S03]  /*13f0*/  BSSY.RECONVERGENT B2, `(.L_x_554) ;  /* 0x0000031000027945 */ /* 0x000fe60003800200 */
[----:B------:R-:W-:Y:S01]  /*1400*/  IADD3 R2, PT, PT, -R9, R4, R2 ;  /* 0x0000000409027210 */ /* 0x000fe20007ffe102 */
[----:B------:R-:W-:-:S03]  /*1410*/  IMAD.MOV.U32 R4, RZ, RZ, R0 ;  /* 0x000000ffff047224 */ /* 0x000fc600078e0000 */
[C---:B------:R-:W-:Y:S02]  /*1420*/  ISETP.GE.U32.AND P1, PT, R2.reuse, 0xf00, PT ;  /* 0x00000f000200780c */ /* 0x040fe40003f26070 */
[----:B------:R-:W-:-:S04]  /*1430*/  LEA.HI R5, R2, 0x1, RZ, 0x18 ;  /* 0x0000000102057811 */ /* 0x000fc800078fc0ff */
[----:B------:R-:W-:-:S04]  /*1440*/  LOP3.LUT R24, R5, 0xf, RZ, 0xc0, !PT ;  /* 0x0000000f05187812 */ /* 0x000fc800078ec0ff */
[----:B------:R-:W-:-:S03]  /*1450*/  ISETP.NE.AND P0, PT, R24, RZ, PT ;  /* 0x000000ff1800720c */ /* 0x000fc60003f05270 */
[----:B------:R-:W-:Y:S10]  /*1460*/  @!P1 BRA `(.L_x_555) ;  /* 0x0000000000a49947 */ /* 0x000ff40003800000 */
[----:B------:R-:W0:Y:S01]  /*1470*/  LDCU.64 UR4, c[0x0][0x380] ;  /* 0x00007000ff0477ac */ /* 0x000e220008000a00 */
[----:B------:R-:W-:Y:S01]  /*1480*/  IADD3 R3, P1, PT, R0, R9, RZ ;  /* 0x0000000900037210 */ /* 0x000fe20007f3e0ff */
[----:B------:R-:W-:Y:S01]  /*1490*/  IMAD.MOV.U32 R4, RZ, RZ, R0 ;  /* 0x000000ffff047224 */ /* 0x000fe200078e0000 */
[----:B------:R-:W-:-:S03]  /*14a0*/  LOP3.LUT R14, R5, 0x1fffff0, RZ, 0xc0, !PT ;  /* 0x01fffff0050e7812 */ /* 0x000fc600078ec0ff */
[----:B------:R-:W-:Y:S02]  /*14b0*/  IMAD.X R2, RZ, RZ, R8, P1 ;  /* 0x000000ffff027224 */ /* 0x000fe400008e0608 */
[----:B------:R-:W-:Y:S01]  /*14c0*/  IMAD.MOV R14, RZ, RZ, -R14 ;  /* 0x000000ffff0e7224 */ /* 0x000fe200078e0a0e */
[----:B0-----:R-:W-:-:S04]  /*14d0*/  LEA R15, P2, R3, UR4, 0x2 ;  /* 0x00000004030f7c11 */ /* 0x001fc8000f8410ff */
[----:B------:R-:W-:Y:S02]  /*14e0*/  IADD3 R15, P1, PT, R15, 0x2000, RZ ;  /* 0x000020000f0f7810 */ /* 0x000fe40007f3e0ff */
[----:B------:R-:W-:-:S05]  /*14f0*/  LEA.HI.X R3, R3, UR5, R2, 0x2, P2 ;  /* 0x0000000503037c11 */ /* 0x000fca00090f1402 */
[----:B------:R-:W-:-:S07]  /*1500*/  IMAD.X R3, RZ, RZ, R3, P1 ;  /* 0x000000ffff037224 */ /* 0x000fce00008e0603 */
.L_x_556:
        /* <DEDUP_REMOVED lines=16> */
[----:B------:R0:W5:Y:S01]  /*1610*/  LDG.E R6, desc[UR6][R2.64+0x1c00] ;  /* 0x001c000602067981 */ /* 0x000162000c1e1900 */
        /* <DEDUP_REMOVED lines=9> */
[----:B------:R-:W-:-:S05]  /*16b0*/  IADD3 R15, P2, PT, R2, 0x4000, RZ ;  /* 0x00004000020f7810 */ /* 0x000fca0007f5e0ff */
[----:B0-----:R-:W-:Y:S01]  /*16c0*/  IMAD.X R3, RZ, RZ, R3, P2 ;  /* 0x000000ffff037224 */ /* 0x001fe200010e0603 */
[----:B------:R-:W-:-:S04]  /*16d0*/  VIMNMX3 R7, R11, R12, R7, !PT ;  /* 0x0000000c0b07720f */ /* 0x000fc80007800107 */
[----:B------:R-:W-:Y:S01]  /*16e0*/  VIMNMX3 R10, R7, R13, R6, !PT ;  /* 0x0000000d070a720f */ /* 0x000fe20007800106 */
[----:B------:R-:W-:Y:S06]  /*16f0*/  @P1 BRA `(.L_x_556) ;  /* 0xfffffffc00841947 */ /* 0x000fec000383ffff */
.L_x_555:
[----:B------:R-:W-:Y:S05]  /*1700*/  BSYNC.RECONVERGENT B2 ;  /* 0x0000000000027941 */ /* 0x000fea0003800200 */
.L_x_554:
[----:B------:R-:W-:Y:S05]  /*1710*/  @!P0 BRA `(.L_x_553) ;  /* 0x0000000000e88947 */ /* 0x000fea0003800000 */
[----:B------:R-:W-:Y:S01]  /*1720*/  ISETP.GE.U32.AND P0, PT, R24, 0x8, PT ;  /* 0x000000081800780c */ /* 0x000fe20003f06070 */
[----:B------:R-:W-:Y:S01]  /*1730*/  BSSY.RECONVERGENT B2, `(.L_x_557) ;  /* 0x0000016000027945 */ /* 0x000fe20003800200 */
[----:B------:R-:W-:-:S04]  /*1740*/  LOP3.LUT R17, R5, 0x7, RZ, 0xc0, !PT ;  /* 0x0000000705117812 */ /* 0x000fc800078ec0ff */
[----:B------:R-:W-:-:S07]  /*1750*/  ISETP.NE.AND P1, PT, R17, RZ, PT ;  /* 0x000000ff1100720c */ /* 0x000fce0003f25270 */
[----:B------:R-:W-:Y:S06]  /*1760*/  @!P0 BRA `(.L_x_558) ;  /* 0x0000000000488947 */ /* 0x000fec0003800000 */
[----:B------:R-:W0:Y:S01]  /*1770*/  LDCU.64 UR4, c[0x0][0x380] ;  /* 0x00007000ff0477ac */ /* 0x000e220008000a00 */
[----:B------:R-:W-:-:S05]  /*1780*/  IADD3 R3, P0, PT, R4, R9, RZ ;  /* 0x0000000904037210 */ /* 0x000fca0007f1e0ff */
[----:B------:R-:W-:Y:S01]  /*1790*/  IMAD.X R6, RZ, RZ, R8, P0 ;  /* 0x000000ffff067224 */ /* 0x000fe200000e0608 */
        /* <DEDUP_REMOVED lines=15> */
.L_x_558:
[----:B------:R-:W-:Y:S05]  /*1890*/  BSYNC.RECONVERGENT B2 ;  /* 0x0000000000027941 */ /* 0x000fea0003800200 */
.L_x_557:
        /* <DEDUP_REMOVED lines=18> */
.L_x_560:
[----:B------:R-:W-:Y:S05]  /*19c0*/  BSYNC.RECONVERGENT B2 ;  /* 0x0000000000027941 */ /* 0x000fea0003800200 */
.L_x_559:
[----:B------:R-:W-:Y:S05]  /*19d0*/  @!P1 BRA `(.L_x_553) ;  /* 0x0000000000389947 */ /* 0x000fea0003800000 */
[----:B------:R-:W0:Y:S01]  /*19e0*/  LDCU.64 UR4, c[0x0][0x380] ;  /* 0x00007000ff0477ac */ /* 0x000e220008000a00 */
[----:B------:R-:W-:Y:S01]  /*19f0*/  IADD3 R5, P0, PT, R4, R9, RZ ;  /* 0x0000000904057210 */ /* 0x000fe20007f1e0ff */
[----:B------:R-:W-:-:S04]  /*1a00*/  IMAD.MOV R4, RZ, RZ, -R6 ;  /* 0x000000ffff047224 */ /* 0x000fc800078e0a06 */
[----:B------:R-:W-:Y:S01]  /*1a10*/  IMAD.X R8, RZ, RZ, R8, P0 ;  /* 0x000000ffff087224 */ /* 0x000fe200000e0608 */
[----:B0-----:R-:W-:-:S04]  /*1a20*/  LEA R2, P1, R5, UR4, 0x2 ;  /* 0x0000000405027c11 */ /* 0x001fc8000f8210ff */
[----:B------:R-:W-:-:S09]  /*1a30*/  LEA.HI.X R5, R5, UR5, R8, 0x2, P1 ;  /* 0x0000000505057c11 */ /* 0x000fd200088f1408 */
.L_x_561:
[----:B------:R-:W-:-:S06]  /*1a40*/  IMAD.MOV.U32 R3, RZ, RZ, R5 ;  /* 0x000000ffff037224 */ /* 0x000fcc00078e0005 */
[----:B------:R0:W2:Y:S01]  /*1a50*/  LDG.E R3, desc[UR6][R2.64] ;  /* 0x0000000602037981 */ /* 0x0000a2000c1e1900 */
[----:B------:R-:W-:-:S05]  /*1a60*/  VIADD R4, R4, 0x1 ;  /* 0x0000000104047836 */ /* 0x000fca0000000000 */
[----:B------:R-:W-:Y:S02]  /*1a70*/  ISETP.NE.AND P0, PT, R4, RZ, PT ;  /* 0x000000ff0400720c */ /* 0x000fe40003f05270 */
[----:B0-----:R-:W-:-:S05]  /*1a80*/  IADD3 R2, P1, PT, R2, 0x400, RZ ;  /* 0x0000040002027810 */ /* 0x001fca0007f3e0ff */
[----:B------:R-:W-:Y:S01]  /*1a90*/  IMAD.X R5, RZ, RZ, R5, P1 ;  /* 0x000000ffff057224 */ /* 0x000fe200008e0605 */
[----:B--2---:R-:W-:-:S05]  /*1aa0*/  VIMNMX R10, PT, PT, R3, R10, !PT ;  /* 0x0000000a030a7248 */ /* 0x004fca0007fe0100 */
[----:B------:R-:W-:Y:S05]  /*1ab0*/  @P0 BRA `(.L_x_561) ;  /* 0xfffffffc00e00947 */ /* 0x000fea000383ffff */
.L_x_553:
[----:B------:R-:W-:Y:S05]  /*1ac0*/  BSYNC.RECONVERGENT B1 ;  /* 0x0000000000017941 */ /* 0x000fea0003800200 */
.L_x_551:
[----:B------:R-:W0:Y:S01]  /*1ad0*/  S2R R6, SR_LANEID ;  /* 0x0000000000067919 */ /* 0x000e220000000000 */
[----:B------:R-:W-:Y:S01]  /*1ae0*/  IMAD.MOV.U32 R9, RZ, RZ, R10 ;  /* 0x000000ffff097224 */ /* 0x000fe200078e000a */
[----:B------:R-:W-:-:S04]  /*1af0*/  ISETP.NE.AND P5, PT, R0, RZ, PT ;  /* 0x000000ff0000720c */ /* 0x000fc80003fa5270 */
        /* <DEDUP_REMOVED lines=35> */
[----:B------:R-:W-:-:S07]  /*1d30*/  VIMNMX R9, PT, PT, R0, R3, !PT ;  /* 0x0000000300097248 */ /* 0x000fce0007fe0100 */
.L_x_549:
[----:B------:R-:W-:Y:S05]  /*1d40*/  BSYNC.RECONVERGENT B0 ;  /* 0x0000000000007941 */ /* 0x000fea0003800200 */
.L_x_534:
[----:B------:R-:W-:Y:S05]  /*1d50*/  @P5 EXIT ;  /* 0x000000000000594d */ /* 0x000fea0003800000 */
[----:B-12---:R-:W1:Y:S01]  /*1d60*/  LDC.64 R2, c[0x0][0x388] ;  /* 0x0000e200ff027b82 */ /* 0x006e620000000a00 */
[----:B------:R-:W0:Y:S02]  /*1d70*/  LDCU UR4, c[0x0][0x39c] ;  /* 0x00007380ff0477ac */ /* 0x000e240008000800 */
[----:B0-----:R-:W-:-:S05]  /*1d80*/  VIMNMX R9, PT, PT, R9, UR4, !PT ;  /* 0x0000000409097c48 */ /* 0x001fca000ffe0100 */
[----:B-1----:R-:W-:Y:S01]  /*1d90*/  STG.E desc[UR6][R2.64], R9 ;  /* 0x0000000902007986 */ /* 0x002fe2000c101906 */
[----:B------:R-:W-:Y:S05]  /*1da0*/  EXIT ;  /* 0x000000000000794d */ /* 0x000fea0003800000 */
.L_x_562:
        /* <DEDUP_REMOVED lines=13> */
.L_x_742:


//--------------------- .text._ZN3cub18CUB_300001_SM_10006detail6reduce28DeviceReduceSingleTileKernelINS2_10policy_hubIijN4cuda3__47maximumIiEEE10Policy1000EPiSB_iS8_iiNS5_3std3__410__identityEEEvT0_T1_T2_T3_T4_T6_ --------------------------
	.section	.text._ZN3cub18CUB_300001_SM_10006detail6reduce28DeviceReduceSingleTileKernelINS2_10policy_hubIijN4cuda3__47maximumIiEEE10Policy1000EPiSB_iS8_iiNS5_3std3__410__identityEEEvT0_T1_T2_T3_T4_T6_,"ax",@progbits
	.align	128
        .global         _ZN3cub18CUB_300001_SM_10006detail6reduce28DeviceReduceSingleTileKernelINS2_10policy_hubIijN4cuda3__47maximumIiEEE10Policy1000EPiSB_iS8_iiNS5_3std3__410__identityEEEvT0_T1_T2_T3_T4_T6_
        .type           _ZN3cub18CUB_300001_SM_10006detail6reduce28DeviceReduceSingleTileKernelINS2_10policy_hubIijN4cuda3__47maximumIiEEE10Policy1000EPiSB_iS8_iiNS5_3std3__410__identityEEEvT0_T1_T2_T3_T4_T6_,@function
        .size           _ZN3cub18CUB_300001_SM_10006detail6reduce28DeviceReduceSingleTileKernelINS2_10policy_hubIijN4cuda3__47maximumIiEEE10Policy1000EPiSB_iS8_iiNS5_3std3__410__identityEEEvT0_T1_T2_T3_T4_T6_,(.L_x_743 - _ZN3cub18CUB_300001_SM_10006detail6reduce28DeviceReduceSingleTileKernelINS2_10policy_hubIijN4cuda3__47maximumIiEEE10Policy1000EPiSB_iS8_iiNS5_3std3__410__identityEEEvT0_T1_T2_T3_T4_T6_)
        .other          _ZN3cub18CUB_300001_SM_10006detail6reduce28DeviceReduceSingleTileKernelINS2_10policy_hubIijN4cuda3__47maximumIiEEE10Policy1000EPiSB_iS8_iiNS5_3std3__410__identityEEEvT0_T1_T2_T3_T4_T6_,@"STO_CUDA_ENTRY STV_DEFAULT"
_ZN3cub18CUB_300001_SM_10006detail6reduce28DeviceReduceSingleTileKernelINS2_10policy_hubIijN4cuda3__47maximumIiEEE10Policy1000EPiSB_iS8_iiNS5_3std3__410__identityEEEvT0_T1_T2_T3_T4_T6_:
.text._ZN3cub18CUB_300001_SM_10006detail6reduce28DeviceReduceSingleTileKernelINS2_10policy_hubIijN4cuda3__47maximumIiEEE10Policy1000EPiSB_iS8_iiNS5_3std3__410__identityEEEvT0_T1_T2_T3_T4_T6_:
        /* <DEDUP_REMOVED lines=13> */
.L_x_563:
        /* <DEDUP_REMOVED lines=16> */
.L_x_568:
[----:B------:R-:W-:Y:S05]  /*01d0*/  BSYNC.RECONVERGENT B1 ;  /* 0x0000000000017941 */ /* 0x000fea0003800200 */
.L_x_567:
        /* <DEDUP_REMOVED lines=16> */
.L_x_573:
        /* <DEDUP_REMOVED lines=9> */
.L_x_572:
[----:B------:R-:W-:Y:S05]  /*0370*/  BSYNC.RECONVERGENT B2 ;  /* 0x0000000000027941 */ /* 0x000fea0003800200 */
.L_x_571:
        /* <DEDUP_REMOVED lines=8> */
.L_x_576:
        /* <DEDUP_REMOVED lines=35> */
.L_x_575:
[----:B------:R-:W-:Y:S05]  /*0630*/  BSYNC.RECONVERGENT B2 ;  /* 0x0000000000027941 */ /* 0x000fea0003800200 */
.L_x_574:
        /* <DEDUP_REMOVED lines=22> */
.L_x_578:
[----:B------:R-:W-:Y:S05]  /*07a0*/  BSYNC.RECONVERGENT B2 ;  /* 0x0000000000027941 */ /* 0x000fea0003800200 */
.L_x_577:
        /* <DEDUP_REMOVED lines=10> */
.L_x_570:
[----:B------:R-:W-:Y:S05]  /*0850*/  BSYNC.RECONVERGENT B1 ;  /* 0x0000000000017941 */ /* 0x000fea0003800200 */
.L_x_569:
        /* <DEDUP_REMOVED lines=43> */
.L_x_579:
        /* <DEDUP_REMOVED lines=59> */
.L_x_566:
        /* <DEDUP_REMOVED lines=22> */
.L_x_583:
        /* <DEDUP_REMOVED lines=21> */
.L_x_581:
        /* <DEDUP_REMOVED lines=20> */
.L_x_587:
        /* <DEDUP_REMOVED lines=8> */
.L_x_586:
[----:B------:R-:W-:Y:S05]  /*1330*/  BSYNC.RECONVERGENT B2 ;  /* 0x0000000000027941 */ /* 0x000fea0003800200 */
.L_x_585:
        /* <DEDUP_REMOVED lines=16> */
.L_x_590:
        /* <DEDUP_REMOVED lines=39> */
.L_x_589:
[----:B------:R-:W-:Y:S05]  /*16b0*/  BSYNC.RECONVERGENT B2 ;  /* 0x0000000000027941 */ /* 0x000fea0003800200 */
.L_x_588:
        /* <DEDUP_REMOVED lines=27> */
.L_x_592:
[----:B------:R-:W-:Y:S05]  /*1870*/  BSYNC.RECONVERGENT B2 ;  /* 0x0000000000027941 */ /* 0x000fea0003800200 */
.L_x_591:
        /* <DEDUP_REMOVED lines=10> */
.L_x_584:
[----:B------:R-:W-:Y:S05]  /*1920*/  BSYNC.RECONVERGENT B1 ;  /* 0x0000000000017941 */ /* 0x000fea0003800200 */
.L_x_582:
        /* <DEDUP_REMOVED lines=39> */
.L_x_565:
        /* <DEDUP_REMOVED lines=12> */
.L_x_595:
[----:B------:R-:W-:Y:S05]  /*1c60*/  BSYNC.RECONVERGENT B1 ;  /* 0x0000000000017941 */ /* 0x000fea0003800200 */
.L_x_594:
        /* <DEDUP_REMOVED lines=16> */
.L_x_600:
        /* <DEDUP_REMOVED lines=9> */
.L_x_599:
[----:B------:R-:W-:Y:S05]  /*1e00*/  BSYNC.RECONVERGENT B2 ;  /* 0x0000000000027941 */ /* 0x000fea0003800200 */
.L_x_598:
        /* <DEDUP_REMOVED lines=8> */
.L_x_603:
        /* <DEDUP_REMOVED lines=35> */
.L_x_602:
[----:B------:R-:W-:Y:S05]  /*20c0*/  BSYNC.RECONVERGENT B2 ;  /* 0x0000000000027941 */ /* 0x000fea0003800200 */
.L_x_601:
        /* <DEDUP_REMOVED lines=22> */
.L_x_605:
[----:B------:R-:W-:Y:S05]  /*2230*/  BSYNC.RECONVERGENT B2 ;  /* 0x0000000000027941 */ /* 0x000fea0003800200 */
.L_x_604:
        /* <DEDUP_REMOVED lines=10> */
.L_x_597:
[----:B------:R-:W-:Y:S05]  /*22e0*/  BSYNC.RECONVERGENT B1 ;  /* 0x0000000000017941 */ /* 0x000fea0003800200 */
.L_x_596:
        /* <DEDUP_REMOVED lines=43> */
.L_x_606:
        /* <DEDUP_REMOVED lines=59> */
.L_x_593:
        /* <DEDUP_REMOVED lines=33> */
.L_x_609:
        /* <DEDUP_REMOVED lines=33> */
.L_x_607:
        /* <DEDUP_REMOVED lines=20> */
.L_x_613:
        /* <DEDUP_REMOVED lines=8> */
.L_x_612:
[----:B------:R-:W-:Y:S05]  /*2f30*/  BSYNC.RECONVERGENT B2 ;  /* 0x0000000000027941 */ /* 0x000fea0003800200 */
.L_x_611:
        /* <DEDUP_REMOVED lines=16> */
.L_x_616:
        /* <DEDUP_REMOVED lines=39> */
.L_x_615:
[----:B------:R-:W-:Y:S05]  /*32b0*/  BSYNC.RECONVERGENT B2 ;  /* 0x0000000000027941 */ /* 0x000fea0003800200 */
.L_x_614:
        /* <DEDUP_REMOVED lines=27> */
.L_x_618:
[----:B------:R-:W-:Y:S05]  /*3470*/  BSYNC.RECONVERGENT B2 ;  /* 0x0000000000027941 */ /* 0x000fea0003800200 */
.L_x_617:
        /* <DEDUP_REMOVED lines=10> */
.L_x_610:
[----:B------:R-:W-:Y:S05]  /*3520*/  BSYNC.RECONVERGENT B1 ;  /* 0x0000000000017941 */ /* 0x000fea0003800200 */
.L_x_608:
        /* <DEDUP_REMOVED lines=39> */
.L_x_580:
[----:B------:R-:W-:Y:S05]  /*37a0*/  BSYNC.RECONVERGENT B0 ;  /* 0x0000000000007941 */ /* 0x000fea0003800200 */
.L_x_564:
[----:B------:R-:W-:Y:S05]  /*37b0*/  @P0 EXIT ;  /* 0x000000000000094d */ /* 0x000fea0003800000 */
[----:B0-23--:R-:W0:Y:S01]  /*37c0*/  LDC.64 R2, c[0x0][0x388] ;  /* 0x0000e200ff027b82 */ /* 0x00de220000000a00 */
[----:B------:R-:W1:Y:S02]  /*37d0*/  LDCU UR4, c[0x0][0x398] ;  /* 0x00007300ff0477ac */ /* 0x000e640008000800 */
[----:B-1--4-:R-:W-:-:S05]  /*37e0*/  VIMNMX R5, PT, PT, R5, UR4, !PT ;  /* 0x0000000405057c48 */ /* 0x012fca000ffe0100 */
[----:B0-----:R-:W-:Y:S01]  /*37f0*/  STG.E desc[UR6][R2.64], R5 ;  /* 0x0000000502007986 */ /* 0x001fe2000c101906 */
[----:B------:R-:W-:Y:S05]  /*3800*/  EXIT ;  /* 0x000000000000794d */ /* 0x000fea0003800000 */
.L_x_619:
        /* <DEDUP_REMOVED lines=15> */
.L_x_743:


//--------------------- .text._ZN3cub18CUB_300001_SM_10006detail6reduce18DeviceReduceKernelINS2_10policy_hubIijN4cuda3__47maximumIiEEE10Policy1000EN6thrust24THRUST_300001_SM_1000_NS6detail15normal_iteratorINSC_10device_ptrIiEEEEjS8_iNS5_3std3__410__identityEEEvT0_PT3_T1_NS0_13GridEvenShareISO_EET2_T4_ --------------------------
	.section	.text._ZN3cub18CUB_300001_SM_10006detail6reduce18DeviceReduceKernelINS2_10policy_hubIijN4cuda3__47maximumIiEEE10Policy1000EN6thrust24THRUST_300001_SM_1000_NS6detail15normal_iteratorINSC_10device_ptrIiEEEEjS8_iNS5_3std3__410__identityEEEvT0_PT3_T1_NS0_13GridEvenShareISO_EET2_T4_,"ax",@progbits
	.align	128
        .global         _ZN3cub18CUB_300001_SM_10006detail6reduce18DeviceReduceKernelINS2_10policy_hubIijN4cuda3__47maximumIiEEE10Policy1000EN6thrust24THRUST_300001_SM_1000_NS6detail15normal_iteratorINSC_10device_ptrIiEEEEjS8_iNS5_3std3__410__identityEEEvT0_PT3_T1_NS0_13GridEvenShareISO_EET2_T4_
        .type           _ZN3cub18CUB_300001_SM_10006detail6reduce18DeviceReduceKernelINS2_10policy_hubIijN4cuda3__47maximumIiEEE10Policy1000EN6thrust24THRUST_300001_SM_1000_NS6detail15normal_iteratorINSC_10device_ptrIiEEEEjS8_iNS5_3std3__410__identityEEEvT0_PT3_T1_NS0_13GridEvenShareISO_EET2_T4_,@function
        .size           _ZN3cub18CUB_300001_SM_10006detail6reduce18DeviceReduceKernelINS2_10policy_hubIijN4cuda3__47maximumIiEEE10Policy1000EN6thrust24THRUST_300001_SM_1000_NS6detail15normal_iteratorINSC_10device_ptrIiEEEEjS8_iNS5_3std3__410__identityEEEvT0_PT3_T1_NS0_13GridEvenShareISO_EET2_T4_,(.L_x_744 - _ZN3cub18CUB_300001_SM_10006detail6reduce18DeviceReduceKernelINS2_10policy_hubIijN4cuda3__47maximumIiEEE10Policy1000EN6thrust24THRUST_300001_SM_1000_NS6detail15normal_iteratorINSC_10device_ptrIiEEEEjS8_iNS5_3std3__410__identityEEEvT0_PT3_T1_NS0_13GridEvenShareISO_EET2_T4_)
        .other          _ZN3cub18CUB_300001_SM_10006detail6reduce18DeviceReduceKernelINS2_10policy_hubIijN4cuda3__47maximumIiEEE10Policy1000EN6thrust24THRUST_300001_SM_1000_NS6detail15normal_iteratorINSC_10device_ptrIiEEEEjS8_iNS5_3std3__410__identityEEEvT0_PT3_T1_NS0_13GridEvenShareISO_EET2_T4_,@"STO_CUDA_ENTRY STV_DEFAULT"
_ZN3cub18CUB_300001_SM_10006detail6reduce18DeviceReduceKernelINS2_10policy_hubIijN4cuda3__47maximumIiEEE10Policy1000EN6thrust24THRUST_300001_SM_1000_NS6detail15normal_iteratorINSC_10device_ptrIiEEEEjS8_iNS5_3std3__410__identityEEEvT0_PT3_T1_NS0_13GridEvenShareISO_EET2_T4_:
.text._ZN3cub18CUB_300001_SM_10006detail6reduce18DeviceReduceKernelINS2_10policy_hubIijN4cuda3__47maximumIiEEE10Policy1000EN6thrust24THRUST_300001_SM_1000_NS6detail15normal_iteratorINSC_10device_ptrIiEEEEjS8_iNS5_3std3__410__identityEEEvT0_PT3_T1_NS0_13GridEvenShareISO_EET2_T4_:
[----:B------:R-:W-:Y:S01]  /*0000*/  LDC R1, c[0x0][0x37c] ;  /* 0x0000df00ff017b82 */ /* 0x000fe20000000800 */
[----:B------:R-:W0:Y:S07]  /*0010*/  S2R R3, SR_CTAID.X ;  /* 0x0000000000037919 */ /* 0x000e2e0000002500 */
[----:B------:R-:W1:Y:S01]  /*0020*/  LDC.64 R8, c[0x0][0x3a8] ;  /* 0x0000ea00ff087b82 */ /* 0x000e620000000a00 */
[----:B------:R-:W2:Y:S01]  /*0030*/  LDCU.64 UR6, c[0x0][0x358] ;  /* 0x00006b00ff0677ac */ /* 0x000ea20008000a00 */
[----:B------:R-:W-:Y:S01]  /*0040*/  BSSY.RECONVERGENT B0, `(.L_x_620) ;  /* 0x0000228000007945 */ /* 0x000fe20003800200 */
[----:B-1----:R-:W-:-:S02]  /*0050*/  IMAD.SHL.U32 R13, R9, 0x1000, RZ ;  /* 0x00001000090d7824 */ /* 0x002fc400078e00ff */
[----:B0-----:R-:W-:-:S05]  /*0060*/  IMAD R0, R3, -0x1000, R8 ;  /* 0xfffff00003007824 */ /* 0x001fca00078e0208 */
[----:B------:R-:W-:-:S13]  /*0070*/  ISETP.GT.U32.AND P0, PT, R0, 0xfff, PT ;  /* 0x00000fff0000780c */ /* 0x000fda0003f04070 */
[----:B--2---:R-:W-:Y:S05]  /*0080*/  @P0 BRA `(.L_x_621) ;  /* 0x0000001000280947 */ /* 0x004fea0003800000 */
[----:B------:R-:W0:Y:S01]  /*0090*/  S2R R2, SR_TID.X ;  /* 0x0000000000027919 */ /* 0x000e220000002100 */
[----:B------:R-:W-:Y:S01]  /*00a0*/  BSSY.RECONVERGENT B1, `(.L_x_622) ;  /* 0x000000a000017945 */ /* 0x000fe20003800200 */
[----:B------:R-:W-:Y:S01]  /*00b0*/  IMAD.MOV.U32 R14, RZ, RZ, RZ ;  /* 0x000000ffff0e7224 */ /* 0x000fe200078e00ff */
[----:B0-----:R-:W-:Y:S01]  /*00c0*/  ISETP.GE.U32.AND P0, PT, R2, R0, PT ;  /* 0x000000000200720c */ /* 0x001fe20003f06070 */
[----:B------:R-:W-:-:S12]  /*00d0*/  IMAD.MOV.U32 R4, RZ, RZ, R2 ;  /* 0x000000ffff047224 */ /* 0x000fd800078e0002 */
[----:B------:R-:W-:Y:S05]  /*00e0*/  @P0 BRA `(.L_x_623) ;  /* 0x0000000000140947 */ /* 0x000fea0003800000 */
[----:B------:R-:W0:Y:S01]  /*00f0*/  LDC.64 R14, c[0x0][0x380] ;  /* 0x0000e000ff0e7b82 */ /* 0x000e220000000a00 */
[----:B------:R-:W-:-:S04]  /*0100*/  IMAD R5, R3, 0x1000, R2 ;  /* 0x0000100003057824 */ /* 0x000fc800078e0202 */
[----:B0-----:R-:W-:-:S06]  /*0110*/  IMAD.WIDE.U32 R14, R5, 0x4, R14 ;  /* 0x00000004050e7825 */ /* 0x001fcc00078e000e */
[----:B------:R0:W5:Y:S01]  /*0120*/  LDG.E R14, desc[UR6][R14.64] ;  /* 0x000000060e0e7981 */ /* 0x000162000c1e1900 */
[----:B------:R-:W-:-:S07]  /*0130*/  VIADD R4, R2, 0x100 ;  /* 0x0000010002047836 */ /* 0x000fce0000000000 */
.L_x_623:
[----:B------:R-:W-:Y:S05]  /*0140*/  BSYNC.RECONVERGENT B1 ;  /* 0x0000000000017941 */ /* 0x000fea0003800200 */
.L_x_622:
[----:B------:R-:W-:Y:S01]  /*0150*/  ISETP.GE.U32.AND P0, PT, R4, R0, PT ;  /* 0x000000000400720c */ /* 0x000fe20003f06070 */
[----:B------:R-:W-:-:S12]  /*0160*/  BSSY.RECONVERGENT B1, `(.L_x_624) ;  /* 0x0000097000017945 */ /* 0x000fd80003800200 */
[----:B------:R-:W-:Y:S05]  /*0170*/  @P0 BRA `(.L_x_625) ;  /* 0x0000000800540947 */ /* 0x000fea0003800000 */
[----:B------:R-:W-:Y:S01]  /*0180*/  LOP3.LUT R5, RZ, R4, RZ, 0x33, !PT ;  /* 0x00000004ff057212 */ /* 0x000fe200078e33ff */
[----:B------:R-:W-:Y:S04]  /*0190*/  BSSY.RECONVERGENT B2, `(.L_x_626) ;  /* 0x000004b000027945 */ /* 0x000fe80003800200 */
[----:B------:R-:W-:-:S04]  /*01a0*/  IMAD.IADD R8, R5, 0x1, R8 ;  /* 0x0000000105087824 */ /* 0x000fc800078e0208 */
[----:B------:R-:W-:-:S05]  /*01b0*/  IMAD R8, R3, -0x1000, R8 ;  /* 0xfffff00003087824 */ /* 0x000fca00078e0208 */
[C---:B------:R-:W-:Y:S02]  /*01c0*/  ISETP.GE.U32.AND P0, PT, R8.reuse, 0xf00, PT ;  /* 0x00000f000800780c */ /* 0x040fe40003f06070 */
[----:B------:R-:W-:-:S04]  /*01d0*/  LEA.HI R5, R8, 0x1, RZ, 0x18 ;  /* 0x0000000108057811 */ /* 0x000fc800078fc0ff */
[----:B------:R-:W-:-:S07]  /*01e0*/  LOP3.LUT R6, R5, 0xf, RZ, 0xc0, !PT ;  /* 0x0000000f05067812 */ /* 0x000fce00078ec0ff */
[----:B------:R-:W-:Y:S05]  /*01f0*/  @!P0 BRA `(.L_x_627) ;  /* 0x0000000400108947 */ /* 0x000fea0003800000 */
[----:B------:R-:W-:Y:S01]  /*0200*/  LOP3.LUT R9, R5, 0x1fffff0, RZ, 0xc0, !PT ;  /* 0x01fffff005097812 */ /* 0x000fe200078ec0ff */
[----:B------:R-:W-:Y:S01]  /*0210*/  BSSY.RECONVERGENT B3, `(.L_x_628) ;  /* 0x0000041000037945 */ /* 0x000fe20003800200 */
[----:B------:R-:W-:Y:S01]  /*0220*/  LOP3.LUT R8, R4, 0x800, RZ, 0xfc, !PT ;  /* 0x0000080004087812 */ /* 0x000fe200078efcff */
[----:B------:R-:W-:Y:S02]  /*0230*/  IMAD R4, R3, 0x1000, R4 ;  /* 0x0000100003047824 */ /* 0x000fe400078e0204 */
[----:B------:R-:W-:-:S07]  /*0240*/  IMAD.MOV R9, RZ, RZ, -R9 ;  /* 0x000000ffff097224 */ /* 0x000fce00078e0a09 */
.L_x_629:
[----:B------:R-:W1:Y:S01]  /*0250*/  LDC.64 R12, c[0x0][0x380] ;  /* 0x0000e000ff0c7b82 */ /* 0x000e620000000a00 */
[C---:B------:R-:W-:Y:S02]  /*0260*/  VIADD R17, R4.reuse, 0x100 ;  /* 0x0000010004117836 */ /* 0x040fe40000000000 */
[----:B-1----:R-:W-:-:S04]  /*0270*/  IMAD.WIDE.U32 R26, R4, 0x4, R12 ;  /* 0x00000004041a7825 */ /* 0x002fc800078e000c */
[--C-:B------:R-:W-:Y:S02]  /*0280*/  IMAD.WIDE.U32 R16, R17, 0x4, R12.reuse ;  /* 0x0000000411107825 */ /* 0x100fe400078e000c */
[----:B------:R-:W2:Y:S04]  /*0290*/  LDG.E R26, desc[UR6][R26.64] ;  /* 0x000000061a1a7981 */ /* 0x000ea8000c1e1900 */
[----:B0-----:R0:W2:Y:S01]  /*02a0*/  LDG.E R15, desc[UR6][R16.64] ;  /* 0x00000006100f7981 */ /* 0x0010a2000c1e1900 */
[C---:B------:R-:W-:Y:S02]  /*02b0*/  VIADD R29, R4.reuse, 0x200 ;  /* 0x00000200041d7836 */ /* 0x040fe40000000000 */
[----:B------:R-:W-:Y:S02]  /*02c0*/  VIADD R23, R4, 0x600 ;  /* 0x0000060004177836 */ /* 0x000fe40000000000 */
[----:B------:R-:W-:-:S04]  /*02d0*/  IMAD.WIDE.U32 R28, R29, 0x4, R12 ;  /* 0x000000041d1c7825 */ /* 0x000fc800078e000c */
[----:B------:R-:W-:Y:S01]  /*02e0*/  VIADD R11, R4, 0x300 ;  /* 0x00000300040b7836 */ /* 0x000fe20000000000 */
[----:B------:R1:W3:Y:S01]  /*02f0*/  LDG.E R25, desc[UR6][R28.64] ;  /* 0x000000061c197981 */ /* 0x0002e2000c1e1900 */
[----:B0-----:R-:W-:-:S04]  /*0300*/  IMAD.WIDE.U32 R16, R23, 0x4, R12 ;  /* 0x0000000417107825 */ /* 0x001fc800078e000c */
[C---:B------:R-:W-:Y:S01]  /*0310*/  VIADD R19, R4.reuse, 0x400 ;  /* 0x0000040004137836 */ /* 0x040fe20000000000 */
[----:B------:R0:W4:Y:S01]  /*0320*/  LDG.E R22, desc[UR6][R16.64] ;  /* 0x0000000610167981 */ /* 0x000122000c1e1900 */
[C---:B------:R-:W-:Y:S02]  /*0330*/  VIADD R21, R4.reuse, 0x500 ;  /* 0x0000050004157836 */ /* 0x040fe40000000000 */
[C---:B------:R-:W-:Y:S02]  /*0340*/  VIADD R27, R4.reuse, 0x700 ;  /* 0x00000700041b7836 */ /* 0x040fe40000000000 */
[----:B-1----:R-:W-:Y:S02]  /*0350*/  VIADD R29, R4, 0x800 ;  /* 0x00000800041d7836 */ /* 0x002fe40000000000 */
[----:B------:R-:W-:-:S04]  /*0360*/  IMAD.WIDE.U32 R10, R11, 0x4, R12 ;  /* 0x000000040b0a7825 */ /* 0x000fc800078e000c */
[--C-:B------:R-:W-:Y:S01]  /*0370*/  IMAD.WIDE.U32 R18, R19, 0x4, R12.reuse ;  /* 0x0000000413127825 */ /* 0x100fe200078e000c */
[----:B------:R1:W3:Y:S03]  /*0380*/  LDG.E R7, desc[UR6][R10.64] ;  /* 0x000000060a077981 */ /* 0x0002e6000c1e1900 */
[--C-:B------:R-:W-:Y:S01]  /*0390*/  IMAD.WIDE.U32 R20, R21, 0x4, R12.reuse ;  /* 0x0000000415147825 */ /* 0x100fe200078e000c */
[----:B------:R-:W4:Y:S03]  /*03a0*/  LDG.E R24, desc[UR6][R18.64] ;  /* 0x0000000612187981 */ /* 0x000f26000c1e1900 */
[--C-:B0-----:R-:W-:Y:S01]  /*03b0*/  IMAD.WIDE.U32 R16, R27, 0x4, R12.reuse ;  /* 0x000000041b107825 */ /* 0x101fe200078e000c */
[----:B------:R0:W4:Y:S03]  /*03c0*/  LDG.E R23, desc[UR6][R20.64] ;  /* 0x0000000614177981 */ /* 0x000126000c1e1900 */
[----:B------:R-:W-:Y:S01]  /*03d0*/  IMAD.WIDE.U32 R28, R29, 0x4, R12 ;  /* 0x000000041d1c7825 */ /* 0x000fe200078e000c */
[----:B------:R-:W4:Y:S03]  /*03e0*/  LDG.E R19, desc[UR6][R16.64] ;  /* 0x0000000610137981 */ /* 0x000f26000c1e1900 */
[----:B------:R-:W-:-:S02]  /*03f0*/  VIADD R27, R4, 0xa00 ;  /* 0x00000a00041b7836 */ /* 0x000fc40000000000 */
[----:B-1----:R-:W-:Y:S01]  /*0400*/  VIADD R11, R4, 0x900 ;  /* 0x00000900040b7836 */ /* 0x002fe20000000000 */
[----:B------:R1:W4:Y:S01]  /*0410*/  LDG.E R18, desc[UR6][R28.64] ;  /* 0x000000061c127981 */ /* 0x000322000c1e1900 */
[----:B0-----:R-:W-:-:S04]  /*0420*/  IMAD.WIDE.U32 R20, R27, 0x4, R12 ;  /* 0x000000041b147825 */ /* 0x001fc800078e000c */
[----:B------:R-:W-:Y:S02]  /*0430*/  VIADD R27, R4, 0xb00 ;  /* 0x00000b00041b7836 */ /* 0x000fe40000000000 */
[----:B------:R-:W-:-:S04]  /*0440*/  IMAD.WIDE.U32 R10, R11, 0x4, R12 ;  /* 0x000000040b0a7825 */ /* 0x000fc800078e000c */
[----:B-1----:R-:W-:Y:S02]  /*0450*/  VIADD R29, R4, 0xc00 ;  /* 0x00000c00041d7836 */ /* 0x002fe40000000000 */
[----:B------:R-:W4:Y:S02]  /*0460*/  LDG.E R11, desc[UR6][R10.64] ;  /* 0x000000060a0b7981 */ /* 0x000f24000c1e1900 */
[----:B------:R-:W-:-:S06]  /*0470*/  IMAD.WIDE.U32 R16, R29, 0x4, R12 ;  /* 0x000000041d107825 */ /* 0x000fcc00078e000c */
[----:B------:R0:W4:Y:S04]  /*0480*/  LDG.E R16, desc[UR6][R16.64] ;  /* 0x0000000610107981 */ /* 0x000128000c1e1900 */
[----:B------:R1:W4:Y:S01]  /*0490*/  LDG.E R10, desc[UR6][R20.64] ;  /* 0x00000006140a7981 */ /* 0x000322000c1e1900 */
[----:B0-----:R-:W-:Y:S01]  /*04a0*/  VIADD R17, R4, 0xf00 ;  /* 0x00000f0004117836 */ /* 0x001fe20000000000 */
[----:B--2--5:R-:W-:Y:S01]  /*04b0*/  VIMNMX3 R26, R14, R26, R15, !PT ;  /* 0x0000001a0e1a720f */ /* 0x024fe2000780010f */
[----:B------:R-:W-:-:S04]  /*04c0*/  IMAD.WIDE.U32 R14, R27, 0x4, R12 ;  /* 0x000000041b0e7825 */ /* 0x000fc800078e000c */
[----:B------:R-:W-:Y:S02]  /*04d0*/  VIADD R27, R4, 0xd00 ;  /* 0x00000d00041b7836 */ /* 0x000fe40000000000 */
[----:B------:R-:W2:Y:S02]  /*04e0*/  LDG.E R15, desc[UR6][R14.64] ;  /* 0x000000060e0f7981 */ /* 0x000ea4000c1e1900 */
[----:B------:R-:W-:-:S04]  /*04f0*/  IMAD.WIDE.U32 R28, R27, 0x4, R12 ;  /* 0x000000041b1c7825 */ /* 0x000fc800078e000c */
[----:B------:R-:W-:Y:S02]  /*0500*/  VIADD R27, R4, 0xe00 ;  /* 0x00000e00041b7836 */ /* 0x000fe40000000000 */
[----:B------:R-:W2:Y:S02]  /*0510*/  LDG.E R29, desc[UR6][R28.64] ;  /* 0x000000061c1d7981 */ /* 0x000ea4000c1e1900 */
[----:B-1----:R-:W-:-:S04]  /*0520*/  IMAD.WIDE.U32 R20, R27, 0x4, R12 ;  /* 0x000000041b147825 */ /* 0x002fc800078e000c */
[----:B------:R-:W-:Y:S02]  /*0530*/  IMAD.WIDE.U32 R12, R17, 0x4, R12 ;  /* 0x00000004110c7825 */ /* 0x000fe400078e000c */
[----:B------:R-:W2:Y:S04]  /*0540*/  LDG.E R20, desc[UR6][R20.64] ;  /* 0x0000000614147981 */ /* 0x000ea8000c1e1900 */
[----:B------:R-:W2:Y:S01]  /*0550*/  LDG.E R12, desc[UR6][R12.64] ;  /* 0x000000060c0c7981 */ /* 0x000ea2000c1e1900 */
[----:B---3--:R-:W-:Y:S01]  /*0560*/  VIMNMX3 R7, R26, R25, R7, !PT ;  /* 0x000000191a07720f */ /* 0x008fe20007800107 */
[----:B------:R-:W-:-:S03]  /*0570*/  VIADD R9, R9, 0x10 ;  /* 0x0000001009097836 */ /* 0x000fc60000000000 */
[----:B----4-:R-:W-:Y:S02]  /*0580*/  VIMNMX3 R7, R7, R24, R23, !PT ;  /* 0x000000180707720f */ /* 0x010fe40007800117 */
[----:B------:R-:W-:Y:S02]  /*0590*/  ISETP.NE.AND P0, PT, R9, RZ, PT ;  /* 0x000000ff0900720c */ /* 0x000fe40003f05270 */
[----:B------:R-:W-:Y:S01]  /*05a0*/  VIMNMX3 R7, R7, R22, R19, !PT ;  /* 0x000000160707720f */ /* 0x000fe20007800113 */
[----:B------:R-:W-:Y:S02]  /*05b0*/  VIADD R8, R8, 0x1000 ;  /* 0x0000100008087836 */ /* 0x000fe40000000000 */
[----:B------:R-:W-:Y:S01]  /*05c0*/  VIADD R4, R4, 0x1000 ;  /* 0x0000100004047836 */ /* 0x000fe20000000000 */
[----:B------:R-:W-:-:S04]  /*05d0*/  VIMNMX3 R7, R7, R18, R11, !PT ;  /* 0x000000120707720f */ /* 0x000fc8000780010b */
[----:B--2---:R-:W-:-:S04]  /*05e0*/  VIMNMX3 R7, R7, R10, R15, !PT ;  /* 0x0000000a0707720f */ /* 0x004fc8000780010f */
[----:B------:R-:W-:-:S04]  /*05f0*/  VIMNMX3 R7, R7, R16, R29, !PT ;  /* 0x000000100707720f */ /* 0x000fc8000780011d */
[----:B------:R-:W-:Y:S01]  /*0600*/  VIMNMX3 R14, R7, R20, R12, !PT ;  /* 0x00000014070e720f */ /* 0x000fe2000780010c */
[----:B------:R-:W-:Y:S06]  /*0610*/  @P0 BRA `(.L_x_629) ;  /* 0xfffffffc000c0947 */ /* 0x000fec000383ffff */
[----:B------:R-:W-:Y:S05]  /*0620*/  BSYNC.RECONVERGENT B3 ;  /* 0x0000000000037941 */ /* 0x000fea0003800200 */
.L_x_628:
[----:B------:R-:W-:-:S07]  /*0630*/  VIADD R4, R8, 0xfffff800 ;  /* 0xfffff80008047836 */ /* 0x000fce0000000000 */
.L_x_627:
[----:B------:R-:W-:Y:S05]  /*0640*/  BSYNC.RECONVERGENT B2 ;  /* 0x0000000000027941 */ /* 0x000fea0003800200 */
.L_x_626:
[----:B------:R-:W-:-:S13]  /*0650*/  ISETP.NE.AND P0, PT, R6, RZ, PT ;  /* 0x000000ff0600720c */ /* 0x000fda0003f05270 */
[----:B------:R-:W-:Y:S05]  /*0660*/  @!P0 BRA `(.L_x_625) ;  /* 0x0000000400188947 */ /* 0x000fea0003800000 */
[----:B------:R-:W-:Y:S01]  /*0670*/  ISETP.GE.U32.AND P0, PT, R6, 0x8, PT ;  /* 0x000000080600780c */ /* 0x000fe20003f06070 */
[----:B------:R-:W-:Y:S01]  /*0680*/  BSSY.RECONVERGENT B2, `(.L_x_630) ;  /* 0x0000022000027945 */ /* 0x000fe20003800200 */
[----:B------:R-:W-:-:S04]  /*0690*/  LOP3.LUT R24, R5, 0x7, RZ, 0xc0, !PT ;  /* 0x0000000705187812 */ /* 0x000fc800078ec0ff */
[----:B------:R-:W-:-:S07]  /*06a0*/  ISETP.NE.AND P1, PT, R24, RZ, PT ;  /* 0x000000ff1800720c */ /* 0x000fce0003f25270 */
[----:B------:R-:W-:Y:S06]  /*06b0*/  @!P0 BRA `(.L_x_631) ;  /* 0x0000000000788947 */ /* 0x000fec0003800000 */
[----:B------:R-:W1:Y:S01]  /*06c0*/  LDC.64 R10, c[0x0][0x380] ;  /* 0x0000e000ff0a7b82 */ /* 0x000e620000000a00 */
[----:B------:R-:W-:-:S05]  /*06d0*/  LEA R27, R3, R4, 0xc ;  /* 0x00000004031b7211 */ /* 0x000fca00078e60ff */
[C---:B------:R-:W-:Y:S02]  /*06e0*/  VIADD R21, R27.reuse, 0x100 ;  /* 0x000001001b157836 */ /* 0x040fe40000000000 */
[C---:B------:R-:W-:Y:S02]  /*06f0*/  VIADD R17, R27.reuse, 0x300 ;  /* 0x000003001b117836 */ /* 0x040fe40000000000 */
[C---:B------:R-:W-:Y:S02]  /*0700*/  VIADD R23, R27.reuse, 0x200 ;  /* 0x000002001b177836 */ /* 0x040fe40000000000 */
[C---:B------:R-:W-:Y:S02]  /*0710*/  VIADD R7, R27.reuse, 0x400 ;  /* 0x000004001b077836 */ /* 0x040fe40000000000 */
[C---:B------:R-:W-:Y:S02]  /*0720*/  VIADD R9, R27.reuse, 0x500 ;  /* 0x000005001b097836 */ /* 0x040fe40000000000 */
[----:B------:R-:W-:-:S02]  /*0730*/  VIADD R25, R27, 0x600 ;  /* 0x000006001b197836 */ /* 0x000fc40000000000 */
[----:B-1----:R-:W-:-:S04]  /*0740*/  IMAD.WIDE.U32 R12, R27, 0x4, R10 ;  /* 0x000000041b0c7825 */ /* 0x002fc800078e000a */
[--C-:B------:R-:W-:Y:S01]  /*0750*/  IMAD.WIDE.U32 R20, R21, 0x4, R10.reuse ;  /* 0x0000000415147825 */ /* 0x100fe200078e000a */
[----:B0-----:R0:W2:Y:S03]  /*0760*/  LDG.E R15, desc[UR6][R12.64] ;  /* 0x000000060c0f7981 */ /* 0x0010a6000c1e1900 */
[--C-:B------:R-:W-:Y:S01]  /*0770*/  IMAD.WIDE.U32 R16, R17, 0x4, R10.reuse ;  /* 0x0000000411107825 */ /* 0x100fe200078e000a */
[----:B------:R-:W2:Y:S03]  /*0780*/  LDG.E R18, desc[UR6][R20.64] ;  /* 0x0000000614127981 */ /* 0x000ea6000c1e1900 */
[----:B------:R-:W-:Y:S02]  /*0790*/  IMAD.WIDE.U32 R22, R23, 0x4, R10 ;  /* 0x0000000417167825 */ /* 0x000fe400078e000a */
[----:B------:R-:W3:Y:S02]  /*07a0*/  LDG.E R16, desc[UR6][R16.64] ;  /* 0x0000000610107981 */ /* 0x000ee4000c1e1900 */
[----:B------:R-:W-:-:S02]  /*07b0*/  VIADD R27, R27, 0x700 ;  /* 0x000007001b1b7836 */ /* 0x000fc40000000000 */
[--C-:B------:R-:W-:Y:S01]  /*07c0*/  IMAD.WIDE.U32 R6, R7, 0x4, R10.reuse ;  /* 0x0000000407067825 */ /* 0x100fe200078e000a */
[----:B------:R-:W3:Y:S03]  /*07d0*/  LDG.E R19, desc[UR6][R22.64] ;  /* 0x0000000616137981 */ /* 0x000ee6000c1e1900 */
[--C-:B------:R-:W-:Y:S02]  /*07e0*/  IMAD.WIDE.U32 R8, R9, 0x4, R10.reuse ;  /* 0x0000000409087825 */ /* 0x100fe400078e000a */
[----:B------:R-:W4:Y:S02]  /*07f0*/  LDG.E R7, desc[UR6][R6.64] ;  /* 0x0000000606077981 */ /* 0x000f24000c1e1900 */
[--C-:B0-----:R-:W-:Y:S02]  /*0800*/  IMAD.WIDE.U32 R12, R25, 0x4, R10.reuse ;  /* 0x00000004190c7825 */ /* 0x101fe400078e000a */
[----:B------:R-:W4:Y:S02]  /*0810*/  LDG.E R8, desc[UR6][R8.64] ;  /* 0x0000000608087981 */ /* 0x000f24000c1e1900 */
[----:B------:R-:W-:-:S02]  /*0820*/  IMAD.WIDE.U32 R10, R27, 0x4, R10 ;  /* 0x000000041b0a7825 */ /* 0x000fc400078e000a */
[----:B------:R-:W4:Y:S04]  /*0830*/  LDG.E R13, desc[UR6][R12.64] ;  /* 0x000000060c0d7981 */ /* 0x000f28000c1e1900 */
[----:B------:R-:W4:Y:S01]  /*0840*/  LDG.E R10, desc[UR6][R10.64] ;  /* 0x000000060a0a7981 */ /* 0x000f22000c1e1900 */
[----:B------:R-:W-:Y:S01]  /*0850*/  VIADD R4, R4, 0x800 ;  /* 0x0000080004047836 */ /* 0x000fe20000000000 */
[----:B--2--5:R-:W-:-:S04]  /*0860*/  VIMNMX3 R18, R14, R15, R18, !PT ;  /* 0x0000000f0e12720f */ /* 0x024fc80007800112 */
[----:B---3--:R-:W-:-:S04]  /*0870*/  VIMNMX3 R18, R18, R19, R16, !PT ;  /* 0x000000131212720f */ /* 0x008fc80007800110 */
[----:B----4-:R-:W-:-:S04]  /*0880*/  VIMNMX3 R18, R18, R7, R8, !PT ;  /* 0x000000071212720f */ /* 0x010fc80007800108 */
[----:B------:R-:W-:-:S07]  /*0890*/  VIMNMX3 R14, R18, R13, R10, !PT ;  /* 0x0000000d120e720f */ /* 0x000fce000780010a */
.L_x_631:
[----:B------:R-:W-:Y:S05]  /*08a0*/  BSYNC.RECONVERGENT B2 ;  /* 0x0000000000027941 */ /* 0x000fea0003800200 */
.L_x_630:
[----:B------:R-:W-:Y:S05]  /*08b0*/  @!P1 BRA `(.L_x_625) ;  /* 0x0000000000849947 */ /* 0x000fea0003800000 */
[----:B------:R-:W-:Y:S01]  /*08c0*/  ISETP.GE.U32.AND P0, PT, R24, 0x4, PT ;  /* 0x000000041800780c */ /* 0x000fe20003f06070 */
[----:B------:R-:W-:Y:S01]  /*08d0*/  BSSY.RECONVERGENT B2, `(.L_x_632) ;  /* 0x0000014000027945 */ /* 0x000fe20003800200 */
[----:B------:R-:W-:-:S04]  /*08e0*/  LOP3.LUT R5, R5, 0x3, RZ, 0xc0, !PT ;  /* 0x0000000305057812 */ /* 0x000fc800078ec0ff */
[----:B------:R-:W-:-:S07]  /*08f0*/  ISETP.NE.AND P1, PT, R5, RZ, PT ;  /* 0x000000ff0500720c */ /* 0x000fce0003f25270 */
[----:B------:R-:W-:Y:S06]  /*0900*/  @!P0 BRA `(.L_x_633) ;  /* 0x0000000000408947 */ /* 0x000fec0003800000 */
[----:B------:R-:W1:Y:S01]  /*0910*/  LDC.64 R6, c[0x0][0x380] ;  /* 0x0000e000ff067b82 */ /* 0x000e620000000a00 */
[----:B------:R-:W-:-:S04]  /*0920*/  IMAD R11, R3, 0x1000, R4 ;  /* 0x00001000030b7824 */ /* 0x000fc800078e0204 */
[C---:B------:R-:W-:Y:S02]  /*0930*/  VIADD R13, R11.reuse, 0x100 ;  /* 0x000001000b0d7836 */ /* 0x040fe40000000000 */
[C---:B0-----:R-:W-:Y:S02]  /*0940*/  VIADD R15, R11.reuse, 0x200 ;  /* 0x000002000b0f7836 */ /* 0x041fe40000000000 */
[C---:B------:R-:W-:Y:S02]  /*0950*/  VIADD R17, R11.reuse, 0x300 ;  /* 0x000003000b117836 */ /* 0x040fe40000000000 */
[----:B-1----:R-:W-:-:S04]  /*0960*/  IMAD.WIDE.U32 R8, R11, 0x4, R6 ;  /* 0x000000040b087825 */ /* 0x002fc800078e0006 */
[--C-:B------:R-:W-:Y:S02]  /*0970*/  IMAD.WIDE.U32 R10, R13, 0x4, R6.reuse ;  /* 0x000000040d0a7825 */ /* 0x100fe400078e0006 */
[----:B------:R-:W2:Y:S02]  /*0980*/  LDG.E R9, desc[UR6][R8.64] ;  /* 0x0000000608097981 */ /* 0x000ea4000c1e1900 */
[--C-:B------:R-:W-:Y:S02]  /*0990*/  IMAD.WIDE.U32 R12, R15, 0x4, R6.reuse ;  /* 0x000000040f0c7825 */ /* 0x100fe400078e0006 */
[----:B------:R-:W2:Y:S02]  /*09a0*/  LDG.E R10, desc[UR6][R10.64] ;  /* 0x000000060a0a7981 */ /* 0x000ea4000c1e1900 */
[----:B------:R-:W-:Y:S02]  /*09b0*/  IMAD.WIDE.U32 R6, R17, 0x4, R6 ;  /* 0x0000000411067825 */ /* 0x000fe400078e0006 */
[----:B------:R-:W3:Y:S04]  /*09c0*/  LDG.E R13, desc[UR6][R12.64] ;  /* 0x000000060c0d7981 */ /* 0x000ee8000c1e1900 */
[----:B------:R-:W3:Y:S01]  /*09d0*/  LDG.E R6, desc[UR6][R6.64] ;  /* 0x0000000606067981 */ /* 0x000ee2000c1e1900 */
[----:B------:R-:W-:Y:S01]  /*09e0*/  VIADD R4, R4, 0x400 ;  /* 0x0000040004047836 */ /* 0x000fe20000000000 */
[----:B--2--5:R-:W-:-:S04]  /*09f0*/  VIMNMX3 R14, R14, R9, R10, !PT ;  /* 0x000000090e0e720f */ /* 0x024fc8000780010a */
[----:B---3--:R-:W-:-:S07]  /*0a00*/  VIMNMX3 R14, R14, R13, R6, !PT ;  /* 0x0000000d0e0e720f */ /* 0x008fce0007800106 */
.L_x_633:
[----:B------:R-:W-:Y:S05]  /*0a10*/  BSYNC.RECONVERGENT B2 ;  /* 0x0000000000027941 */ /* 0x000fea0003800200 */
.L_x_632:
[----:B------:R-:W-:Y:S05]  /*0a20*/  @!P1 BRA `(.L_x_625) ;  /* 0x0000000000289947 */ /* 0x000fea0003800000 */
[----:B------:R-:W1:Y:S01]  /*0a30*/  LDC.64 R6, c[0x0][0x380] ;  /* 0x0000e000ff067b82 */ /* 0x000e620000000a00 */
[----:B------:R-:W-:Y:S02]  /*0a40*/  IMAD R9, R3, 0x1000, R4 ;  /* 0x0000100003097824 */ /* 0x000fe400078e0204 */
[----:B------:R-:W-:-:S07]  /*0a50*/  IMAD.MOV R8, RZ, RZ, -R5 ;  /* 0x000000ffff087224 */ /* 0x000fce00078e0a05 */
.L_x_634:
[----:B-1----:R-:W-:-:S06]  /*0a60*/  IMAD.WIDE.U32 R4, R9, 0x4, R6 ;  /* 0x0000000409047825 */ /* 0x002fcc00078e0006 */
[----:B------:R-:W2:Y:S01]  /*0a70*/  LDG.E R5, desc[UR6][R4.64] ;  /* 0x0000000604057981 */ /* 0x000ea2000c1e1900 */
[----:B------:R-:W-:Y:S02]  /*0a80*/  VIADD R8, R8, 0x1 ;  /* 0x0000000108087836 */ /* 0x000fe40000000000 */
[----:B------:R-:W-:-:S03]  /*0a90*/  VIADD R9, R9, 0x100 ;  /* 0x0000010009097836 */ /* 0x000fc60000000000 */
[----:B------:R-:W-:Y:S02]  /*0aa0*/  ISETP.NE.AND P0, PT, R8, RZ, PT ;  /* 0x000000ff0800720c */ /* 0x000fe40003f05270 */
[----:B--2--5:R-:W-:-:S11]  /*0ab0*/  VIMNMX R14, PT, PT, R5, R14, !PT ;  /* 0x0000000e050e7248 */ /* 0x024fd60007fe0100 */
[----:B------:R-:W-:Y:S05]  /*0ac0*/  @P0 BRA `(.L_x_634) ;  /* 0xfffffffc00e40947 */ /* 0x000fea000383ffff */
.L_x_625:
[----:B------:R-:W-:Y:S05]  /*0ad0*/  BSYNC.RECONVERGENT B1 ;  /* 0x0000000000017941 */ /* 0x000fea0003800200 */
.L_x_624:
[----:B------:R-:W-:-:S13]  /*0ae0*/  ISETP.GE.U32.AND P0, PT, R0, 0x100, PT ;  /* 0x000001000000780c */ /* 0x000fda0003f06070 */
[----:B------:R-:W-:Y:S05]  /*0af0*/  @!P0 BRA `(.L_x_635) ;  /* 0x0000000000a08947 */ /* 0x000fea0003800000 */
[----:B------:R-:W1:Y:S01]  /*0b00*/  S2R R8, SR_LANEID ;  /* 0x0000000000087919 */ /* 0x000e620000000000 */
[----:B-----5:R-:W2:Y:S02]  /*0b10*/  SHFL.DOWN PT, R0, R14, 0x1, 0x1f ;  /* 0x08201f000e007f89 */ /* 0x020ea400000e0000 */
[----:B--2---:R-:W-:Y:S02]  /*0b20*/  VIMNMX R0, PT, PT, R0, R14, !PT ;  /* 0x0000000e00007248 */ /* 0x004fe40007fe0100 */
[C---:B-1----:R-:W-:Y:S02]  /*0b30*/  ISETP.GT.AND P0, PT, R8.reuse, 0x1e, PT ;  /* 0x0000001e0800780c */ /* 0x042fe40003f04270 */
[----:B------:R-:W-:Y:S02]  /*0b40*/  ISETP.NE.AND P1, PT, R8, RZ, PT ;  /* 0x000000ff0800720c */ /* 0x000fe40003f25270 */
[----:B------:R-:W-:Y:S02]  /*0b50*/  SEL R0, R14, R0, P0 ;  /* 0x000000000e007207 */ /* 0x000fe40000000000 */
[----:B------:R-:W-:-:S03]  /*0b60*/  ISETP.GT.AND P0, PT, R8, 0x1d, PT ;  /* 0x0000001d0800780c */ /* 0x000fc60003f04270 */
[----:B------:R-:W1:Y:S06]  /*0b70*/  SHFL.DOWN PT, R5, R0, 0x2, 0x1f ;  /* 0x08401f0000057f89 */ /* 0x000e6c00000e0000 */
[----:B------:R-:W2:Y:S01]  /*0b80*/  @!P1 S2R R7, SR_CgaCtaId ;  /* 0x0000000000079919 */ /* 0x000ea20000008800 */
[----:B------:R-:W-:Y:S02]  /*0b90*/  @!P1 MOV R6, 0x400 ;  /* 0x0000040000069802 */ /* 0x000fe40000000f00 */
[----:B------:R-:W-:-:S04]  /*0ba0*/  @!P1 SHF.R.U32.HI R4, RZ, 0x3, R2 ;  /* 0x00000003ff049819 */ /* 0x000fc80000011602 */
[----:B------:R-:W-:Y:S02]  /*0bb0*/  @!P1 LOP3.LUT R4, R4, 0x7c, RZ, 0xc0, !PT ;  /* 0x0000007c04049812 */ /* 0x000fe400078ec0ff */
[----:B-1----:R-:W-:Y:S02]  /*0bc0*/  @!P0 VIMNMX R0, PT, PT, R0, R5, !PT ;  /* 0x0000000500008248 */ /* 0x002fe40007fe0100 */
[----:B------:R-:W-:-:S03]  /*0bd0*/  ISETP.GT.AND P0, PT, R8, 0x1b, PT ;  /* 0x0000001b0800780c */ /* 0x000fc60003f04270 */
[----:B------:R-:W1:Y:S01]  /*0be0*/  SHFL.DOWN PT, R5, R0, 0x4, 0x1f ;  /* 0x08801f0000057f89 */ /* 0x000e6200000e0000 */
[----:B--2---:R-:W-:-:S05]  /*0bf0*/  @!P1 LEA R7, R7, R6, 0x18 ;  /* 0x0000000607079211 */ /* 0x004fca00078ec0ff */
[----:B------:R-:W-:-:S04]  /*0c00*/  @!P1 IMAD.IADD R4, R4, 0x1, R7 ;  /* 0x0000000104049824 */ /* 0x000fc800078e0207 */
[----:B-1----:R-:W-:Y:S02]  /*0c10*/  @!P0 VIMNMX R0, PT, PT, R0, R5, !PT ;  /* 0x0000000500008248 */ /* 0x002fe40007fe0100 */
[----:B------:R-:W-:-:S03]  /*0c20*/  ISETP.GT.AND P0, PT, R8, 0x17, PT ;  /* 0x000000170800780c */ /* 0x000fc60003f04270 */
[----:B------:R-:W1:Y:S10]  /*0c30*/  SHFL.DOWN PT, R5, R0, 0x8, 0x1f ;  /* 0x09001f0000057f89 */ /* 0x000e7400000e0000 */
[----:B-1----:R-:W-:-:S02]  /*0c40*/  @!P0 VIMNMX R0, PT, PT, R0, R5, !PT ;  /* 0x0000000500008248 */ /* 0x002fc40007fe0100 */
[----:B------:R-:W-:-:S03]  /*0c50*/  ISETP.NE.AND P0, PT, R2, RZ, PT ;  /* 0x000000ff0200720c */ /* 0x000fc60003f05270 */
[----:B------:R-:W1:Y:S02]  /*0c60*/  SHFL.DOWN PT, R5, R0, 0x10, 0x1f ;  /* 0x0a001f0000057f89 */ /* 0x000e6400000e0000 */
[----:B-1----:R-:W-:-:S05]  /*0c70*/  VIMNMX R5, PT, PT, R0, R5, !PT ;  /* 0x0000000500057248 */ /* 0x002fca0007fe0100 */
        /* <DEDUP_REMOVED lines=9> */
[----:B--2---:R-:W1:Y:S04]  /*0d10*/  LDS.128 R4, [UR4+0x10] ;  /* 0x00001004ff047984 */ /* 0x004e680008000c00 */
[----:B------:R-:W2:Y:S01]  /*0d20*/  LDS.64 R10, [UR4+0x20] ;  /* 0x00002004ff0a7984 */ /* 0x000ea20008000a00 */
[----:B-1----:R-:W-:-:S04]  /*0d30*/  VIMNMX3 R0, R9, R0, R4, !PT ;  /* 0x000000000900720f */ /* 0x002fc80007800104 */
[----:B------:R-:W-:-:S04]  /*0d40*/  VIMNMX3 R0, R0, R5, R6, !PT ;  /* 0x000000050000720f */ /* 0x000fc80007800106 */
[----:B--2---:R-:W-:-:S04]  /*0d50*/  VIMNMX3 R0, R0, R7, R10, !PT ;  /* 0x000000070000720f */ /* 0x004fc8000780010a */
[----:B------:R-:W-:Y:S01]  /*0d60*/  VIMNMX R9, PT, PT, R0, R11, !PT ;  /* 0x0000000b00097248 */ /* 0x000fe20007fe0100 */
[----:B------:R-:W-:Y:S06]  /*0d70*/  BRA `(.L_x_636) ;  /* 0x0000001400507947 */ /* 0x000fec0003800000 */
.L_x_635:
[----:B------:R-:W1:Y:S01]  /*0d80*/  S2R R8, SR_LANEID ;  /* 0x0000000000087919 */ /* 0x000e620000000000 */
[----:B------:R-:W-:-:S04]  /*0d90*/  LOP3.LUT R4, R2, 0x3e0, RZ, 0xc0, !PT ;  /* 0x000003e002047812 */ /* 0x000fc800078ec0ff */
[----:B------:R-:W-:Y:S01]  /*0da0*/  LOP3.LUT R7, RZ, R4, RZ, 0x33, !PT ;  /* 0x00000004ff077212 */ /* 0x000fe200078e33ff */
[----:B------:R-:W-:-:S04]  /*0db0*/  VIADD R5, R4, 0x20 ;  /* 0x0000002004057836 */ /* 0x000fc80000000000 */
[----:B------:R-:W-:Y:S01]  /*0dc0*/  IMAD.IADD R7, R0, 0x1, R7 ;  /* 0x0000000100077824 */ /* 0x000fe200078e0207 */
[----:B------:R-:W-:-:S04]  /*0dd0*/  ISETP.GT.U32.AND P0, PT, R5, R0, PT ;  /* 0x000000000500720c */ /* 0x000fc80003f04070 */
[----:B------:R-:W-:-:S05]  /*0de0*/  SEL R7, R7, 0x1f, P0 ;  /* 0x0000001f07077807 */ /* 0x000fca0000000000 */
[----:B-----5:R-:W2:Y:S01]  /*0df0*/  SHFL.DOWN PT, R4, R14, 0x1, R7 ;  /* 0x082000000e047989 */ /* 0x020ea200000e0007 */
[C---:B-1----:R-:W-:Y:S02]  /*0e00*/  ISETP.GE.AND P0, PT, R8.reuse, R7, PT ;  /* 0x000000070800720c */ /* 0x042fe40003f06270 */
[C---:B------:R-:W-:Y:S02]  /*0e10*/  IADD3 R6, PT, PT, R8.reuse, 0x2, RZ ;  /* 0x0000000208067810 */ /* 0x040fe40007ffe0ff */
[----:B------:R-:W-:-:S09]  /*0e20*/  ISETP.NE.AND P1, PT, R8, RZ, PT ;  /* 0x000000ff0800720c */ /* 0x000fd20003f25270 */
[----:B--2---:R-:W-:Y:S02]  /*0e30*/  @!P0 VIMNMX R14, PT, PT, R4, R14, !PT ;  /* 0x0000000e040e8248 */ /* 0x004fe40007fe0100 */
[----:B------:R-:W-:Y:S01]  /*0e40*/  ISETP.GT.AND P0, PT, R6, R7, PT ;  /* 0x000000070600720c */ /* 0x000fe20003f04270 */
[----:B------:R-:W-:Y:S01]  /*0e50*/  VIADD R6, R8, 0x4 ;  /* 0x0000000408067836 */ /* 0x000fe20000000000 */
[----:B------:R-:W1:Y:S01]  /*0e60*/  @!P1 S2R R9, SR_CgaCtaId ;  /* 0x0000000000099919 */ /* 0x000e620000008800 */
[----:B------:R-:W-:Y:S01]  /*0e70*/  @!P1 SHF.R.U32.HI R5, RZ, 0x3, R2 ;  /* 0x00000003ff059819 */ /* 0x000fe20000011602 */
[----:B------:R-:W2:Y:S03]  /*0e80*/  SHFL.DOWN PT, R4, R14, 0x2, R7 ;  /* 0x084000000e047989 */ /* 0x000ea600000e0007 */
[----:B------:R-:W-:-:S06]  /*0e90*/  @!P1 LOP3.LUT R5, R5, 0x7c, RZ, 0xc0, !PT ;  /* 0x0000007c05059812 */ /* 0x000fcc00078ec0ff */
[----:B--2---:R-:W-:Y:S02]  /*0ea0*/  @!P0 VIMNMX R14, PT, PT, R14, R4, !PT ;  /* 0x000000040e0e8248 */ /* 0x004fe40007fe0100 */
[----:B------:R-:W-:Y:S01]  /*0eb0*/  ISETP.GT.AND P0, PT, R6, R7, PT ;  /* 0x000000070600720c */ /* 0x000fe20003f04270 */
[----:B------:R-:W-:Y:S02]  /*0ec0*/  VIADD R6, R8, 0x8 ;  /* 0x0000000808067836 */ /* 0x000fe40000000000 */
[----:B------:R-:W2:Y:S10]  /*0ed0*/  SHFL.DOWN PT, R4, R14, 0x4, R7 ;  /* 0x088000000e047989 */ /* 0x000eb400000e0007 */
[----:B--2---:R-:W-:-:S02]  /*0ee0*/  @!P0 VIMNMX R14, PT, PT, R14, R4, !PT ;  /* 0x000000040e0e8248 */ /* 0x004fc40007fe0100 */
[----:B------:R-:W-:Y:S01]  /*0ef0*/  ISETP.GT.AND P0, PT, R6, R7, PT ;  /* 0x000000070600720c */ /* 0x000fe20003f04270 */
[----:B------:R-:W-:Y:S02]  /*0f00*/  VIADD R6, R8, 0x10 ;  /* 0x0000001008067836 */ /* 0x000fe40000000000 */
[----:B------:R-:W2:Y:S10]  /*0f10*/  SHFL.DOWN PT, R4, R14, 0x8, R7 ;  /* 0x090000000e047989 */ /* 0x000eb400000e0007 */
[----:B--2---:R-:W-:-:S02]  /*0f20*/  @!P0 VIMNMX R14, PT, PT, R14, R4, !PT ;  /* 0x000000040e0e8248 */ /* 0x004fc40007fe0100 */
[----:B------:R-:W-:Y:S02]  /*0f30*/  ISETP.GT.AND P0, PT, R6, R7, PT ;  /* 0x000000070600720c */ /* 0x000fe40003f04270 */
[----:B------:R-:W-:Y:S01]  /*0f40*/  @!P1 MOV R6, 0x400 ;  /* 0x0000040000069802 */ /* 0x000fe20000000f00 */
[----:B------:R-:W2:Y:S03]  /*0f50*/  SHFL.DOWN PT, R4, R14, 0x10, R7 ;  /* 0x0a0000000e047989 */ /* 0x000ea600000e0007 */
[----:B-1----:R-:W-:-:S05]  /*0f60*/  @!P1 LEA R6, R9, R6, 0x18 ;  /* 0x0000000609069211 */ /* 0x002fca00078ec0ff */
[----:B------:R-:W-:Y:S02]  /*0f70*/  @!P1 IMAD.IADD R6, R5, 0x1, R6 ;  /* 0x0000000105069824 */ /* 0x000fe400078e0206 */
[----:B--2---:R-:W-:Y:S02]  /*0f80*/  @!P0 VIMNMX R14, PT, PT, R14, R4, !PT ;  /* 0x000000040e0e8248 */ /* 0x004fe40007fe0100 */
[----:B------:R-:W-:-:S03]  /*0f90*/  ISETP.NE.AND P0, PT, R2, RZ, PT ;  /* 0x000000ff0200720c */ /* 0x000fc60003f05270 */
[----:B------:R-:W-:-:S05]  /*0fa0*/  IMAD.MOV.U32 R9, RZ, RZ, R14 ;  /* 0x000000ffff097224 */ /* 0x000fca00078e000e */
[----:B------:R1:W-:Y:S01]  /*0fb0*/  @!P1 STS [R6+0x8], R9 ;  /* 0x0000080906009388 */ /* 0x0003e20000000800 */
[----:B------:R-:W-:Y:S06]  /*0fc0*/  BAR.SYNC.DEFER_BLOCKING 0x0 ;  /* 0x0000000000007b1d */ /* 0x000fec0000010000 */
[----:B------:R-:W-:Y:S05]  /*0fd0*/  @P0 BRA `(.L_x_636) ;  /* 0x0000001000b80947 */ /* 0x000fea0003800000 */
[----:B------:R-:W2:Y:S01]  /*0fe0*/  S2UR UR5, SR_CgaCtaId ;  /* 0x00000000000579c3 */ /* 0x000ea20000008800 */
[----:B------:R-:W-:Y:S01]  /*0ff0*/  UMOV UR4, 0x400 ;  /* 0x0000040000047882 */ /* 0x000fe20000000000 */
[C---:B------:R-:W-:Y:S02]  /*1000*/  ISETP.GT.U32.AND P2, PT, R0.reuse, 0x20, PT ;  /* 0x000000200000780c */ /* 0x040fe40003f44070 */
[C---:B------:R-:W-:Y:S02]  /*1010*/  ISETP.GT.U32.AND P4, PT, R0.reuse, 0x40, PT ;  /* 0x000000400000780c */ /* 0x040fe40003f84070 */
[C---:B------:R-:W-:Y:S02]  /*1020*/  ISETP.GT.U32.AND P3, PT, R0.reuse, 0x60, PT ;  /* 0x000000600000780c */ /* 0x040fe40003f64070 */
[----:B------:R-:W-:Y:S01]  /*1030*/  ISETP.GT.U32.AND P1, PT, R0, 0x80, PT ;  /* 0x000000800000780c */ /* 0x000fe20003f24070 */
[----:B--2---:R-:W-:-:S09]  /*1040*/  ULEA UR4, UR5, UR4, 0x18 ;  /* 0x0000000405047291 */ /* 0x004fd2000f8ec0ff */
[----:B------:R-:W2:Y:S04]  /*1050*/  LDS R2, [UR4+0xc] ;  /* 0x00000c04ff027984 */ /* 0x000ea80008000800 */
[----:B-1----:R-:W1:Y:S04]  /*1060*/  LDS.128 R4, [UR4+0x10] ;  /* 0x00001004ff047984 */ /* 0x002e680008000c00 */
[----:B------:R-:W3:Y:S01]  /*1070*/  LDS.64 R10, [UR4+0x20] ;  /* 0x00002004ff0a7984 */ /* 0x000ee20008000a00 */
[----:B--2---:R-:W-:Y:S02]  /*1080*/  @P2 VIMNMX R9, PT, PT, R9, R2, !PT ;  /* 0x0000000209092248 */ /* 0x004fe40007fe0100 */
[----:B------:R-:W-:-:S02]  /*1090*/  ISETP.GT.U32.AND P2, PT, R0, 0xa0, PT ;  /* 0x000000a00000780c */ /* 0x000fc40003f44070 */
[----:B-1----:R-:W-:Y:S02]  /*10a0*/  @P4 VIMNMX R9, PT, PT, R9, R4, !PT ;  /* 0x0000000409094248 */ /* 0x002fe40007fe0100 */
[C---:B------:R-:W-:Y:S02]  /*10b0*/  ISETP.GT.U32.AND P4, PT, R0.reuse, 0xc0, PT ;  /* 0x000000c00000780c */ /* 0x040fe40003f84070 */
[----:B------:R-:W-:Y:S02]  /*10c0*/  @P3 VIMNMX R9, PT, PT, R9, R5, !PT ;  /* 0x0000000509093248 */ /* 0x000fe40007fe0100 */
[----:B------:R-:W-:Y:S02]  /*10d0*/  ISETP.GT.U32.AND P3, PT, R0, 0xe0, PT ;  /* 0x000000e00000780c */ /* 0x000fe40003f64070 */
[----:B------:R-:W-:-:S04]  /*10e0*/  @P1 VIMNMX R9, PT, PT, R9, R6, !PT ;  /* 0x0000000609091248 */ /* 0x000fc80007fe0100 */
[----:B------:R-:W-:-:S04]  /*10f0*/  @P2 VIMNMX R9, PT, PT, R9, R7, !PT ;  /* 0x0000000709092248 */ /* 0x000fc80007fe0100 */
[----:B---3--:R-:W-:-:S04]  /*1100*/  @P4 VIMNMX R9, PT, PT, R9, R10, !PT ;  /* 0x0000000a09094248 */ /* 0x008fc80007fe0100 */
[----:B------:R-:W-:Y:S01]  /*1110*/  @P3 VIMNMX R9, PT, PT, R9, R11, !PT ;  /* 0x0000000b09093248 */ /* 0x000fe20007fe0100 */
[----:B------:R-:W-:Y:S06]  /*1120*/  BRA `(.L_x_636) ;  /* 0x0000001000647947 */ /* 0x000fec0003800000 */
.L_x_621:
[----:B------:R-:W0:Y:S01]  /*1130*/  S2R R2, SR_TID.X ;  /* 0x0000000000027919 */ /* 0x000e220000002100 */
[----:B------:R-:W1:Y:S02]  /*1140*/  LDCU.64 UR4, c[0x0][0x380] ;  /* 0x00007000ff0477ac */ /* 0x000e640008000a00 */
[----:B-1----:R-:W-:Y:S02]  /*1150*/  IMAD.U32 R4, RZ, RZ, UR4 ;  /* 0x00000004ff047e24 */ /* 0x002fe4000f8e00ff */
[----:B------:R-:W-:Y:S02]  /*1160*/  IMAD.U32 R5, RZ, RZ, UR5 ;  /* 0x00000005ff057e24 */ /* 0x000fe4000f8e00ff */
[----:B0-----:R-:W-:-:S04]  /*1170*/  IMAD R7, R3, 0x1000, R2 ;  /* 0x0000100003077824 */ /* 0x001fc800078e0202 */
[----:B------:R-:W-:-:S05]  /*1180*/  IMAD.WIDE.U32 R6, R7, 0x4, R4 ;  /* 0x0000000407067825 */ /* 0x000fca00078e0004 */
        /* <DEDUP_REMOVED lines=16> */
[----:B------:R-:W-:-:S02]  /*1290*/  ISETP.GE.U32.AND P0, PT, R0, R13, PT ;  /* 0x0000000d0000720c */ /* 0x000fc40003f06070 */
        /* <DEDUP_REMOVED lines=9> */
[----:B------:R-:W-:Y:S01]  /*1330*/  IMAD R9, R3, 0x1000, R13 ;  /* 0x0000100003097824 */ /* 0x000fe200078e020d */
[----:B------:R-:W-:Y:S01]  /*1340*/  LOP3.LUT R6, RZ, R2, RZ, 0x33, !PT ;  /* 0x00000002ff067212 */ /* 0x000fe200078e33ff */
[----:B------:R-:W-:Y:S01]  /*1350*/  VIADD R0, R8, 0xfffff000 ;  /* 0xfffff00008007836 */ /* 0x000fe20000000000 */
[----:B------:R-:W-:Y:S02]  /*1360*/  UMOV UR4, URZ ;  /* 0x000000ff00047c82 */ /* 0x000fe40008000000 */
[----:B------:R-:W-:Y:S02]  /*1370*/  IADD3 R6, PT, PT, -R13, R8, R6 ;  /* 0x000000080d067210 */ /* 0x000fe40007ffe106 */
[C---:B------:R-:W-:Y:S02]  /*1380*/  ISETP.GT.U32.AND P0, PT, R9.reuse, R0, PT ;  /* 0x000000000900720c */ /* 0x040fe40003f04070 */
[----:B------:R-:W-:Y:S01]  /*1390*/  IADD3 R7, PT, PT, R9, 0x800, R2 ;  /* 0x0000080009077810 */ /* 0x000fe20007ffe002 */
[----:B------:R-:W-:-:S02]  /*13a0*/  IMAD.MOV.U32 R2, RZ, RZ, R9 ;  /* 0x000000ffff027224 */ /* 0x000fc400078e0009 */
[----:B------:R-:W-:-:S08]  /*13b0*/  IMAD R6, R3, -0x1000, R6 ;  /* 0xfffff00003067824 */ /* 0x000fd000078e0206 */
[----:B------:R-:W-:Y:S05]  /*13c0*/  @P0 BRA `(.L_x_638) ;  /* 0x0000000000a00947 */ /* 0x000fea0003800000 */
[----:B------:R-:W0:Y:S08]  /*13d0*/  LDC R8, c[0x0][0x3a8] ;  /* 0x0000ea00ff087b82 */ /* 0x000e300000000800 */
[----:B------:R-:W1:Y:S02]  /*13e0*/  LDC.64 R4, c[0x0][0x380] ;  /* 0x0000e000ff047b82 */ /* 0x000e640000000a00 */
.L_x_639:
[----:B------:R-:W2:Y:S02]  /*13f0*/  S2R R10, SR_TID.X ;  /* 0x00000000000a7919 */ /* 0x000ea40000002100 */
[----:B--2---:R-:W-:-:S04]  /*1400*/  IMAD.IADD R11, R10, 0x1, R9 ;  /* 0x000000010a0b7824 */ /* 0x004fc800078e0209 */
[----:B-1----:R-:W-:-:S05]  /*1410*/  IMAD.WIDE.U32 R10, R11, 0x4, R4 ;  /* 0x000000040b0a7825 */ /* 0x002fca00078e0004 */
        /* <DEDUP_REMOVED lines=11> */
[----:B------:R-:W5:Y:S01]  /*14d0*/  LDG.E R20, desc[UR6][R10.64+0x3c00] ;  /* 0x003c00060a147981 */ /* 0x000f62000c1e1900 */
[----:B--2---:R-:W-:-:S03]  /*14e0*/  VIMNMX3 R29, R29, R12, R14, !PT ;  /* 0x0000000c1d1d720f */ /* 0x004fc6000780010e */
[----:B------:R-:W5:Y:S04]  /*14f0*/  LDG.E R12, desc[UR6][R10.64+0x1400] ;  /* 0x001400060a0c7981 */ /* 0x000f68000c1e1900 */
[----:B------:R-:W2:Y:S01]  /*1500*/  LDG.E R14, desc[UR6][R10.64+0x3400] ;  /* 0x003400060a0e7981 */ /* 0x000ea2000c1e1900 */
[----:B---3--:R-:W-:-:S03]  /*1510*/  VIMNMX3 R16, R16, R15, R17, !PT ;  /* 0x0000000f1010720f */ /* 0x008fc60007800111 */
[----:B------:R-:W2:Y:S04]  /*1520*/  LDG.E R17, desc[UR6][R10.64+0x2c00] ;  /* 0x002c00060a117981 */ /* 0x000ea8000c1e1900 */
[----:B------:R-:W3:Y:S01]  /*1530*/  LDG.E R15, desc[UR6][R10.64+0x3800] ;  /* 0x003800060a0f7981 */ /* 0x000ee2000c1e1900 */
[----:B----4-:R-:W-:Y:S01]  /*1540*/  VIMNMX3 R22, R22, R23, R24, !PT ;  /* 0x000000171616720f */ /* 0x010fe20007800118 */
[----:B0-----:R-:W-:-:S05]  /*1550*/  IMAD.IADD R24, R8, 0x1, -R9 ;  /* 0x0000000108187824 */ /* 0x001fca00078e0a09 */
[----:B------:R-:W-:Y:S02]  /*1560*/  ISETP.GE.U32.AND P0, PT, R24, R13, PT ;  /* 0x0000000d1800720c */ /* 0x000fe40003f06070 */
[----:B-----5:R-:W-:-:S04]  /*1570*/  VIMNMX3 R12, R12, R19, R21, !PT ;  /* 0x000000130c0c720f */ /* 0x020fc80007800115 */
[----:B------:R-:W-:Y:S02]  /*1580*/  VIMNMX3 R29, R29, R16, R12, !PT ;  /* 0x000000101d1d720f */ /* 0x000fe4000780010c */
[----:B--2---:R-:W-:Y:S02]  /*1590*/  VIMNMX3 R17, R17, R18, R14, !PT ;  /* 0x000000121111720f */ /* 0x004fe4000780010e */
[----:B---3--:R-:W-:-:S04]  /*15a0*/  VIMNMX R15, PT, PT, R15, R20, !PT ;  /* 0x000000140f0f7248 */ /* 0x008fc80007fe0100 */
[----:B------:R-:W-:-:S04]  /*15b0*/  VIMNMX3 R22, R22, R17, R15, !PT ;  /* 0x000000111616720f */ /* 0x000fc8000780010f */
[----:B------:R-:W-:Y:S01]  /*15c0*/  VIMNMX R29, PT, PT, R29, R22, !PT ;  /* 0x000000161d1d7248 */ /* 0x000fe20007fe0100 */
[----:B------:R-:W-:Y:S06]  /*15d0*/  @!P0 BRA `(.L_x_637) ;  /* 0x00000008009c8947 */ /* 0x000fec0003800000 */
[C---:B------:R-:W-:Y:S01]  /*15e0*/  IMAD.IADD R9, R13.reuse, 0x1, R9 ;  /* 0x000000010d097824 */ /* 0x040fe200078e0209 */
[----:B------:R-:W-:Y:S01]  /*15f0*/  UIADD3 UR4, UPT, UPT, UR4, 0x1, URZ ;  /* 0x0000000104047890 */ /* 0x000fe2000fffe0ff */
[----:B------:R-:W-:Y:S02]  /*1600*/  IMAD.IADD R2, R13, 0x1, R2 ;  /* 0x000000010d027824 */ /* 0x000fe400078e0202 */
[----:B------:R-:W-:Y:S01]  /*1610*/  IMAD.IADD R6, R6, 0x1, -R13 ;  /* 0x0000000106067824 */ /* 0x000fe200078e0a0d */
[----:B------:R-:W-:Y:S01]  /*1620*/  ISETP.GT.U32.AND P0, PT, R9, R0, PT ;  /* 0x000000000900720c */ /* 0x000fe20003f04070 */
[----:B------:R-:W-:-:S12]  /*1630*/  IMAD.IADD R7, R13, 0x1, R7 ;  /* 0x000000010d077824 */ /* 0x000fd800078e0207 */
[----:B------:R-:W-:Y:S05]  /*1640*/  @!P0 BRA `(.L_x_639) ;  /* 0xfffffffc00688947 */ /* 0x000fea000383ffff */
.L_x_638:
[----:B------:R-:W0:Y:S01]  /*1650*/  S2R R13, SR_TID.X ;  /* 0x00000000000d7919 */ /* 0x000e220000002100 */
[----:B------:R-:W-:Y:S01]  /*1660*/  IMAD.IADD R0, R8, 0x1, -R9 ;  /* 0x0000000108007824 */ /* 0x000fe200078e0a09 */
[----:B------:R-:W-:Y:S04]  /*1670*/  BSSY.RECONVERGENT B1, `(.L_x_637) ;  /* 0x000009d000017945 */ /* 0x000fe80003800200 */
[----:B0-----:R-:W-:-:S04]  /*1680*/  ISETP.GE.AND P0, PT, R13, R0, PT ;  /* 0x000000000d00720c */ /* 0x001fc80003f06270 */
[----:B------:R-:W-:-:S13]  /*1690*/  ISETP.GE.U32.OR P0, PT, R9, R8, P0 ;  /* 0x000000080900720c */ /* 0x000fda0000706470 */
[----:B------:R-:W-:Y:S05]  /*16a0*/  @P0 BRA `(.L_x_640) ;  /* 0x0000000800640947 */ /* 0x000fea0003800000 */
[----:B------:R-:W0:Y:S01]  /*16b0*/  LDC R10, c[0x0][0x3ac] ;  /* 0x0000eb00ff0a7b82 */ /* 0x000e220000000800 */
[----:B------:R-:W-:Y:S01]  /*16c0*/  LOP3.LUT R11, RZ, R13, RZ, 0x33, !PT ;  /* 0x0000000dff0b7212 */ /* 0x000fe200078e33ff */
[----:B------:R-:W-:Y:S06]  /*16d0*/  BSSY.RECONVERGENT B2, `(.L_x_641) ;  /* 0x000004f000027945 */ /* 0x000fec0003800200 */
[----:B------:R-:W1:Y:S01]  /*16e0*/  LDC R0, c[0x0][0x3ac] ;  /* 0x0000eb00ff007b82 */ /* 0x000e620000000800 */
[----:B0-----:R-:W-:-:S04]  /*16f0*/  IMAD.SHL.U32 R10, R10, 0x1000, RZ ;  /* 0x000010000a0a7824 */ /* 0x001fc800078e00ff */
[----:B------:R-:W-:-:S05]  /*1700*/  IMAD R10, R3, 0x1000, R10 ;  /* 0x00001000030a7824 */ /* 0x000fca00078e020a */
[----:B------:R-:W-:Y:S01]  /*1710*/  IADD3 R8, PT, PT, -R10, R8, R11 ;  /* 0x000000080a087210 */ /* 0x000fe20007ffe10b */
[----:B-1----:R-:W-:Y:S01]  /*1720*/  IMAD R11, R0, UR4, RZ ;  /* 0x00000004000b7c24 */ /* 0x002fe2000f8e02ff */
[----:B------:R-:W-:-:S03]  /*1730*/  MOV R0, R13 ;  /* 0x0000000d00007202 */ /* 0x000fc60000000f00 */
[----:B------:R-:W-:-:S05]  /*1740*/  IMAD R8, R11, -0x1000, R8 ;  /* 0xfffff0000b087824 */ /* 0x000fca00078e0208 */
[C---:B------:R-:W-:Y:S02]  /*1750*/  ISETP.GE.U32.AND P0, PT, R8.reuse, 0xf00, PT ;  /* 0x00000f000800780c */ /* 0x040fe40003f06070 */
[----:B------:R-:W-:-:S04]  /*1760*/  LEA.HI R8, R8, 0x1, RZ, 0x18 ;  /* 0x0000000108087811 */ /* 0x000fc800078fc0ff */
[----:B------:R-:W-:-:S07]  /*1770*/  LOP3.LUT R10, R8, 0xf, RZ, 0xc0, !PT ;  /* 0x0000000f080a7812 */ /* 0x000fce00078ec0ff */
[----:B------:R-:W-:Y:S05]  /*1780*/  @!P0 BRA `(.L_x_642) ;  /* 0x00000004000c8947 */ /* 0x000fea0003800000 */
[----:B------:R-:W-:Y:S01]  /*1790*/  LEA.HI R0, R6, 0x1, RZ, 0x18 ;  /* 0x0000000106007811 */ /* 0x000fe200078fc0ff */
[----:B------:R-:W-:Y:S01]  /*17a0*/  BSSY.RECONVERGENT B3, `(.L_x_643) ;  /* 0x0000040000037945 */ /* 0x000fe20003800200 */
[----:B------:R-:W-:Y:S02]  /*17b0*/  LOP3.LUT R11, R13, 0x800, RZ, 0xfc, !PT ;  /* 0x000008000d0b7812 */ /* 0x000fe400078efcff */
[----:B------:R-:W-:-:S05]  /*17c0*/  LOP3.LUT R0, R0, 0x1fffff0, RZ, 0xc0, !PT ;  /* 0x01fffff000007812 */ /* 0x000fca00078ec0ff */
[----:B------:R-:W-:-:S07]  /*17d0*/  IMAD.MOV R12, RZ, RZ, -R0 ;  /* 0x000000ffff0c7224 */ /* 0x000fce00078e0a00 */
.L_x_644:
[C---:B------:R-:W-:Y:S02]  /*17e0*/  VIADD R15, R7.reuse, 0xfffff800 ;  /* 0xfffff800070f7836 */ /* 0x040fe40000000000 */
[----:B------:R-:W-:Y:S02]  /*17f0*/  VIADD R21, R7, 0xfffff900 ;  /* 0xfffff90007157836 */ /* 0x000fe40000000000 */
[----:B------:R-:W-:-:S04]  /*1800*/  IMAD.WIDE.U32 R14, R15, 0x4, R4 ;  /* 0x000000040f0e7825 */ /* 0x000fc800078e0004 */
[--C-:B------:R-:W-:Y:S01]  /*1810*/  IMAD.WIDE.U32 R20, R21, 0x4, R4.reuse ;  /* 0x0000000415147825 */ /* 0x100fe200078e0004 */
[----:B------:R0:W2:Y:S04]  /*1820*/  LDG.E R28, desc[UR6][R14.64] ;  /* 0x000000060e1c7981 */ /* 0x0000a8000c1e1900 */
[----:B------:R1:W2:Y:S01]  /*1830*/  LDG.E R27, desc[UR6][R20.64] ;  /* 0x00000006141b7981 */ /* 0x0002a2000c1e1900 */
[C---:B------:R-:W-:Y:S02]  /*1840*/  VIADD R17, R7.reuse, 0xfffffa00 ;  /* 0xfffffa0007117836 */ /* 0x040fe40000000000 */
[----:B------:R-:W-:Y:S02]  /*1850*/  VIADD R19, R7, 0xfffffb00 ;  /* 0xfffffb0007137836 */ /* 0x000fe40000000000 */
[----:B------:R-:W-:-:S04]  /*1860*/  IMAD.WIDE.U32 R16, R17, 0x4, R4 ;  /* 0x0000000411107825 */ /* 0x000fc800078e0004 */
[--C-:B------:R-:W-:Y:S01]  /*1870*/  IMAD.WIDE.U32 R18, R19, 0x4, R4.reuse ;  /* 0x0000000413127825 */ /* 0x100fe200078e0004 */
[----:B------:R3:W4:Y:S04]  /*1880*/  LDG.E R0, desc[UR6][R16.64] ;  /* 0x0000000610007981 */ /* 0x000728000c1e1900 */
[----:B------:R5:W4:Y:S01]  /*1890*/  LDG.E R13, desc[UR6][R18.64] ;  /* 0x00000006120d7981 */ /* 0x000b22000c1e1900 */
[C---:B------:R-:W-:Y:S02]  /*18a0*/  VIADD R22, R7.reuse, 0xfffffd00 ;  /* 0xfffffd0007167836 */ /* 0x040fe40000000000 */
[C---:B------:R-:W-:Y:S02]  /*18b0*/  VIADD R23, R7.reuse, 0xfffffc00 ;  /* 0xfffffc0007177836 */ /* 0x040fe40000000000 */
[----:B------:R-:W-:-:S04]  /*18c0*/  IMAD.WIDE.U32 R24, R7, 0x4, R4 ;  /* 0x0000000407187825 */ /* 0x000fc800078e0004 */
[----:B------:R-:W-:Y:S02]  /*18d0*/  VIADD R26, R7, 0xfffffe00 ;  /* 0xfffffe00071a7836 */ /* 0x000fe40000000000 */
[--C-:B0-----:R-:W-:Y:S01]  /*18e0*/  IMAD.WIDE.U32 R14, R22, 0x4, R4.reuse ;  /* 0x00000004160e7825 */ /* 0x101fe200078e0004 */
[----:B------:R-:W4:Y:S03]  /*18f0*/  LDG.E R24, desc[UR6][R24.64] ;  /* 0x0000000618187981 */ /* 0x000f26000c1e1900 */
[----:B-1----:R-:W-:-:S04]  /*1900*/  IMAD.WIDE.U32 R20, R23, 0x4, R4 ;  /* 0x0000000417147825 */ /* 0x002fc800078e0004 */
[----:B---3--:R-:W-:Y:S02]  /*1910*/  IMAD.WIDE.U32 R16, R26, 0x4, R4 ;  /* 0x000000041a107825 */ /* 0x008fe400078e0004 */
[----:B------:R0:W3:Y:S02]  /*1920*/  LDG.E R26, desc[UR6][R14.64] ;  /* 0x000000060e1a7981 */ /* 0x0000e4000c1e1900 */
[C---:B-----5:R-:W-:Y:S02]  /*1930*/  VIADD R19, R7.reuse, 0xffffff00 ;  /* 0xffffff0007137836 */ /* 0x060fe40000000000 */
[----:B------:R1:W3:Y:S01]  /*1940*/  LDG.E R25, desc[UR6][R20.64] ;  /* 0x0000000614197981 */ /* 0x0002e2000c1e1900 */
[----:B------:R-:W-:-:S03]  /*1950*/  VIADD R23, R7, 0x100 ;  /* 0x0000010007177836 */ /* 0x000fc60000000000 */
[----:B------:R-:W5:Y:S01]  /*1960*/  LDG.E R16, desc[UR6][R16.64] ;  /* 0x0000000610107981 */ /* 0x000f62000c1e1900 */
[C---:B0-----:R-:W-:Y:S02]  /*1970*/  VIADD R15, R7.reuse, 0x200 ;  /* 0x00000200070f7836 */ /* 0x041fe40000000000 */
[----:B-1----:R-:W-:Y:S02]  /*1980*/  VIADD R21, R7, 0x300 ;  /* 0x0000030007157836 */ /* 0x002fe40000000000 */
[----:B------:R-:W-:-:S04]  /*1990*/  IMAD.WIDE.U32 R18, R19, 0x4, R4 ;  /* 0x0000000413127825 */ /* 0x000fc800078e0004 */
[--C-:B------:R-:W-:Y:S02]  /*19a0*/  IMAD.WIDE.U32 R20, R21, 0x4, R4.reuse ;  /* 0x0000000415147825 */ /* 0x100fe400078e0004 */
[----:B------:R-:W5:Y:S02]  /*19b0*/  LDG.E R19, desc[UR6][R18.64] ;  /* 0x0000000612137981 */ /* 0x000f64000c1e1900 */
[----:B------:R-:W-:Y:S02]  /*19c0*/  IMAD.WIDE.U32 R22, R23, 0x4, R4 ;  /* 0x0000000417167825 */ /* 0x000fe400078e0004 */
[----:B------:R0:W5:Y:S04]  /*19d0*/  LDG.E R17, desc[UR6][R20.64] ;  /* 0x0000000614117981 */ /* 0x000168000c1e1900 */
[----:B------:R1:W5:Y:S01]  /*19e0*/  LDG.E R23, desc[UR6][R22.64] ;  /* 0x0000000616177981 */ /* 0x000362000c1e1900 */
[----:B0-----:R-:W-:-:S02]  /*19f0*/  VIADD R21, R7, 0x500 ;  /* 0x0000050007157836 */ /* 0x001fc40000000000 */
[----:B-1----:R-:W-:Y:S01]  /*1a00*/  VIADD R22, R7, 0x600 ;  /* 0x0000060007167836 */ /* 0x002fe20000000000 */
[----:B--2---:R-:W-:Y:S01]  /*1a10*/  VIMNMX3 R27, R29, R28, R27, !PT ;  /* 0x0000001c1d1b720f */ /* 0x004fe2000780011b */
[----:B------:R-:W-:-:S04]  /*1a20*/  IMAD.WIDE.U32 R28, R15, 0x4, R4 ;  /* 0x000000040f1c7825 */ /* 0x000fc800078e0004 */
[----:B------:R-:W-:Y:S02]  /*1a30*/  VIADD R15, R7, 0x400 ;  /* 0x00000400070f7836 */ /* 0x000fe40000000000 */
[----:B------:R-:W2:Y:S02]  /*1a40*/  LDG.E R28, desc[UR6][R28.64] ;  /* 0x000000061c1c7981 */ /* 0x000ea4000c1e1900 */
[----:B------:R-:W-:-:S05]  /*1a50*/  IMAD.WIDE.U32 R14, R15, 0x4, R4 ;  /* 0x000000040f0e7825 */ /* 0x000fca00078e0004 */
[----:B------:R0:W2:Y:S01]  /*1a60*/  LDG.E R18, desc[UR6][R14.64] ;  /* 0x000000060e127981 */ /* 0x0000a2000c1e1900 */
[----:B----4-:R-:W-:Y:S01]  /*1a70*/  VIMNMX3 R0, R27, R0, R13, !PT ;  /* 0x000000001b00720f */ /* 0x010fe2000780010d */
[----:B------:R-:W-:Y:S02]  /*1a80*/  VIADD R27, R7, 0x700 ;  /* 0x00000700071b7836 */ /* 0x000fe40000000000 */
[----:B0-----:R-:W-:-:S04]  /*1a90*/  IMAD.WIDE.U32 R14, R21, 0x4, R4 ;  /* 0x00000004150e7825 */ /* 0x001fc800078e0004 */
[--C-:B------:R-:W-:Y:S01]  /*1aa0*/  IMAD.WIDE.U32 R20, R22, 0x4, R4.reuse ;  /* 0x0000000416147825 */ /* 0x100fe200078e0004 */
[----:B------:R0:W4:Y:S04]  /*1ab0*/  LDG.E R13, desc[UR6][R14.64] ;  /* 0x000000060e0d7981 */ /* 0x000128000c1e1900 */
[----:B------:R-:W4:Y:S01]  /*1ac0*/  LDG.E R29, desc[UR6][R20.64] ;  /* 0x00000006141d7981 */ /* 0x000f22000c1e1900 */
[----:B0-----:R-:W-:-:S05]  /*1ad0*/  IMAD.WIDE.U32 R14, R27, 0x4, R4 ;  /* 0x000000041b0e7825 */ /* 0x001fca00078e0004 */
[----:B------:R-:W4:Y:S01]  /*1ae0*/  LDG.E R22, desc[UR6][R14.64] ;  /* 0x000000060e167981 */ /* 0x000f22000c1e1900 */
[----:B---3--:R-:W-:Y:S01]  /*1af0*/  VIMNMX3 R0, R0, R25, R26, !PT ;  /* 0x000000190000720f */ /* 0x008fe2000780011a */
[----:B------:R-:W-:-:S05]  /*1b00*/  VIADD R12, R12, 0x10 ;  /* 0x000000100c0c7836 */ /* 0x000fca0000000000 */
[----:B------:R-:W-:Y:S02]  /*1b10*/  ISETP.NE.AND P0, PT, R12, RZ, PT ;  /* 0x000000ff0c00720c */ /* 0x000fe40003f05270 */
[----:B-----5:R-:W-:-:S04]  /*1b20*/  VIMNMX3 R0, R0, R16, R19, !PT ;  /* 0x000000100000720f */ /* 0x020fc80007800113 */
[----:B------:R-:W-:Y:S01]  /*1b30*/  VIMNMX3 R0, R0, R24, R23, !PT ;  /* 0x000000180000720f */ /* 0x000fe20007800117 */
[----:B------:R-:W-:Y:S02]  /*1b40*/  VIADD R11, R11, 0x1000 ;  /* 0x000010000b0b7836 */ /* 0x000fe40000000000 */
[----:B------:R-:W-:Y:S01]  /*1b50*/  VIADD R7, R7, 0x1000 ;  /* 0x0000100007077836 */ /* 0x000fe20000000000 */
[----:B--2---:R-:W-:-:S04]  /*1b60*/  VIMNMX3 R0, R0, R28, R17, !PT ;  /* 0x0000001c0000720f */ /* 0x004fc80007800111 */
[----:B----4-:R-:W-:-:S04]  /*1b70*/  VIMNMX3 R0, R0, R18, R13, !PT ;  /* 0x000000120000720f */ /* 0x010fc8000780010d */
[----:B------:R-:W-:Y:S01]  /*1b80*/  VIMNMX3 R29, R0, R29, R22, !PT ;  /* 0x0000001d001d720f */ /* 0x000fe20007800116 */
[----:B------:R-:W-:Y:S06]  /*1b90*/  @P0 BRA `(.L_x_644) ;  /* 0xfffffffc00100947 */ /* 0x000fec000383ffff */
[----:B------:R-:W-:Y:S05]  /*1ba0*/  BSYNC.RECONVERGENT B3 ;  /* 0x0000000000037941 */ /* 0x000fea0003800200 */
.L_x_643:
[----:B------:R-:W-:-:S07]  /*1bb0*/  VIADD R0, R11, 0xfffff800 ;  /* 0xfffff8000b007836 */ /* 0x000fce0000000000 */
.L_x_642:
[----:B------:R-:W-:Y:S05]  /*1bc0*/  BSYNC.RECONVERGENT B2 ;  /* 0x0000000000027941 */ /* 0x000fea0003800200 */
.L_x_641:
[----:B------:R-:W-:-:S13]  /*1bd0*/  ISETP.NE.AND P0, PT, R10, RZ, PT ;  /* 0x000000ff0a00720c */ /* 0x000fda0003f05270 */
[----:B------:R-:W-:Y:S05]  /*1be0*/  @!P0 BRA `(.L_x_640) ;  /* 0x0000000400148947 */ /* 0x000fea0003800000 */
[----:B------:R-:W-:Y:S01]  /*1bf0*/  ISETP.GE.U32.AND P0, PT, R10, 0x8, PT ;  /* 0x000000080a00780c */ /* 0x000fe20003f06070 */
[----:B------:R-:W-:Y:S01]  /*1c00*/  BSSY.RECONVERGENT B2, `(.L_x_645) ;  /* 0x0000021000027945 */ /* 0x000fe20003800200 */
[----:B------:R-:W-:-:S04]  /*1c10*/  LOP3.LUT R23, R8, 0x7, RZ, 0xc0, !PT ;  /* 0x0000000708177812 */ /* 0x000fc800078ec0ff */
[----:B------:R-:W-:-:S07]  /*1c20*/  ISETP.NE.AND P1, PT, R23, RZ, PT ;  /* 0x000000ff1700720c */ /* 0x000fce0003f25270 */
[----:B------:R-:W-:Y:S06]  /*1c30*/  @!P0 BRA `(.L_x_646) ;  /* 0x0000000000748947 */ /* 0x000fec0003800000 */
[----:B------:R-:W-:-:S05]  /*1c40*/  IADD3 R11, PT, PT, R0, R9, RZ ;  /* 0x00000009000b7210 */ /* 0x000fca0007ffe0ff */
[C---:B------:R-:W-:Y:S02]  /*1c50*/  VIADD R19, R11.reuse, 0x100 ;  /* 0x000001000b137836 */ /* 0x040fe40000000000 */
[C---:B------:R-:W-:Y:S02]  /*1c60*/  VIADD R21, R11.reuse, 0x200 ;  /* 0x000002000b157836 */ /* 0x040fe40000000000 */
[C---:B------:R-:W-:Y:S02]  /*1c70*/  VIADD R13, R11.reuse, 0x300 ;  /* 0x000003000b0d7836 */ /* 0x040fe40000000000 */
[----:B------:R-:W-:-:S04]  /*1c80*/  IMAD.WIDE.U32 R16, R11, 0x4, R4 ;  /* 0x000000040b107825 */ /* 0x000fc800078e0004 */
[--C-:B------:R-:W-:Y:S01]  /*1c90*/  IMAD.WIDE.U32 R18, R19, 0x4, R4.reuse ;  /* 0x0000000413127825 */ /* 0x100fe200078e0004 */
[----:B------:R0:W2:Y:S03]  /*1ca0*/  LDG.E R22, desc[UR6][R16.64] ;  /* 0x0000000610167981 */ /* 0x0000a6000c1e1900 */
[--C-:B------:R-:W-:Y:S01]  /*1cb0*/  IMAD.WIDE.U32 R20, R21, 0x4, R4.reuse ;  /* 0x0000000415147825 */ /* 0x100fe200078e0004 */
[----:B------:R1:W2:Y:S03]  /*1cc0*/  LDG.E R7, desc[UR6][R18.64] ;  /* 0x0000000612077981 */ /* 0x0002a6000c1e1900 */
[C---:B------:R-:W-:Y:S02]  /*1cd0*/  VIADD R15, R11.reuse, 0x400 ;  /* 0x000004000b0f7836 */ /* 0x040fe40000000000 */
[----:B------:R-:W-:Y:S01]  /*1ce0*/  VIADD R25, R11, 0x500 ;  /* 0x000005000b197836 */ /* 0x000fe20000000000 */
[----:B------:R-:W3:Y:S01]  /*1cf0*/  LDG.E R20, desc[UR6][R20.64] ;  /* 0x0000000614147981 */ /* 0x000ee2000c1e1900 */
[----:B------:R-:W-:-:S04]  /*1d00*/  IMAD.WIDE.U32 R12, R13, 0x4, R4 ;  /* 0x000000040d0c7825 */ /* 0x000fc800078e0004 */
[C---:B------:R-:W-:Y:S02]  /*1d10*/  VIADD R27, R11.reuse, 0x600 ;  /* 0x000006000b1b7836 */ /* 0x040fe40000000000 */
[----:B------:R-:W-:Y:S01]  /*1d20*/  VIADD R24, R11, 0x700 ;  /* 0x000007000b187836 */ /* 0x000fe20000000000 */
[----:B------:R-:W3:Y:S01]  /*1d30*/  LDG.E R12, desc[UR6][R12.64] ;  /* 0x000000060c0c7981 */ /* 0x000ee2000c1e1900 */
[----:B------:R-:W-:-:S04]  /*1d40*/  IMAD.WIDE.U32 R14, R15, 0x4, R4 ;  /* 0x000000040f0e7825 */ /* 0x000fc800078e0004 */
[--C-:B------:R-:W-:Y:S02]  /*1d50*/  IMAD.WIDE.U32 R10, R25, 0x4, R4.reuse ;  /* 0x00000004190a7825 */ /* 0x100fe400078e0004 */
[----:B------:R-:W4:Y:S02]  /*1d60*/  LDG.E R14, desc[UR6][R14.64] ;  /* 0x000000060e0e7981 */ /* 0x000f24000c1e1900 */
[--C-:B0-----:R-:W-:Y:S02]  /*1d70*/  IMAD.WIDE.U32 R16, R27, 0x4, R4.reuse ;  /* 0x000000041b107825 */ /* 0x101fe400078e0004 */
[----:B------:R-:W4:Y:S02]  /*1d80*/  LDG.E R10, desc[UR6][R10.64] ;  /* 0x000000060a0a7981 */ /* 0x000f24000c1e1900 */
[----:B-1----:R-:W-:Y:S02]  /*1d90*/  IMAD.WIDE.U32 R18, R24, 0x4, R4 ;  /* 0x0000000418127825 */ /* 0x002fe400078e0004 */
[----:B------:R-:W5:Y:S04]  /*1da0*/  LDG.E R16, desc[UR6][R16.64] ;  /* 0x0000000610107981 */ /* 0x000f68000c1e1900 */
[----:B------:R-:W5:Y:S01]  /*1db0*/  LDG.E R18, desc[UR6][R18.64] ;  /* 0x0000000612127981 */ /* 0x000f62000c1e1900 */
[----:B------:R-:W-:Y:S01]  /*1dc0*/  VIADD R0, R0, 0x800 ;  /* 0x0000080000007836 */ /* 0x000fe20000000000 */
[----:B--2---:R-:W-:-:S04]  /*1dd0*/  VIMNMX3 R7, R29, R22, R7, !PT ;  /* 0x000000161d07720f */ /* 0x004fc80007800107 */
[----:B---3--:R-:W-:-:S04]  /*1de0*/  VIMNMX3 R7, R7, R20, R12, !PT ;  /* 0x000000140707720f */ /* 0x008fc8000780010c */
[----:B----4-:R-:W-:-:S04]  /*1df0*/  VIMNMX3 R7, R7, R14, R10, !PT ;  /* 0x0000000e0707720f */ /* 0x010fc8000780010a */
[----:B-----5:R-:W-:-:S07]  /*1e00*/  VIMNMX3 R29, R7, R16, R18, !PT ;  /* 0x00000010071d720f */ /* 0x020fce0007800112 */
.L_x_646:
[----:B------:R-:W-:Y:S05]  /*1e10*/  BSYNC.RECONVERGENT B2 ;  /* 0x0000000000027941 */ /* 0x000fea0003800200 */
.L_x_645:
[----:B------:R-:W-:Y:S05]  /*1e20*/  @!P1 BRA `(.L_x_640) ;  /* 0x0000000000849947 */ /* 0x000fea0003800000 */
[----:B------:R-:W-:Y:S01]  /*1e30*/  ISETP.GE.U32.AND P0, PT, R23, 0x4, PT ;  /* 0x000000041700780c */ /* 0x000fe20003f06070 */
[----:B------:R-:W-:Y:S01]  /*1e40*/  BSSY.RECONVERGENT B2, `(.L_x_647) ;  /* 0x0000012000027945 */ /* 0x000fe20003800200 */
[----:B------:R-:W-:-:S11]  /*1e50*/  LOP3.LUT P1, RZ, R8, 0x3, RZ, 0xc0, !PT ;  /* 0x0000000308ff7812 */ /* 0x000fd6000782c0ff */
[----:B------:R-:W-:Y:S05]  /*1e60*/  @!P0 BRA `(.L_x_648) ;  /* 0x00000000003c8947 */ /* 0x000fea0003800000 */
[----:B------:R-:W-:-:S04]  /*1e70*/  IMAD.IADD R7, R0, 0x1, R9 ;  /* 0x0000000100077824 */ /* 0x000fc800078e0209 */
[C---:B------:R-:W-:Y:S02]  /*1e80*/  VIADD R11, R7.reuse, 0x100 ;  /* 0x00000100070b7836 */ /* 0x040fe40000000000 */
[----:B------:R-:W-:-:S04]  /*1e90*/  IMAD.WIDE.U32 R8, R7, 0x4, R4 ;  /* 0x0000000407087825 */ /* 0x000fc800078e0004 */
[C---:B------:R-:W-:Y:S02]  /*1ea0*/  VIADD R13, R7.reuse, 0x200 ;  /* 0x00000200070d7836 */ /* 0x040fe40000000000 */
[----:B------:R-:W-:Y:S01]  /*1eb0*/  VIADD R15, R7, 0x300 ;  /* 0x00000300070f7836 */ /* 0x000fe20000000000 */
[----:B------:R-:W2:Y:S01]  /*1ec0*/  LDG.E R8, desc[UR6][R8.64] ;  /* 0x0000000608087981 */ /* 0x000ea2000c1e1900 */
[----:B------:R-:W-:-:S04]  /*1ed0*/  IMAD.WIDE.U32 R10, R11, 0x4, R4 ;  /* 0x000000040b0a7825 */ /* 0x000fc800078e0004 */
[--C-:B------:R-:W-:Y:S02]  /*1ee0*/  IMAD.WIDE.U32 R12, R13, 0x4, R4.reuse ;  /* 0x000000040d0c7825 */ /* 0x100fe400078e0004 */
[----:B------:R-:W2:Y:S02]  /*1ef0*/  LDG.E R10, desc[UR6][R10.64] ;  /* 0x000000060a0a7981 */ /* 0x000ea4000c1e1900 */
[----:B------:R-:W-:Y:S02]  /*1f00*/  IMAD.WIDE.U32 R14, R15, 0x4, R4 ;  /* 0x000000040f0e7825 */ /* 0x000fe400078e0004 */
[----:B------:R-:W3:Y:S04]  /*1f10*/  LDG.E R12, desc[UR6][R12.64] ;  /* 0x000000060c0c7981 */ /* 0x000ee8000c1e1900 */
[----:B------:R-:W3:Y:S01]  /*1f20*/  LDG.E R14, desc[UR6][R14.64] ;  /* 0x000000060e0e7981 */ /* 0x000ee2000c1e1900 */
[----:B------:R-:W-:Y:S01]  /*1f30*/  VIADD R0, R0, 0x400 ;  /* 0x0000040000007836 */ /* 0x000fe20000000000 */
[----:B--2---:R-:W-:-:S04]  /*1f40*/  VIMNMX3 R29, R29, R8, R10, !PT ;  /* 0x000000081d1d720f */ /* 0x004fc8000780010a */
[----:B---3--:R-:W-:-:S07]  /*1f50*/  VIMNMX3 R29, R29, R12, R14, !PT ;  /* 0x0000000c1d1d720f */ /* 0x008fce000780010e */
.L_x_648:
[----:B------:R-:W-:Y:S05]  /*1f60*/  BSYNC.RECONVERGENT B2 ;  /* 0x0000000000027941 */ /* 0x000fea0003800200 */
.L_x_647:
[----:B------:R-:W-:Y:S05]  /*1f70*/  @!P1 BRA `(.L_x_640) ;  /* 0x0000000000309947 */ /* 0x000fea0003800000 */
[----:B------:R-:W-:Y:S01]  /*1f80*/  LOP3.LUT R6, R6, 0xffff, RZ, 0xc0, !PT ;  /* 0x0000ffff06067812 */ /* 0x000fe200078ec0ff */
[----:B------:R-:W-:-:S03]  /*1f90*/  IMAD.IADD R9, R0, 0x1, R2 ;  /* 0x0000000100097824 */ /* 0x000fc600078e0202 */
[----:B------:R-:W-:-:S04]  /*1fa0*/  LEA.HI R6, R6, 0x1, RZ, 0x18 ;  /* 0x0000000106067811 */ /* 0x000fc800078fc0ff */
[----:B------:R-:W-:-:S05]  /*1fb0*/  LOP3.LUT R6, R6, 0x3, RZ, 0xc0, !PT ;  /* 0x0000000306067812 */ /* 0x000fca00078ec0ff */
[----:B------:R-:W-:-:S07]  /*1fc0*/  IMAD.MOV R0, RZ, RZ, -R6 ;  /* 0x000000ffff007224 */ /* 0x000fce00078e0a06 */
.L_x_649:
[----:B------:R-:W-:-:S06]  /*1fd0*/  IMAD.WIDE.U32 R6, R9, 0x4, R4 ;  /* 0x0000000409067825 */ /* 0x000fcc00078e0004 */
[----:B------:R-:W2:Y:S01]  /*1fe0*/  LDG.E R6, desc[UR6][R6.64] ;  /* 0x0000000606067981 */ /* 0x000ea2000c1e1900 */
[----:B------:R-:W-:Y:S02]  /*1ff0*/  VIADD R0, R0, 0x1 ;  /* 0x0000000100007836 */ /* 0x000fe40000000000 */
[----:B------:R-:W-:-:S03]  /*2000*/  VIADD R9, R9, 0x100 ;  /* 0x0000010009097836 */ /* 0x000fc60000000000 */
[----:B------:R-:W-:Y:S02]  /*2010*/  ISETP.NE.AND P0, PT, R0, RZ, PT ;  /* 0x000000ff0000720c */ /* 0x000fe40003f05270 */
[----:B--2---:R-:W-:-:S11]  /*2020*/  VIMNMX R29, PT, PT, R6, R29, !PT ;  /* 0x0000001d061d7248 */ /* 0x004fd60007fe0100 */
[----:B------:R-:W-:Y:S05]  /*2030*/  @P0 BRA `(.L_x_649) ;  /* 0xfffffffc00e40947 */ /* 0x000fea000383ffff */
.L_x_640:
[----:B------:R-:W-:Y:S05]  /*2040*/  BSYNC.RECONVERGENT B1 ;  /* 0x0000000000017941 */ /* 0x000fea0003800200 */
.L_x_637:
[----:B------:R-:W0:Y:S01]  /*2050*/  S2R R7, SR_LANEID ;  /* 0x0000000000077919 */ /* 0x000e220000000000 */
[----:B------:R-:W1:Y:S01]  /*2060*/  SHFL.DOWN PT, R0, R29, 0x1, 0x1f ;  /* 0x08201f001d007f89 */ /* 0x000e6200000e0000 */
[----:B------:R-:W2:Y:S01]  /*2070*/  S2R R6, SR_TID.X ;  /* 0x0000000000067919 */ /* 0x000ea20000002100 */
[C---:B0-----:R-:W-:Y:S02]  /*2080*/  ISETP.GT.AND P0, PT, R7.reuse, 0x1e, PT ;  /* 0x0000001e0700780c */ /* 0x041fe40003f04270 */
[----:B------:R-:W-:-:S11]  /*2090*/  ISETP.NE.AND P1, PT, R7, RZ, PT ;  /* 0x000000ff0700720c */ /* 0x000fd60003f25270 */
[----:B-1----:R-:W-:Y:S02]  /*20a0*/  @!P0 VIMNMX R29, PT, PT, R0, R29, !PT ;  /* 0x0000001d001d8248 */ /* 0x002fe40007fe0100 */
[----:B------:R-:W-:Y:S01]  /*20b0*/  ISETP.GT.AND P0, PT, R7, 0x1d, PT ;  /* 0x0000001d0700780c */ /* 0x000fe20003f04270 */
[----:B------:R-:W0:Y:S01]  /*20c0*/  @!P1 S2R R5, SR_CgaCtaId ;  /* 0x0000000000059919 */ /* 0x000e220000008800 */
[----:B------:R-:W-:Y:S02]  /*20d0*/  @!P1 MOV R4, 0x400 ;  /* 0x0000040000049802 */ /* 0x000fe40000000f00 */
[----:B--2---:R-:W-:Y:S01]  /*20e0*/  @!P1 SHF.R.U32.HI R2, RZ, 0x3, R6 ;  /* 0x00000003ff029819 */ /* 0x004fe20000011606 */
        /* <DEDUP_REMOVED lines=22> */
[----:B---3--:R-:W-:Y:S04]  /*2250*/  LDS R0, [UR4+0xc] ;  /* 0x00000c04ff007984 */ /* 0x008fe80008000800 */
[----:B------:R-:W0:Y:S04]  /*2260*/  LDS.128 R4, [UR4+0x10] ;  /* 0x00001004ff047984 */ /* 0x000e280008000c00 */
[----:B------:R-:W1:Y:S01]  /*2270*/  LDS.64 R10, [UR4+0x20] ;  /* 0x00002004ff0a7984 */ /* 0x000e620008000a00 */
[----:B0-----:R-:W-:-:S04]  /*2280*/  VIMNMX3 R0, R9, R0, R4, !PT ;  /* 0x000000000900720f */ /* 0x001fc80007800104 */
[----:B------:R-:W-:-:S04]  /*2290*/  VIMNMX3 R0, R0, R5, R6, !PT ;  /* 0x000000050000720f */ /* 0x000fc80007800106 */
[----:B-1----:R-:W-:-:S04]  /*22a0*/  VIMNMX3 R0, R0, R7, R10, !PT ;  /* 0x000000070000720f */ /* 0x002fc8000780010a */
[----:B------:R-:W-:-:S07]  /*22b0*/  VIMNMX R9, PT, PT, R0, R11, !PT ;  /* 0x0000000b00097248 */ /* 0x000fce0007fe0100 */
.L_x_636:
[----:B------:R-:W-:Y:S05]  /*22c0*/  BSYNC.RECONVERGENT B0 ;  /* 0x0000000000007941 */ /* 0x000fea0003800200 */
.L_x_620:
[----:B------:R-:W-:Y:S05]  /*22d0*/  @P0 EXIT ;  /* 0x000000000000094d */ /* 0x000fea0003800000 */
[----:B--23--:R-:W2:Y:S02]  /*22e0*/  LDC.64 R4, c[0x0][0x388] ;  /* 0x0000e200ff047b82 */ /* 0x00cea40000000a00 */
[----:B--2---:R-:W-:-:S05]  /*22f0*/  IMAD.WIDE.U32 R2, R3, 0x4, R4 ;  /* 0x0000000403027825 */ /* 0x004fca00078e0004 */
[----:B------:R-:W-:Y:S01]  /*2300*/  STG.E desc[UR6][R2.64], R9 ;  /* 0x0000000902007986 */ /* 0x000fe2000c101906 */
[----:B------:R-:W-:Y:S05]  /*2310*/  EXIT ;  /* 0x000000000000794d */ /* 0x000fea0003800000 */
.L_x_650:
        /* <DEDUP_REMOVED lines=14> */
.L_x_744:


//--------------------- .text._ZN3cub18CUB_300001_SM_10006detail6reduce28DeviceReduceSingleTileKernelINS2_10policy_hubIijN4cuda3__47maximumIiEEE10Policy1000EN6thrust24THRUST_300001_SM_1000_NS6detail15normal_iteratorINSC_10device_ptrIiEEEEPijS8_iiNS5_3std3__410__identityEEEvT0_T1_T2_T3_T4_T6_ --------------------------
	.section	.text._ZN3cub18CUB_300001_SM_10006detail6reduce28DeviceReduceSingleTileKernelINS2_10policy_hubIijN4cuda3__47maximumIiEEE10Policy1000EN6thrust24THRUST_300001_SM_1000_NS6detail15normal_iteratorINSC_10device_ptrIiEEEEPijS8_iiNS5_3std3__410__identityEEEvT0_T1_T2_T3_T4_T6_,"ax",@progbits
	.align	128
        .global         _ZN3cub18CUB_300001_SM_10006detail6reduce28DeviceReduceSingleTileKernelINS2_10policy_hubIijN4cuda3__47maximumIiEEE10Policy1000EN6thrust24THRUST_300001_SM_1000_NS6detail15normal_iteratorINSC_10device_ptrIiEEEEPijS8_iiNS5_3std3__410__identityEEEvT0_T1_T2_T3_T4_T6_
        .type           _ZN3cub18CUB_300001_SM_10006detail6reduce28DeviceReduceSingleTileKernelINS2_10policy_hubIijN4cuda3__47maximumIiEEE10Policy1000EN6thrust24THRUST_300001_SM_1000_NS6detail15normal_iteratorINSC_10device_ptrIiEEEEPijS8_iiNS5_3std3__410__identityEEEvT0_T1_T2_T3_T4_T6_,@function
        .size           _ZN3cub18CUB_300001_SM_10006detail6reduce28DeviceReduceSingleTileKernelINS2_10policy_hubIijN4cuda3__47maximumIiEEE10Policy1000EN6thrust24THRUST_300001_SM_1000_NS6detail15normal_iteratorINSC_10device_ptrIiEEEEPijS8_iiNS5_3std3__410__identityEEEvT0_T1_T2_T3_T4_T6_,(.L_x_745 - _ZN3cub18CUB_300001_SM_10006detail6reduce28DeviceReduceSingleTileKernelINS2_10policy_hubIijN4cuda3__47maximumIiEEE10Policy1000EN6thrust24THRUST_300001_SM_1000_NS6detail15normal_iteratorINSC_10device_ptrIiEEEEPijS8_iiNS5_3std3__410__identityEEEvT0_T1_T2_T3_T4_T6_)
        .other          _ZN3cub18CUB_300001_SM_10006detail6reduce28DeviceReduceSingleTileKernelINS2_10policy_hubIijN4cuda3__47maximumIiEEE10Policy1000EN6thrust24THRUST_300001_SM_1000_NS6detail15normal_iteratorINSC_10device_ptrIiEEEEPijS8_iiNS5_3std3__410__identityEEEvT0_T1_T2_T3_T4_T6_,@"STO_CUDA_ENTRY STV_DEFAULT"
_ZN3cub18CUB_300001_SM_10006detail6reduce28DeviceReduceSingleTileKernelINS2_10policy_hubIijN4cuda3__47maximumIiEEE10Policy1000EN6thrust24THRUST_300001_SM_1000_NS6detail15normal_iteratorINSC_10device_ptrIiEEEEPijS8_iiNS5_3std3__410__identityEEEvT0_T1_T2_T3_T4_T6_:
.text._ZN3cub18CUB_300001_SM_10006detail6reduce28DeviceReduceSingleTileKernelINS2_10policy_hubIijN4cuda3__47maximumIiEEE10Policy1000EN6thrust24THRUST_300001_SM_1000_NS6detail15normal_iteratorINSC_10device_ptrIiEEEEPijS8_iiNS5_3std3__410__identityEEEvT0_T1_T2_T3_T4_T6_:
        /* <DEDUP_REMOVED lines=13> */
.L_x_651:
[----:B------:R-:W-:Y:S01]  /*00d0*/  ISETP.GT.U32.AND P0, PT, R2, 0xfff, PT ;  /* 0x00000fff0200780c */ /* 0x000fe20003f04070 */
[----:B------:R-:W-:-:S12]  /*00e0*/  BSSY.RECONVERGENT B0, `(.L_x_652) ;  /* 0x00001da000007945 */ /* 0x000fd80003800200 */
        /* <DEDUP_REMOVED lines=11> */
.L_x_655:
[----:B------:R-:W-:Y:S05]  /*01a0*/  BSYNC.RECONVERGENT B1 ;  /* 0x0000000000017941 */ /* 0x000fea0003800200 */
.L_x_654:
        /* <DEDUP_REMOVED lines=17> */
.L_x_660:
        /* <DEDUP_REMOVED lines=31> */
.L_x_659:
[----:B------:R-:W-:Y:S05]  /*04b0*/  BSYNC.RECONVERGENT B2 ;  /* 0x0000000000027941 */ /* 0x000fea0003800200 */
.L_x_658:
[----:B------:R-:W-:Y:S05]  /*04c0*/  @!P1 BRA `(.L_x_657) ;  /* 0x0000000000c89947 */ /* 0x000fea0003800000 */
[----:B------:R-:W-:Y:S01]  /*04d0*/  ISETP.GE.U32.AND P0, PT, R21, 0x8, PT ;  /* 0x000000081500780c */ /* 0x000fe20003f06070 */
[----:B------:R-:W-:Y:S01]  /*04e0*/  BSSY.RECONVERGENT B2, `(.L_x_661) ;  /* 0x0000013000027945 */ /* 0x000fe20003800200 */
[----:B------:R-:W-:-:S04]  /*04f0*/  LOP3.LUT R16, R4, 0x7, RZ, 0xc0, !PT ;  /* 0x0000000704107812 */ /* 0x000fc800078ec0ff */
[----:B------:R-:W-:-:S07]  /*0500*/  ISETP.NE.AND P1, PT, R16, RZ, PT ;  /* 0x000000ff1000720c */ /* 0x000fce0003f25270 */
[----:B------:R-:W-:Y:S06]  /*0510*/  @!P0 BRA `(.L_x_662) ;  /* 0x00000000003c8947 */ /* 0x000fec0003800000 */
[----:B------:R-:W0:Y:S02]  /*0520*/  LDC.64 R6, c[0x0][0x380] ;  /* 0x0000e000ff067b82 */ /* 0x000e240000000a00 */
[----:B0-----:R-:W-:-:S05]  /*0530*/  IMAD.WIDE.U32 R6, R5, 0x4, R6 ;  /* 0x0000000405067825 */ /* 0x001fca00078e0006 */
        /* <DEDUP_REMOVED lines=13> */
.L_x_662:
[----:B------:R-:W-:Y:S05]  /*0610*/  BSYNC.RECONVERGENT B2 ;  /* 0x0000000000027941 */ /* 0x000fea0003800200 */
.L_x_661:
        /* <DEDUP_REMOVED lines=11> */
[----:B------:R-:W3:Y:S01]  /*06d0*/  LDG.E R10, desc[UR6][R6.64+0xc00] ;  /* 0x000c0006060a7981 */ /* 0x000ee2000c1e1900 */
[----:B------:R-:W-:Y:S01]  /*06e0*/  VIADD R5, R5, 0x400 ;  /* 0x0000040005057836 */ /* 0x000fe20000000000 */
[----:B--2--5:R-:W-:-:S04]  /*06f0*/  VIMNMX3 R0, R0, R9, R4, !PT ;  /* 0x000000090000720f */ /* 0x024fc80007800104 */
[----:B---3--:R-:W-:-:S07]  /*0700*/  VIMNMX3 R0, R0, R11, R10, !PT ;  /* 0x0000000b0000720f */ /* 0x008fce000780010a */
.L_x_664:
[----:B------:R-:W-:Y:S05]  /*0710*/  BSYNC.RECONVERGENT B2 ;  /* 0x0000000000027941 */ /* 0x000fea0003800200 */
.L_x_663:
[----:B------:R-:W-:Y:S05]  /*0720*/  @!P1 BRA `(.L_x_657) ;  /* 0x0000000000309947 */ /* 0x000fea0003800000 */
[----:B------:R-:W0:Y:S02]  /*0730*/  LDC.64 R6, c[0x0][0x380] ;  /* 0x0000e000ff067b82 */ /* 0x000e240000000a00 */
[----:B0-----:R-:W-:-:S04]  /*0740*/  IMAD.WIDE.U32 R4, R5, 0x4, R6 ;  /* 0x0000000405047825 */ /* 0x001fc800078e0006 */
[----:B------:R-:W-:Y:S02]  /*0750*/  IMAD.MOV R6, RZ, RZ, -R8 ;  /* 0x000000ffff067224 */ /* 0x000fe400078e0a08 */
[----:B------:R-:W-:-:S07]  /*0760*/  IMAD.MOV.U32 R7, RZ, RZ, R5 ;  /* 0x000000ffff077224 */ /* 0x000fce00078e0005 */
.L_x_665:
[----:B------:R-:W-:-:S06]  /*0770*/  IMAD.MOV.U32 R5, RZ, RZ, R7 ;  /* 0x000000ffff057224 */ /* 0x000fcc00078e0007 */
[----:B------:R0:W2:Y:S01]  /*0780*/  LDG.E R5, desc[UR6][R4.64] ;  /* 0x0000000604057981 */ /* 0x0000a2000c1e1900 */
[----:B------:R-:W-:-:S05]  /*0790*/  VIADD R6, R6, 0x1 ;  /* 0x0000000106067836 */ /* 0x000fca0000000000 */
[----:B------:R-:W-:Y:S02]  /*07a0*/  ISETP.NE.AND P0, PT, R6, RZ, PT ;  /* 0x000000ff0600720c */ /* 0x000fe40003f05270 */
[----:B0-----:R-:W-:-:S05]  /*07b0*/  IADD3 R4, P1, PT, R4, 0x400, RZ ;  /* 0x0000040004047810 */ /* 0x001fca0007f3e0ff */
[----:B------:R-:W-:Y:S01]  /*07c0*/  IMAD.X R7, RZ, RZ, R7, P1 ;  /* 0x000000ffff077224 */ /* 0x000fe200008e0607 */
[----:B--2--5:R-:W-:-:S05]  /*07d0*/  VIMNMX R0, PT, PT, R5, R0, !PT ;  /* 0x0000000005007248 */ /* 0x024fca0007fe0100 */
[----:B------:R-:W-:Y:S05]  /*07e0*/  @P0 BRA `(.L_x_665) ;  /* 0xfffffffc00e00947 */ /* 0x000fea000383ffff */
.L_x_657:
[----:B------:R-:W-:Y:S05]  /*07f0*/  BSYNC.RECONVERGENT B1 ;  /* 0x0000000000017941 */ /* 0x000fea0003800200 */
.L_x_656:
[----:B------:R-:W-:Y:S01]  /*0800*/  ISETP.GE.U32.AND P0, PT, R2, 0x100, PT ;  /* 0x000001000200780c */ /* 0x000fe20003f06070 */
[----:B-----5:R-:W-:-:S12]  /*0810*/  IMAD.MOV.U32 R9, RZ, RZ, R0 ;  /* 0x000000ffff097224 */ /* 0x020fd800078e0000 */
[----:B------:R-:W-:Y:S05]  /*0820*/  @!P0 BRA `(.L_x_666) ;  /* 0x0000000000a08947 */ /* 0x000fea0003800000 */
[----:B0-----:R-:W0:Y:S01]  /*0830*/  S2R R6, SR_LANEID ;  /* 0x0000000000067919 */ /* 0x001e220000000000 */
[----:B------:R-:W1:Y:S02]  /*0840*/  SHFL.DOWN PT, R0, R9, 0x1, 0x1f ;  /* 0x08201f0009007f89 */ /* 0x000e6400000e0000 */
[----:B-1----:R-:W-:Y:S02]  /*0850*/  VIMNMX R0, PT, PT, R0, R9, !PT ;  /* 0x0000000900007248 */ /* 0x002fe40007fe0100 */
[C---:B0-----:R-:W-:Y:S02]  /*0860*/  ISETP.GT.AND P0, PT, R6.reuse, 0x1e, PT ;  /* 0x0000001e0600780c */ /* 0x041fe40003f04270 */
[C---:B------:R-:W-:Y:S02]  /*0870*/  ISETP.NE.AND P1, PT, R6.reuse, RZ, PT ;  /* 0x000000ff0600720c */ /* 0x040fe40003f25270 */
[----:B------:R-:W-:Y:S02]  /*0880*/  SEL R0, R9, R0, P0 ;  /* 0x0000000009007207 */ /* 0x000fe40000000000 */
[----:B------:R-:W-:-:S03]  /*0890*/  ISETP.GT.AND P0, PT, R6, 0x1d, PT ;  /* 0x0000001d0600780c */ /* 0x000fc60003f04270 */
[----:B------:R-:W0:Y:S06]  /*08a0*/  SHFL.DOWN PT, R5, R0, 0x2, 0x1f ;  /* 0x08401f0000057f89 */ /* 0x000e2c00000e0000 */
        /* <DEDUP_REMOVED lines=32> */
.L_x_666:
[----:B0-----:R-:W0:Y:S01]  /*0ab0*/  S2R R6, SR_LANEID ;  /* 0x0000000000067919 */ /* 0x001e220000000000 */
[----:B------:R-:W-:-:S04]  /*0ac0*/  LOP3.LUT R0, R3, 0x3e0, RZ, 0xc0, !PT ;  /* 0x000003e003007812 */ /* 0x000fc800078ec0ff */
[----:B------:R-:W-:Y:S01]  /*0ad0*/  LOP3.LUT R7, RZ, R0, RZ, 0x33, !PT ;  /* 0x00000000ff077212 */ /* 0x000fe200078e33ff */
[----:B------:R-:W-:-:S04]  /*0ae0*/  VIADD R5, R0, 0x20 ;  /* 0x0000002000057836 */ /* 0x000fc80000000000 */
[----:B------:R-:W-:Y:S01]  /*0af0*/  IMAD.IADD R7, R7, 0x1, R2 ;  /* 0x0000000107077824 */ /* 0x000fe200078e0202 */
[----:B------:R-:W-:-:S04]  /*0b00*/  ISETP.GT.U32.AND P0, PT, R5, R2, PT ;  /* 0x000000020500720c */ /* 0x000fc80003f04070 */
        /* <DEDUP_REMOVED lines=36> */
[C---:B------:R-:W-:Y:S02]  /*0d50*/  ISETP.GT.U32.AND P3, PT, R2.reuse, 0x60, PT ;  /* 0x000000600200780c */ /* 0x040fe40003f64070 */
[----:B------:R-:W-:Y:S01]  /*0d60*/  ISETP.GT.U32.AND P1, PT, R2, 0x80, PT ;  /* 0x000000800200780c */ /* 0x000fe20003f24070 */
[----:B-1----:R-:W-:-:S09]  /*0d70*/  ULEA UR4, UR5, UR4, 0x18 ;  /* 0x0000000405047291 */ /* 0x002fd2000f8ec0ff */
[----:B------:R-:W0:Y:S04]  /*0d80*/  LDS R0, [UR4+0xc] ;  /* 0x00000c04ff007984 */ /* 0x000e280008000800 */
[----:B------:R-:W1:Y:S04]  /*0d90*/  LDS.128 R8, [UR4+0x10] ;  /* 0x00001004ff087984 */ /* 0x000e680008000c00 */
[----:B------:R-:W2:Y:S01]  /*0da0*/  LDS.64 R6, [UR4+0x20] ;  /* 0x00002004ff067984 */ /* 0x000ea20008000a00 */
[----:B0-----:R-:W-:Y:S02]  /*0db0*/  @P2 VIMNMX R5, PT, PT, R5, R0, !PT ;  /* 0x0000000005052248 */ /* 0x001fe40007fe0100 */
[----:B------:R-:W-:-:S02]  /*0dc0*/  ISETP.GT.U32.AND P2, PT, R2, 0xa0, PT ;  /* 0x000000a00200780c */ /* 0x000fc40003f44070 */
[----:B-1----:R-:W-:Y:S02]  /*0dd0*/  @P4 VIMNMX R5, PT, PT, R5, R8, !PT ;  /* 0x0000000805054248 */ /* 0x002fe40007fe0100 */
[C---:B------:R-:W-:Y:S02]  /*0de0*/  ISETP.GT.U32.AND P4, PT, R2.reuse, 0xc0, PT ;  /* 0x000000c00200780c */ /* 0x040fe40003f84070 */
[----:B------:R-:W-:Y:S02]  /*0df0*/  @P3 VIMNMX R5, PT, PT, R5, R9, !PT ;  /* 0x0000000905053248 */ /* 0x000fe40007fe0100 */
[----:B------:R-:W-:Y:S02]  /*0e00*/  ISETP.GT.U32.AND P3, PT, R2, 0xe0, PT ;  /* 0x000000e00200780c */ /* 0x000fe40003f64070 */
[----:B------:R-:W-:-:S04]  /*0e10*/  @P1 VIMNMX R5, PT, PT, R5, R10, !PT ;  /* 0x0000000a05051248 */ /* 0x000fc80007fe0100 */
[----:B------:R-:W-:-:S04]  /*0e20*/  @P2 VIMNMX R5, PT, PT, R5, R11, !PT ;  /* 0x0000000b05052248 */ /* 0x000fc80007fe0100 */
[----:B--2---:R-:W-:-:S04]  /*0e30*/  @P4 VIMNMX R5, PT, PT, R5, R6, !PT ;  /* 0x0000000605054248 */ /* 0x004fc80007fe0100 */
[----:B------:R-:W-:Y:S01]  /*0e40*/  @P3 VIMNMX R5, PT, PT, R5, R7, !PT ;  /* 0x0000000705053248 */ /* 0x000fe20007fe0100 */
[----:B------:R-:W-:Y:S06]  /*0e50*/  BRA `(.L_x_667) ;  /* 0x0000001000087947 */ /* 0x000fec0003800000 */
.L_x_653:
[----:B------:R-:W0:Y:S01]  /*0e60*/  S2R R0, SR_TID.X ;  /* 0x0000000000007919 */ /* 0x000e220000002100 */
[----:B------:R-:W1:Y:S02]  /*0e70*/  LDCU.64 UR4, c[0x0][0x380] ;  /* 0x00007000ff0477ac */ /* 0x000e640008000a00 */
[----:B-1----:R-:W-:Y:S02]  /*0e80*/  IMAD.U32 R12, RZ, RZ, UR4 ;  /* 0x00000004ff0c7e24 */ /* 0x002fe4000f8e00ff */
[----:B------:R-:W-:Y:S02]  /*0e90*/  IMAD.U32 R13, RZ, RZ, UR5 ;  /* 0x00000005ff0d7e24 */ /* 0x000fe4000f8e00ff */
        /* <DEDUP_REMOVED lines=17> */
[----:B------:R-:W-:Y:S01]  /*0fb0*/  UMOV UR4, 0x1000 ;  /* 0x0000100000047882 */ /* 0x000fe20000000000 */
[----:B--2---:R-:W-:Y:S01]  /*0fc0*/  VIMNMX3 R6, R3, R6, R7, !PT ;  /* 0x000000060306720f */ /* 0x004fe20007800107 */
[----:B------:R-:W-:-:S05]  /*0fd0*/  VIADD R3, R2, 0xfffff000 ;  /* 0xfffff00002037836 */ /* 0x000fca0000000000 */
[----:B------:R-:W-:Y:S02]  /*0fe0*/  ISETP.GE.U32.AND P0, PT, R3, 0x1000, PT ;  /* 0x000010000300780c */ /* 0x000fe40003f06070 */
        /* <DEDUP_REMOVED lines=8> */
[----:B------:R-:W0:Y:S01]  /*1070*/  LDC R2, c[0x0][0x390] ;  /* 0x0000e400ff027b82 */ /* 0x000e220000000800 */
[----:B------:R-:W-:-:S07]  /*1080*/  UMOV UR4, 0x1000 ;  /* 0x0000100000047882 */ /* 0x000fce0000000000 */
[----:B------:R-:W1:Y:S02]  /*1090*/  LDC.64 R12, c[0x0][0x380] ;  /* 0x0000e000ff0c7b82 */ /* 0x000e640000000a00 */
.L_x_670:
[----:B------:R-:W-:-:S04]  /*10a0*/  VIADD R5, R0, UR4 ;  /* 0x0000000400057c36 */ /* 0x000fc80008000000 */
[----:B-1----:R-:W-:-:S05]  /*10b0*/  IMAD.WIDE.U32 R4, R5, 0x4, R12 ;  /* 0x0000000405047825 */ /* 0x002fca00078e000c */
        /* <DEDUP_REMOVED lines=16> */
[----:B--2---:R-:W-:Y:S01]  /*11c0*/  VIMNMX3 R10, R10, R11, R14, !PT ;  /* 0x0000000b0a0a720f */ /* 0x004fe2000780010e */
[----:B0-----:R-:W-:-:S05]  /*11d0*/  VIADD R11, R2, -UR4 ;  /* 0x80000004020b7c36 */ /* 0x001fca0008000000 */
[----:B------:R-:W-:Y:S02]  /*11e0*/  ISETP.GE.U32.AND P0, PT, R11, 0x1000, PT ;  /* 0x000010000b00780c */ /* 0x000fe40003f06070 */
[----:B---3--:R-:W-:Y:S02]  /*11f0*/  VIMNMX3 R16, R25, R16, R17, !PT ;  /* 0x000000101910720f */ /* 0x008fe40007800111 */
[----:B----4-:R-:W-:Y:S02]  /*1200*/  VIMNMX3 R19, R18, R19, R20, !PT ;  /* 0x000000131213720f */ /* 0x010fe40007800114 */
[----:B-----5:R-:W-:-:S04]  /*1210*/  VIMNMX3 R21, R21, R22, R23, !PT ;  /* 0x000000161515720f */ /* 0x020fc80007800117 */
[----:B------:R-:W-:Y:S02]  /*1220*/  VIMNMX3 R16, R16, R19, R21, !PT ;  /* 0x000000131010720f */ /* 0x000fe40007800115 */
[----:B------:R-:W-:Y:S02]  /*1230*/  VIMNMX3 R7, R9, R7, R6, !PT ;  /* 0x000000070907720f */ /* 0x000fe40007800106 */
[----:B------:R-:W-:-:S04]  /*1240*/  VIMNMX R8, PT, PT, R8, R15, !PT ;  /* 0x0000000f08087248 */ /* 0x000fc80007fe0100 */
[----:B------:R-:W-:-:S04]  /*1250*/  VIMNMX3 R7, R10, R7, R8, !PT ;  /* 0x000000070a07720f */ /* 0x000fc80007800108 */
[----:B------:R-:W-:Y:S01]  /*1260*/  VIMNMX R25, PT, PT, R16, R7, !PT ;  /* 0x0000000710197248 */ /* 0x000fe20007fe0100 */
[----:B------:R-:W-:Y:S06]  /*1270*/  @!P0 BRA `(.L_x_669) ;  /* 0x0000000800688947 */ /* 0x000fec0003800000 */
[----:B------:R-:W-:-:S06]  /*1280*/  UIADD3 UR4, UPT, UPT, UR4, 0x1000, URZ ;  /* 0x0000100004047890 */ /* 0x000fcc000fffe0ff */
[----:B------:R-:W-:-:S13]  /*1290*/  ISETP.LT.U32.AND P0, PT, R3, UR4, PT ;  /* 0x0000000403007c0c */ /* 0x000fda000bf01070 */
[----:B------:R-:W-:Y:S05]  /*12a0*/  @!P0 BRA `(.L_x_670) ;  /* 0xfffffffc007c8947 */ /* 0x000fea000383ffff */
.L_x_668:
[----:B------:R-:W-:Y:S01]  /*12b0*/  VIADD R3, R2, -UR4 ;  /* 0x8000000402037c36 */ /* 0x000fe20008000000 */
[----:B------:R-:W-:Y:S04]  /*12c0*/  BSSY.RECONVERGENT B1, `(.L_x_669) ;  /* 0x0000095000017945 */ /* 0x000fe80003800200 */
[----:B------:R-:W-:-:S04]  /*12d0*/  ISETP.GE.AND P0, PT, R0, R3, PT ;  /* 0x000000030000720c */ /* 0x000fc80003f06270 */
[----:B------:R-:W-:-:S13]  /*12e0*/  ISETP.LE.U32.OR P0, PT, R2, UR4, P0 ;  /* 0x0000000402007c0c */ /* 0x000fda0008703470 */
[----:B------:R-:W-:Y:S05]  /*12f0*/  @P0 BRA `(.L_x_671) ;  /* 0x0000000800440947 */ /* 0x000fea0003800000 */
[----:B------:R-:W-:Y:S01]  /*1300*/  LOP3.LUT R3, RZ, R0, RZ, 0x33, !PT ;  /* 0x00000000ff037212 */ /* 0x000fe200078e33ff */
[----:B------:R-:W-:Y:S01]  /*1310*/  BSSY.RECONVERGENT B2, `(.L_x_672) ;  /* 0x000004a000027945 */ /* 0x000fe20003800200 */
[----:B------:R-:W-:Y:S02]  /*1320*/  IMAD.MOV.U32 R6, RZ, RZ, R0 ;  /* 0x000000ffff067224 */ /* 0x000fe400078e0000 */
[----:B------:R-:W-:-:S04]  /*1330*/  IADD3 R3, PT, PT, R2, -UR4, R3 ;  /* 0x8000000402037c10 */ /* 0x000fc8000fffe003 */
[C---:B------:R-:W-:Y:S02]  /*1340*/  ISETP.GE.U32.AND P0, PT, R3.reuse, 0xf00, PT ;  /* 0x00000f000300780c */ /* 0x040fe40003f06070 */
[----:B------:R-:W-:-:S04]  /*1350*/  LEA.HI R3, R3, 0x1, RZ, 0x18 ;  /* 0x0000000103037811 */ /* 0x000fc800078fc0ff */
[----:B------:R-:W-:-:S07]  /*1360*/  LOP3.LUT R4, R3, 0xf, RZ, 0xc0, !PT ;  /* 0x0000000f03047812 */ /* 0x000fce00078ec0ff */
[----:B------:R-:W-:Y:S05]  /*1370*/  @!P0 BRA `(.L_x_673) ;  /* 0x00000004000c8947 */ /* 0x000fea0003800000 */
[----:B------:R-:W-:Y:S01]  /*1380*/  LOP3.LUT R7, R3, 0x1fffff0, RZ, 0xc0, !PT ;  /* 0x01fffff003077812 */ /* 0x000fe200078ec0ff */
[----:B------:R-:W-:Y:S01]  /*1390*/  BSSY.RECONVERGENT B3, `(.L_x_674) ;  /* 0x0000040000037945 */ /* 0x000fe20003800200 */
[C---:B------:R-:W-:Y:S01]  /*13a0*/  LOP3.LUT R6, R0.reuse, 0x800, RZ, 0xfc, !PT ;  /* 0x0000080000067812 */ /* 0x040fe200078efcff */
[----:B------:R-:W-:Y:S02]  /*13b0*/  VIADD R2, R0, UR4 ;  /* 0x0000000400027c36 */ /* 0x000fe40008000000 */
[----:B------:R-:W-:-:S07]  /*13c0*/  IMAD.MOV R7, RZ, RZ, -R7 ;  /* 0x000000ffff077224 */ /* 0x000fce00078e0a07 */
.L_x_675:
[----:B------:R-:W-:-:S04]  /*13d0*/  IMAD.WIDE.U32 R26, R2, 0x4, R12 ;  /* 0x00000004021a7825 */ /* 0x000fc800078e000c */
[C---:B------:R-:W-:Y:S02]  /*13e0*/  VIADD R9, R2.reuse, 0x100 ;  /* 0x0000010002097836 */ /* 0x040fe40000000000 */
[----:B------:R-:W-:Y:S01]  /*13f0*/  VIADD R15, R2, 0x400 ;  /* 0x00000400020f7836 */ /* 0x000fe20000000000 */
[----:B------:R0:W2:Y:S01]  /*1400*/  LDG.E R26, desc[UR6][R26.64] ;  /* 0x000000061a1a7981 */ /* 0x0000a2000c1e1900 */
[----:B------:R-:W-:-:S04]  /*1410*/  IMAD.WIDE.U32 R8, R9, 0x4, R12 ;  /* 0x0000000409087825 */ /* 0x000fc800078e000c */
[C---:B------:R-:W-:Y:S01]  /*1420*/  VIADD R17, R2.reuse, 0x200 ;  /* 0x0000020002117836 */ /* 0x040fe20000000000 */
[----:B------:R1:W2:Y:S01]  /*1430*/  LDG.E R5, desc[UR6][R8.64] ;  /* 0x0000000608057981 */ /* 0x0002a2000c1e1900 */
[C---:B------:R-:W-:Y:S02]  /*1440*/  VIADD R11, R2.reuse, 0x300 ;  /* 0x00000300020b7836 */ /* 0x040fe40000000000 */
[----:B0-----:R-:W-:Y:S02]  /*1450*/  VIADD R27, R2, 0x700 ;  /* 0x00000700021b7836 */ /* 0x001fe40000000000 */
[----:B------:R-:W-:-:S04]  /*1460*/  IMAD.WIDE.U32 R14, R15, 0x4, R12 ;  /* 0x000000040f0e7825 */ /* 0x000fc800078e000c */
[--C-:B------:R-:W-:Y:S01]  /*1470*/  IMAD.WIDE.U32 R16, R17, 0x4, R12.reuse ;  /* 0x0000000411107825 */ /* 0x100fe200078e000c */
[----:B------:R0:W3:Y:S03]  /*1480*/  LDG.E R22, desc[UR6][R14.64] ;  /* 0x000000060e167981 */ /* 0x0000e6000c1e1900 */
[----:B------:R-:W-:Y:S01]  /*1490*/  VIADD R29, R2, 0x500 ;  /* 0x00000500021d7836 */ /* 0x000fe20000000000 */
[----:B------:R-:W4:Y:S01]  /*14a0*/  LDG.E R24, desc[UR6][R16.64] ;  /* 0x0000000610187981 */ /* 0x000f22000c1e1900 */
[----:B------:R-:W-:-:S04]  /*14b0*/  IMAD.WIDE.U32 R10, R11, 0x4, R12 ;  /* 0x000000040b0a7825 */ /* 0x000fc800078e000c */
[--C-:B-1----:R-:W-:Y:S01]  /*14c0*/  IMAD.WIDE.U32 R8, R27, 0x4, R12.reuse ;  /* 0x000000041b087825 */ /* 0x102fe200078e000c */
[----:B------:R-:W4:Y:S03]  /*14d0*/  LDG.E R23, desc[UR6][R10.64] ;  /* 0x000000060a177981 */ /* 0x000f26000c1e1900 */
[----:B------:R-:W-:Y:S02]  /*14e0*/  VIADD R27, R2, 0x900 ;  /* 0x00000900021b7836 */ /* 0x000fe40000000000 */
[----:B------:R-:W-:-:S04]  /*14f0*/  IMAD.WIDE.U32 R28, R29, 0x4, R12 ;  /* 0x000000041d1c7825 */ /* 0x000fc800078e000c */
[C---:B------:R-:W-:Y:S01]  /*1500*/  VIADD R19, R2.reuse, 0x600 ;  /* 0x0000060002137836 */ /* 0x040fe20000000000 */
[----:B------:R1:W5:Y:S01]  /*1510*/  LDG.E R11, desc[UR6][R8.64] ;  /* 0x00000006080b7981 */ /* 0x000362000c1e1900 */
[C---:B0-----:R-:W-:Y:S02]  /*1520*/  VIADD R15, R2.reuse, 0xa00 ;  /* 0x00000a00020f7836 */ /* 0x041fe40000000000 */
[----:B------:R-:W-:Y:S01]  /*1530*/  VIADD R20, R2, 0x800 ;  /* 0x0000080002147836 */ /* 0x000fe20000000000 */
[----:B------:R0:W3:Y:S01]  /*1540*/  LDG.E R21, desc[UR6][R28.64] ;  /* 0x000000061c157981 */ /* 0x0000e2000c1e1900 */
[----:B------:R-:W-:-:S04]  /*1550*/  IMAD.WIDE.U32 R18, R19, 0x4, R12 ;  /* 0x0000000413127825 */ /* 0x000fc800078e000c */
[----:B-1----:R-:W-:-:S04]  /*1560*/  IMAD.WIDE.U32 R8, R27, 0x4, R12 ;  /* 0x000000041b087825 */ /* 0x002fc800078e000c */
[--C-:B------:R-:W-:Y:S02]  /*1570*/  IMAD.WIDE.U32 R14, R15, 0x4, R12.reuse ;  /* 0x000000040f0e7825 */ /* 0x100fe400078e000c */
[----:B------:R-:W5:Y:S02]  /*1580*/  LDG.E R9, desc[UR6][R8.64] ;  /* 0x0000000608097981 */ /* 0x000f64000c1e1900 */
[--C-:B------:R-:W-:Y:S02]  /*1590*/  IMAD.WIDE.U32 R16, R20, 0x4, R12.reuse ;  /* 0x0000000414107825 */ /* 0x100fe400078e000c */
[----:B------:R1:W5:Y:S02]  /*15a0*/  LDG.E R20, desc[UR6][R18.64] ;  /* 0x0000000612147981 */ /* 0x000364000c1e1900 */
[C---:B0-----:R-:W-:Y:S02]  /*15b0*/  VIADD R29, R2.reuse, 0xb00 ;  /* 0x00000b00021d7836 */ /* 0x041fe40000000000 */
[----:B------:R-:W-:Y:S01]  /*15c0*/  VIADD R27, R2, 0xc00 ;  /* 0x00000c00021b7836 */ /* 0x000fe20000000000 */
[----:B------:R0:W5:Y:S01]  /*15d0*/  LDG.E R10, desc[UR6][R16.64] ;  /* 0x00000006100a7981 */ /* 0x000162000c1e1900 */
[----:B------:R-:W-:-:S03]  /*15e0*/  IMAD.WIDE.U32 R28, R29, 0x4, R12 ;  /* 0x000000041d1c7825 */ /* 0x000fc600078e000c */
[----:B------:R0:W5:Y:S01]  /*15f0*/  LDG.E R8, desc[UR6][R14.64] ;  /* 0x000000060e087981 */ /* 0x000162000c1e1900 */
[C---:B-1----:R-:W-:Y:S02]  /*1600*/  VIADD R19, R2.reuse, 0xe00 ;  /* 0x00000e0002137836 */ /* 0x042fe40000000000 */
[C---:B------:R-:W-:Y:S02]  /*1610*/  VIADD R18, R2.reuse, 0xf00 ;  /* 0x00000f0002127836 */ /* 0x040fe40000000000 */
[----:B0-----:R-:W-:Y:S02]  /*1620*/  IMAD.WIDE.U32 R16, R27, 0x4, R12 ;  /* 0x000000041b107825 */ /* 0x001fe400078e000c */
[----:B------:R-:W5:Y:S02]  /*1630*/  LDG.E R27, desc[UR6][R28.64] ;  /* 0x000000061c1b7981 */ /* 0x000f64000c1e1900 */
[----:B------:R-:W-:-:S04]  /*1640*/  VIADD R15, R2, 0xd00 ;  /* 0x00000d00020f7836 */ /* 0x000fc80000000000 */
[--C-:B------:R-:W-:Y:S01]  /*1650*/  IMAD.WIDE.U32 R14, R15, 0x4, R12.reuse ;  /* 0x000000040f0e7825 */ /* 0x100fe200078e000c */
[----:B------:R0:W5:Y:S05]  /*1660*/  LDG.E R28, desc[UR6][R16.64] ;  /* 0x00000006101c7981 */ /* 0x00016a000c1e1900 */
[----:B------:R-:W5:Y:S01]  /*1670*/  LDG.E R15, desc[UR6][R14.64] ;  /* 0x000000060e0f7981 */ /* 0x000f62000c1e1900 */
[----:B0-----:R-:W-:-:S04]  /*1680*/  IMAD.WIDE.U32 R16, R19, 0x4, R12 ;  /* 0x0000000413107825 */ /* 0x001fc800078e000c */
[----:B------:R-:W-:Y:S02]  /*1690*/  IMAD.WIDE.U32 R18, R18, 0x4, R12 ;  /* 0x0000000412127825 */ /* 0x000fe400078e000c */
[----:B------:R-:W5:Y:S04]  /*16a0*/  LDG.E R16, desc[UR6][R16.64] ;  /* 0x0000000610107981 */ /* 0x000f68000c1e1900 */
[----:B------:R-:W5:Y:S01]  /*16b0*/  LDG.E R19, desc[UR6][R18.64] ;  /* 0x0000000612137981 */ /* 0x000f62000c1e1900 */
[----:B------:R-:W-:-:S05]  /*16c0*/  VIADD R7, R7, 0x10 ;  /* 0x0000001007077836 */ /* 0x000fca0000000000 */
[----:B------:R-:W-:Y:S01]  /*16d0*/  ISETP.NE.AND P0, PT, R7, RZ, PT ;  /* 0x000000ff0700720c */ /* 0x000fe20003f05270 */
[----:B------:R-:W-:Y:S02]  /*16e0*/  VIADD R6, R6, 0x1000 ;  /* 0x0000100006067836 */ /* 0x000fe40000000000 */
[----:B------:R-:W-:Y:S01]  /*16f0*/  VIADD R2, R2, 0x1000 ;  /* 0x0000100002027836 */ /* 0x000fe20000000000 */
[----:B--2---:R-:W-:-:S04]  /*1700*/  VIMNMX3 R5, R25, R26, R5, !PT ;  /* 0x0000001a1905720f */ /* 0x004fc80007800105 */
[----:B----4-:R-:W-:-:S04]  /*1710*/  VIMNMX3 R5, R5, R24, R23, !PT ;  /* 0x000000180505720f */ /* 0x010fc80007800117 */
[----:B---3--:R-:W-:-:S04]  /*1720*/  VIMNMX3 R5, R5, R22, R21, !PT ;  /* 0x000000160505720f */ /* 0x008fc80007800115 */
[----:B-----5:R-:W-:-:S04]  /*1730*/  VIMNMX3 R5, R5, R20, R11, !PT ;  /* 0x000000140505720f */ /* 0x020fc8000780010b */
[----:B------:R-:W-:-:S04]  /*1740*/  VIMNMX3 R5, R5, R10, R9, !PT ;  /* 0x0000000a0505720f */ /* 0x000fc80007800109 */
[----:B------:R-:W-:-:S04]  /*1750*/  VIMNMX3 R5, R5, R8, R27, !PT ;  /* 0x000000080505720f */ /* 0x000fc8000780011b */
[----:B------:R-:W-:-:S04]  /*1760*/  VIMNMX3 R5, R5, R28, R15, !PT ;  /* 0x0000001c0505720f */ /* 0x000fc8000780010f */
[----:B------:R-:W-:Y:S01]  /*1770*/  VIMNMX3 R25, R5, R16, R19, !PT ;  /* 0x000000100519720f */ /* 0x000fe20007800113 */
[----:B------:R-:W-:Y:S06]  /*1780*/  @P0 BRA `(.L_x_675) ;  /* 0xfffffffc00100947 */ /* 0x000fec000383ffff */
[----:B------:R-:W-:Y:S05]  /*1790*/  BSYNC.RECONVERGENT B3 ;  /* 0x0000000000037941 */ /* 0x000fea0003800200 */
.L_x_674:
[----:B------:R-:W-:-:S07]  /*17a0*/  VIADD R6, R6, 0xfffff800 ;  /* 0xfffff80006067836 */ /* 0x000fce0000000000 */
.L_x_673:
[----:B------:R-:W-:Y:S05]  /*17b0*/  BSYNC.RECONVERGENT B2 ;  /* 0x0000000000027941 */ /* 0x000fea0003800200 */
.L_x_672:
[----:B------:R-:W-:-:S13]  /*17c0*/  ISETP.NE.AND P0, PT, R4, RZ, PT ;  /* 0x000000ff0400720c */ /* 0x000fda0003f05270 */
[----:B------:R-:W-:Y:S05]  /*17d0*/  @!P0 BRA `(.L_x_671) ;  /* 0x00000004000c8947 */ /* 0x000fea0003800000 */
[----:B------:R-:W-:Y:S01]  /*17e0*/  ISETP.GE.U32.AND P0, PT, R4, 0x8, PT ;  /* 0x000000080400780c */ /* 0x000fe20003f06070 */
[----:B------:R-:W-:Y:S01]  /*17f0*/  BSSY.RECONVERGENT B2, `(.L_x_676) ;  /* 0x0000021000027945 */ /* 0x000fe20003800200 */
[----:B------:R-:W-:-:S04]  /*1800*/  LOP3.LUT R22, R3, 0x7, RZ, 0xc0, !PT ;  /* 0x0000000703167812 */ /* 0x000fc800078ec0ff */
[----:B------:R-:W-:-:S07]  /*1810*/  ISETP.NE.AND P1, PT, R22, RZ, PT ;  /* 0x000000ff1600720c */ /* 0x000fce0003f25270 */
[----:B------:R-:W-:Y:S06]  /*1820*/  @!P0 BRA `(.L_x_677) ;  /* 0x0000000000748947 */ /* 0x000fec0003800000 */
[----:B------:R-:W-:-:S04]  /*1830*/  VIADD R5, R6, UR4 ;  /* 0x0000000406057c36 */ /* 0x000fc80008000000 */
[C---:B------:R-:W-:Y:S02]  /*1840*/  VIADD R21, R5.reuse, 0x100 ;  /* 0x0000010005157836 */ /* 0x040fe40000000000 */
[C---:B------:R-:W-:Y:S02]  /*1850*/  VIADD R19, R5.reuse, 0x200 ;  /* 0x0000020005137836 */ /* 0x040fe40000000000 */
[C---:B------:R-:W-:Y:S02]  /*1860*/  VIADD R9, R5.reuse, 0x300 ;  /* 0x0000030005097836 */ /* 0x040fe40000000000 */
[----:B------:R-:W-:-:S04]  /*1870*/  IMAD.WIDE.U32 R14, R5, 0x4, R12 ;  /* 0x00000004050e7825 */ /* 0x000fc800078e000c */
[--C-:B------:R-:W-:Y:S01]  /*1880*/  IMAD.WIDE.U32 R20, R21, 0x4, R12.reuse ;  /* 0x0000000415147825 */ /* 0x100fe200078e000c */
[----:B------:R0:W2:Y:S03]  /*1890*/  LDG.E R2, desc[UR6][R14.64] ;  /* 0x000000060e027981 */ /* 0x0000a6000c1e1900 */
[--C-:B------:R-:W-:Y:S01]  /*18a0*/  IMAD.WIDE.U32 R18, R19, 0x4, R12.reuse ;  /* 0x0000000413127825 */ /* 0x100fe200078e000c */
[----:B------:R-:W2:Y:S03]  /*18b0*/  LDG.E R7, desc[UR6][R20.64] ;  /* 0x0000000614077981 */ /* 0x000ea6000c1e1900 */
        /* <DEDUP_REMOVED lines=10> */
[--C-:B------:R-:W-:Y:S02]  /*1960*/  IMAD.WIDE.U32 R16, R23, 0x4, R12.reuse ;  /* 0x0000000417107825 */ /* 0x100fe400078e000c */
[----:B------:R-:W4:Y:S02]  /*1970*/  LDG.E R4, desc[UR6][R4.64] ;  /* 0x0000000604047981 */ /* 0x000f24000c1e1900 */
[----:B0-----:R-:W-:Y:S02]  /*1980*/  IMAD.WIDE.U32 R14, R27, 0x4, R12 ;  /* 0x000000041b0e7825 */ /* 0x001fe400078e000c */
[----:B------:R-:W5:Y:S04]  /*1990*/  LDG.E R16, desc[UR6][R16.64] ;  /* 0x0000000610107981 */ /* 0x000f68000c1e1900 */
[----:B------:R-:W5:Y:S01]  /*19a0*/  LDG.E R14, desc[UR6][R14.64] ;  /* 0x000000060e0e7981 */ /* 0x000f62000c1e1900 */
[----:B------:R-:W-:Y:S01]  /*19b0*/  VIADD R6, R6, 0x800 ;  /* 0x0000080006067836 */ /* 0x000fe20000000000 */
[----:B--2---:R-:W-:-:S04]  /*19c0*/  VIMNMX3 R7, R25, R2, R7, !PT ;  /* 0x000000021907720f */ /* 0x004fc80007800107 */
[----:B---3--:R-:W-:-:S04]  /*19d0*/  VIMNMX3 R7, R7, R18, R8, !PT ;  /* 0x000000120707720f */ /* 0x008fc80007800108 */
[----:B----4-:R-:W-:-:S04]  /*19e0*/  VIMNMX3 R7, R7, R10, R4, !PT ;  /* 0x0000000a0707720f */ /* 0x010fc80007800104 */
[----:B-----5:R-:W-:-:S07]  /*19f0*/  VIMNMX3 R25, R7, R16, R14, !PT ;  /* 0x000000100719720f */ /* 0x020fce000780010e */
.L_x_677:
[----:B------:R-:W-:Y:S05]  /*1a00*/  BSYNC.RECONVERGENT B2 ;  /* 0x0000000000027941 */ /* 0x000fea0003800200 */
.L_x_676:
        /* <DEDUP_REMOVED lines=21> */
.L_x_679:
[----:B------:R-:W-:Y:S05]  /*1b60*/  BSYNC.RECONVERGENT B2 ;  /* 0x0000000000027941 */ /* 0x000fea0003800200 */
.L_x_678:
[----:B------:R-:W-:Y:S05]  /*1b70*/  @!P1 BRA `(.L_x_671) ;  /* 0x0000000000249947 */ /* 0x000fea0003800000 */
[----:B------:R-:W-:Y:S02]  /*1b80*/  VIADD R5, R6, UR4 ;  /* 0x0000000406057c36 */ /* 0x000fe40008000000 */
[----:B------:R-:W-:-:S07]  /*1b90*/  IMAD.MOV R4, RZ, RZ, -R7 ;  /* 0x000000ffff047224 */ /* 0x000fce00078e0a07 */
.L_x_680:
[----:B------:R-:W-:-:S06]  /*1ba0*/  IMAD.WIDE.U32 R2, R5, 0x4, R12 ;  /* 0x0000000405027825 */ /* 0x000fcc00078e000c */
[----:B------:R-:W2:Y:S01]  /*1bb0*/  LDG.E R2, desc[UR6][R2.64] ;  /* 0x0000000602027981 */ /* 0x000ea2000c1e1900 */
[----:B------:R-:W-:Y:S02]  /*1bc0*/  VIADD R4, R4, 0x1 ;  /* 0x0000000104047836 */ /* 0x000fe40000000000 */
[----:B------:R-:W-:-:S03]  /*1bd0*/  VIADD R5, R5, 0x100 ;  /* 0x0000010005057836 */ /* 0x000fc60000000000 */
[----:B------:R-:W-:Y:S02]  /*1be0*/  ISETP.NE.AND P0, PT, R4, RZ, PT ;  /* 0x000000ff0400720c */ /* 0x000fe40003f05270 */
[----:B--2---:R-:W-:-:S11]  /*1bf0*/  VIMNMX R25, PT, PT, R2, R25, !PT ;  /* 0x0000001902197248 */ /* 0x004fd60007fe0100 */
[----:B------:R-:W-:Y:S05]  /*1c00*/  @P0 BRA `(.L_x_680) ;  /* 0xfffffffc00e40947 */ /* 0x000fea000383ffff */
.L_x_671:
[----:B------:R-:W-:Y:S05]  /*1c10*/  BSYNC.RECONVERGENT B1 ;  /* 0x0000000000017941 */ /* 0x000fea0003800200 */
.L_x_669:
        /* <DEDUP_REMOVED lines=38> */
.L_x_667:
[----:B------:R-:W-:Y:S05]  /*1e80*/  BSYNC.RECONVERGENT B0 ;  /* 0x0000000000007941 */ /* 0x000fea0003800200 */
.L_x_652:
[----:B------:R-:W-:Y:S05]  /*1e90*/  @P0 EXIT ;  /* 0x000000000000094d */ /* 0x000fea0003800000 */
[----:B-12---:R-:W1:Y:S01]  /*1ea0*/  LDC.64 R2, c[0x0][0x388] ;  /* 0x0000e200ff027b82 */ /* 0x006e620000000a00 */
[----:B------:R-:W0:Y:S02]  /*1eb0*/  LDCU UR4, c[0x0][0x398] ;  /* 0x00007300ff0477ac */ /* 0x000e240008000800 */
[----:B0-----:R-:W-:-:S05]  /*1ec0*/  VIMNMX R5, PT, PT, R5, UR4, !PT ;  /* 0x0000000405057c48 */ /* 0x001fca000ffe0100 */
[----:B-1----:R-:W-:Y:S01]  /*1ed0*/  STG.E desc[UR6][R2.64], R5 ;  /* 0x0000000502007986 */ /* 0x002fe2000c101906 */
[----:B------:R-:W-:Y:S05]  /*1ee0*/  EXIT ;  /* 0x000000000000794d */ /* 0x000fea0003800000 */
.L_x_681:
        /* <DEDUP_REMOVED lines=9> */
.L_x_745:


//--------------------- .text._ZN3cub18CUB_300001_SM_10006detail9transform16transform_kernelINS2_10policy_hubILb1EN4cuda3std3__45tupleIJN6thrust24THRUST_300001_SM_1000_NS17counting_iteratorIiNSA_11use_defaultESC_SC_EEEEEE10policy1000El11meu_functorNSA_6detail15normal_iteratorINSA_10device_ptrIiEEEEJSD_EEEvT0_iT1_T2_DpNS2_10kernel_argIT3_EE --------------------------
	.section	.text._ZN3cub18CUB_300001_SM_10006detail9transform16transform_kernelINS2_10policy_hubILb1EN4cuda3std3__45tupleIJN6thrust24THRUST_300001_SM_1000_NS17counting_iteratorIiNSA_11use_defaultESC_SC_EEEEEE10policy1000El11meu_functorNSA_6detail15normal_iteratorINSA_10device_ptrIiEEEEJSD_EEEvT0_iT1_T2_DpNS2_10kernel_argIT3_EE,"ax",@progbits
	.align	128
        .global         _ZN3cub18CUB_300001_SM_10006detail9transform16transform_kernelINS2_10policy_hubILb1EN4cuda3std3__45tupleIJN6thrust24THRUST_300001_SM_1000_NS17counting_iteratorIiNSA_11use_defaultESC_SC_EEEEEE10policy1000El11meu_functorNSA_6detail15normal_iteratorINSA_10device_ptrIiEEEEJSD_EEEvT0_iT1_T2_DpNS2_10kernel_argIT3_EE
        .type           _ZN3cub18CUB_300001_SM_10006detail9transform16transform_kernelINS2_10policy_hubILb1EN4cuda3std3__45tupleIJN6thrust24THRUST_300001_SM_1000_NS17counting_iteratorIiNSA_11use_defaultESC_SC_EEEEEE10policy1000El11meu_functorNSA_6detail15normal_iteratorINSA_10device_ptrIiEEEEJSD_EEEvT0_iT1_T2_DpNS2_10kernel_argIT3_EE,@function
        .size           _ZN3cub18CUB_300001_SM_10006detail9transform16transform_kernelINS2_10policy_hubILb1EN4cuda3std3__45tupleIJN6thrust24THRUST_300001_SM_1000_NS17counting_iteratorIiNSA_11use_defaultESC_SC_EEEEEE10policy1000El11meu_functorNSA_6detail15normal_iteratorINSA_10device_ptrIiEEEEJSD_EEEvT0_iT1_T2_DpNS2_10kernel_argIT3_EE,(.L_x_746 - _ZN3cub18CUB_300001_SM_10006detail9transform16transform_kernelINS2_10policy_hubILb1EN4cuda3std3__45tupleIJN6thrust24THRUST_300001_SM_1000_NS17counting_iteratorIiNSA_11use_defaultESC_SC_EEEEEE10policy1000El11meu_functorNSA_6detail15normal_iteratorINSA_10device_ptrIiEEEEJSD_EEEvT0_iT1_T2_DpNS2_10kernel_argIT3_EE)
        .other          _ZN3cub18CUB_300001_SM_10006detail9transform16transform_kernelINS2_10policy_hubILb1EN4cuda3std3__45tupleIJN6thrust24THRUST_300001_SM_1000_NS17counting_iteratorIiNSA_11use_defaultESC_SC_EEEEEE10policy1000El11meu_functorNSA_6detail15normal_iteratorINSA_10device_ptrIiEEEEJSD_EEEvT0_iT1_T2_DpNS2_10kernel_argIT3_EE,@"STO_CUDA_ENTRY STV_DEFAULT"
_ZN3cub18CUB_300001_SM_10006detail9transform16transform_kernelINS2_10policy_hubILb1EN4cuda3std3__45tupleIJN6thrust24THRUST_300001_SM_1000_NS17counting_iteratorIiNSA_11use_defaultESC_SC_EEEEEE10policy1000El11meu_functorNSA_6detail15normal_iteratorINSA_10device_ptrIiEEEEJSD_EEEvT0_iT1_T2_DpNS2_10kernel_argIT3_EE:
.text._ZN3cub18CUB_300001_SM_10006detail9transform16transform_kernelINS2_10policy_hubILb1EN4cuda3std3__45tupleIJN6thrust24THRUST_300001_SM_1000_NS17counting_iteratorIiNSA_11use_defaultESC_SC_EEEEEE10policy1000El11meu_functorNSA_6detail15normal_iteratorINSA_10device_ptrIiEEEEJSD_EEEvT0_iT1_T2_DpNS2_10kernel_argIT3_EE:
[----:B------:R-:W-:Y:S08]  /*0000*/  LDC R1, c[0x0][0x37c] ;  /* 0x0000df00ff017b82 */ /* 0x000ff00000000800 */
[----:B------:R-:W0:Y:S01]  /*0010*/  LDC R8, c[0x0][0x388] ;  /* 0x0000e200ff087b82 */ /* 0x000e220000000800 */
[----:B------:R-:W1:Y:S01]  /*0020*/  LDCU.64 UR6, c[0x0][0x380] ;  /* 0x00007000ff0677ac */ /* 0x000e620008000a00 */
[----:B------:R-:W2:Y:S06]  /*0030*/  LDCU UR8, c[0x0][0x3b0] ;  /* 0x00007600ff0877ac */ /* 0x000eac0008000800 */
[----:B------:R-:W3:Y:S01]  /*0040*/  S2UR UR4, SR_CTAID.X ;  /* 0x00000000000479c3 */ /* 0x000ee20000002500 */
[----:B------:R-:W4:Y:S07]  /*0050*/  LDCU.U8 UR5, c[0x0][0x390] ;  /* 0x00007200ff0577ac */ /* 0x000f2e0008000000 */
[----:B------:R-:W5:Y:S01]  /*0060*/  LDC.64 R10, c[0x0][0x3a8] ;  /* 0x0000ea00ff0a7b82 */ /* 0x000f620000000a00 */
[----:B0-----:R-:W-:-:S05]  /*0070*/  IMAD.SHL.U32 R3, R8, 0x80, RZ ;  /* 0x0000008008037824 */ /* 0x001fca00078e00ff */
[----:B------:R-:W-:Y:S01]  /*0080*/  SHF.R.S32.HI R0, RZ, 0x1f, R3 ;  /* 0x0000001fff007819 */ /* 0x000fe20000011403 */
[----:B---3--:R-:W-:-:S04]  /*0090*/  IMAD.WIDE.U32 R12, R3, UR4, RZ ;  /* 0x00000004030c7c25 */ /* 0x008fc8000f8e00ff */
[----:B------:R-:W-:Y:S01]  /*00a0*/  IMAD R5, R0, UR4, RZ ;  /* 0x0000000400057c24 */ /* 0x000fe2000f8e02ff */
[----:B-1----:R-:W-:-:S03]  /*00b0*/  IADD3 R4, P0, PT, -R12, UR6, RZ ;  /* 0x000000060c047c10 */ /* 0x002fc6000ff1e1ff */
[----:B------:R-:W-:Y:S01]  /*00c0*/  IMAD.IADD R6, R13, 0x1, R5 ;  /* 0x000000010d067824 */ /* 0x000fe200078e0205 */
[----:B-----5:R-:W-:-:S04]  /*00d0*/  LEA R2, P1, R12, R10, 0x2 ;  /* 0x0000000a0c027211 */ /* 0x020fc800078210ff */
[----:B------:R-:W-:Y:S01]  /*00e0*/  IADD3.X R5, PT, PT, ~R6, UR7, RZ, P0, !PT ;  /* 0x0000000706057c10 */ /* 0x000fe200087fe5ff */
[----:B------:R-:W0:Y:S01]  /*00f0*/  LDCU.64 UR6, c[0x0][0x358] ;  /* 0x00006b00ff0677ac */ /* 0x000e220008000a00 */
[----:B------:R-:W-:-:S04]  /*0100*/  ISETP.LT.U32.AND P0, PT, R4, R3, PT ;  /* 0x000000030400720c */ /* 0x000fc80003f01070 */
[----:B------:R-:W-:Y:S01]  /*0110*/  ISETP.LT.AND.EX P0, PT, R5, R0, PT, P0 ;  /* 0x000000000500720c */ /* 0x000fe20003f01300 */
[----:B--2---:R-:W-:-:S03]  /*0120*/  VIADD R0, R12, UR8 ;  /* 0x000000080c007c36 */ /* 0x004fc60008000000 */
[----:B------:R-:W-:-:S04]  /*0130*/  SEL R4, R4, R3, P0 ;  /* 0x0000000304047207 */ /* 0x000fc80000000000 */
[----:B------:R-:W-:Y:S02]  /*0140*/  ISETP.NE.AND P0, PT, R3, R4, PT ;  /* 0x000000040300720c */ /* 0x000fe40003f05270 */
[----:B------:R-:W-:-:S11]  /*0150*/  LEA.HI.X R3, R12, R11, R6, 0x2, P1 ;  /* 0x0000000b0c037211 */ /* 0x000fd600008f1406 */
[----:B0---4-:R-:W-:Y:S05]  /*0160*/  @!P0 BRA `(.L_x_682) ;  /* 0x0000001000f08947 */ /* 0x011fea0003800000 */
[----:B------:R-:W-:-:S13]  /*0170*/  ISETP.GE.AND P0, PT, R8, 0x1, PT ;  /* 0x000000010800780c */ /* 0x000fda0003f06270 */
[----:B------:R-:W-:Y:S05]  /*0180*/  @!P0 EXIT ;  /* 0x000000000000894d */ /* 0x000fea0003800000 */
[----:B------:R-:W0:Y:S01]  /*0190*/  S2R R5, SR_TID.X ;  /* 0x0000000000057919 */ /* 0x000e220000002100 */
[C---:B------:R-:W-:Y:S01]  /*01a0*/  ISETP.GE.U32.AND P0, PT, R8.reuse, 0x4, PT ;  /* 0x000000040800780c */ /* 0x040fe20003f06070 */
[----:B------:R-:W-:Y:S01]  /*01b0*/  IMAD.MOV.U32 R6, RZ, RZ, RZ ;  /* 0x000000ffff067224 */ /* 0x000fe200078e00ff */
[----:B------:R-:W-:-:S11]  /*01c0*/  LOP3.LUT R14, R8, 0x3, RZ, 0xc0, !PT ;  /* 0x00000003080e7812 */ /* 0x000fd600078ec0ff */
[----:B------:R-:W-:Y:S05]  /*01d0*/  @!P0 BRA `(.L_x_683) ;  /* 0x0000000c00688947 */ /* 0x000fea0003800000 */
[CC--:B0-----:R-:W-:Y:S01]  /*01e0*/  ISETP.GE.AND P3, PT, R5.reuse, R4.reuse, PT ;  /* 0x000000040500720c */ /* 0x0c1fe20003f66270 */
[C---:B------:R-:W-:Y:S01]  /*01f0*/  VIADD R19, R5.reuse, 0x80 ;  /* 0x0000008005137836 */ /* 0x040fe20000000000 */
[----:B------:R-:W-:Y:S01]  /*0200*/  BSSY.RECONVERGENT B0, `(.L_x_684) ;  /* 0x000001f000007945 */ /* 0x000fe20003800200 */
[C---:B------:R-:W-:Y:S01]  /*0210*/  VIADD R11, R5.reuse, 0x100 ;  /* 0x00000100050b7836 */ /* 0x040fe20000000000 */
[----:B------:R-:W-:Y:S01]  /*0220*/  LOP3.LUT R6, R8, 0x7ffffffc, RZ, 0xc0, !PT ;  /* 0x7ffffffc08067812 */ /* 0x000fe200078ec0ff */
[----:B------:R-:W-:Y:S01]  /*0230*/  VIADD R7, R5, 0x180 ;  /* 0x0000018005077836 */ /* 0x000fe20000000000 */
[-C--:B------:R-:W-:Y:S01]  /*0240*/  ISETP.GE.AND P2, PT, R19, R4.reuse, PT ;  /* 0x000000041300720c */ /* 0x080fe20003f46270 */
[----:B------:R-:W-:Y:S01]  /*0250*/  IMAD.WIDE R8, R5, 0x4, R2 ;  /* 0x0000000405087825 */ /* 0x000fe200078e0202 */
[-C--:B------:R-:W-:Y:S02]  /*0260*/  ISETP.GE.AND P0, PT, R11, R4.reuse, PT ;  /* 0x000000040b00720c */ /* 0x080fe40003f06270 */
[----:B------:R-:W-:-:S03]  /*0270*/  ISETP.GE.AND P1, PT, R7, R4, PT ;  /* 0x000000040700720c */ /* 0x000fc60003f26270 */
[----:B------:R-:W-:Y:S10]  /*0280*/  @P3 BRA `(.L_x_685) ;  /* 0x0000000000583947 */ /* 0x000ff40003800000 */
[----:B------:R-:W0:Y:S01]  /*0290*/  LDCU.64 UR8, c[0x0][0x398] ;  /* 0x00007300ff0877ac */ /* 0x000e220008000a00 */
[----:B------:R-:W1:Y:S01]  /*02a0*/  LDC.64 R12, c[0x0][0x3a0] ;  /* 0x0000e800ff0c7b82 */ /* 0x000e620000000a00 */
[----:B------:R-:W-:-:S05]  /*02b0*/  IMAD.IADD R15, R0, 0x1, R5 ;  /* 0x00000001000f7824 */ /* 0x000fca00078e0205 */
[----:B0-----:R-:W-:-:S04]  /*02c0*/  IADD3 R16, P3, PT, R15, UR8, RZ ;  /* 0x000000080f107c10 */ /* 0x001fc8000ff7e0ff */
[----:B------:R-:W-:-:S05]  /*02d0*/  LEA.HI.X.SX32 R17, R15, UR9, 0x1, P3 ;  /* 0x000000090f117c11 */ /* 0x000fca00098f0eff */
[----:B------:R-:W2:Y:S01]  /*02e0*/  LDG.E.U8 R16, desc[UR6][R16.64+-0x1] ;  /* 0xffffff0610107981 */ /* 0x000ea2000c1e1100 */
[----:B-1----:R-:W-:-:S05]  /*02f0*/  IMAD.WIDE R12, R15, 0x4, R12 ;  /* 0x000000040f0c7825 */ /* 0x002fca00078e020c */
[----:B------:R-:W3:Y:S04]  /*0300*/  LDG.E R10, desc[UR6][R12.64+-0x4] ;  /* 0xfffffc060c0a7981 */ /* 0x000ee8000c1e1900 */
[----:B------:R-:W4:Y:S01]  /*0310*/  LDG.E R18, desc[UR6][R12.64] ;  /* 0x000000060c127981 */ /* 0x000f22000c1e1900 */
[----:B------:R-:W-:-:S06]  /*0320*/  UPRMT UR4, UR5, 0x9910, URZ ;  /* 0x0000991005047896 */ /* 0x000fcc00080000ff */
[----:B--2---:R-:W-:Y:S01]  /*0330*/  ISETP.NE.AND P3, PT, R16, UR4, PT ;  /* 0x0000000410007c0c */ /* 0x004fe2000bf65270 */
[----:B---3--:R-:W-:Y:S01]  /*0340*/  VIADD R15, R10, 0x2 ;  /* 0x000000020a0f7836 */ /* 0x008fe20000000000 */
[----:B----4-:R-:W-:-:S11]  /*0350*/  ISETP.GT.AND P4, PT, R18, 0x1, PT ;  /* 0x000000011200780c */ /* 0x010fd60003f84270 */
[----:B------:R-:W-:Y:S02]  /*0360*/  @P3 VIADD R15, R10, 0xffffffff ;  /* 0xffffffff0a0f3836 */ /* 0x000fe40000000000 */
[----:B------:R-:W-:-:S03]  /*0370*/  VIADD R10, R18, 0xffffffff ;  /* 0xffffffff120a7836 */ /* 0x000fc60000000000 */
[----:B------:R-:W-:Y:S02]  /*0380*/  ISETP.GE.AND P3, PT, R15, R18, PT ;  /* 0x000000120f00720c */ /* 0x000fe40003f66270 */
[----:B------:R-:W-:-:S04]  /*0390*/  ISETP.GT.AND P5, PT, R10, R15, PT ;  /* 0x0000000f0a00720c */ /* 0x000fc80003fa4270 */
[----:B------:R-:W-:Y:S02]  /*03a0*/  SEL R10, R10, RZ, P5 ;  /* 0x000000ff0a0a7207 */ /* 0x000fe40002800000 */
[----:B------:R-:W-:Y:S02]  /*03b0*/  ISETP.GT.AND P5, PT, R15, RZ, PT ;  /* 0x000000ff0f00720c */ /* 0x000fe40003fa4270 */
[----:B------:R-:W-:-:S04]  /*03c0*/  SEL R10, R10, RZ, P4 ;  /* 0x000000ff0a0a7207 */ /* 0x000fc80002000000 */
[----:B------:R-:W-:-:S05]  /*03d0*/  @P3 SEL R10, R15, R10, P5 ;  /* 0x0000000a0f0a3207 */ /* 0x000fca0002800000 */
[----:B------:R0:W-:Y:S02]  /*03e0*/  STG.E desc[UR6][R8.64], R10 ;  /* 0x0000000a08007986 */ /* 0x0001e4000c101906 */
.L_x_685:
[----:B------:R-:W-:Y:S05]  /*03f0*/  BSYNC.RECONVERGENT B0 ;  /* 0x0000000000007941 */ /* 0x000fea0003800200 */
.L_x_684:
[----:B------:R-:W-:Y:S01]  /*0400*/  BSSY.RECONVERGENT B0, `(.L_x_686) ;  /* 0x0000019000007945 */ /* 0x000fe20003800200 */
[----:B------:R-:W-:-:S03]  /*0410*/  ISETP.NE.AND P3, PT, R6, 0x4, PT ;  /* 0x000000040600780c */ /* 0x000fc60003f65270 */
[----:B------:R-:W-:Y:S10]  /*0420*/  @P2 BRA `(.L_x_687) ;  /* 0x0000000000582947 */ /* 0x000ff40003800000 */
[----:B------:R-:W1:Y:S01]  /*0430*/  LDCU.64 UR8, c[0x0][0x398] ;  /* 0x00007300ff0877ac */ /* 0x000e620008000a00 */
[----:B------:R-:W2:Y:S01]  /*0440*/  LDC.64 R12, c[0x0][0x3a0] ;  /* 0x0000e800ff0c7b82 */ /* 0x000ea20000000a00 */
[----:B------:R-:W-:-:S05]  /*0450*/  IMAD.IADD R19, R0, 0x1, R19 ;  /* 0x0000000100137824 */ /* 0x000fca00078e0213 */
[----:B-1----:R-:W-:-:S04]  /*0460*/  IADD3 R16, P2, PT, R19, UR8, RZ ;  /* 0x0000000813107c10 */ /* 0x002fc8000ff5e0ff */
[----:B------:R-:W-:-:S05]  /*0470*/  LEA.HI.X.SX32 R17, R19, UR9, 0x1, P2 ;  /* 0x0000000913117c11 */ /* 0x000fca00090f0eff */
[----:B------:R-:W3:Y:S01]  /*0480*/  LDG.E.U8 R16, desc[UR6][R16.64+-0x1] ;  /* 0xffffff0610107981 */ /* 0x000ee2000c1e1100 */
[----:B--2---:R-:W-:-:S05]  /*0490*/  IMAD.WIDE R12, R19, 0x4, R12 ;  /* 0x00000004130c7825 */ /* 0x004fca00078e020c */
[----:B0-----:R-:W2:Y:S04]  /*04a0*/  LDG.E R10, desc[UR6][R12.64+-0x4] ;  /* 0xfffffc060c0a7981 */ /* 0x001ea8000c1e1900 */
[----:B------:R-:W4:Y:S01]  /*04b0*/  LDG.E R18, desc[UR6][R12.64] ;  /* 0x000000060c127981 */ /* 0x000f22000c1e1900 */
[----:B------:R-:W-:-:S06]  /*04c0*/  UPRMT UR4, UR5, 0x9910, URZ ;  /* 0x0000991005047896 */ /* 0x000fcc00080000ff */
[----:B---3--:R-:W-:Y:S01]  /*04d0*/  ISETP.NE.AND P2, PT, R16, UR4, PT ;  /* 0x0000000410007c0c */ /* 0x008fe2000bf45270 */
[----:B--2---:R-:W-:Y:S01]  /*04e0*/  VIADD R15, R10, 0x2 ;  /* 0x000000020a0f7836 */ /* 0x004fe20000000000 */
        /* <DEDUP_REMOVED lines=10> */
.L_x_687:
[----:B------:R-:W-:Y:S05]  /*0590*/  BSYNC.RECONVERGENT B0 ;  /* 0x0000000000007941 */ /* 0x000fea0003800200 */
.L_x_686:
[----:B------:R-:W-:Y:S04]  /*05a0*/  BSSY.RECONVERGENT B0, `(.L_x_688) ;  /* 0x0000018000007945 */ /* 0x000fe80003800200 */
[----:B------:R-:W-:Y:S05]  /*05b0*/  @P0 BRA `(.L_x_689) ;  /* 0x0000000000580947 */ /* 0x000fea0003800000 */
[----:B------:R-:W2:Y:S01]  /*05c0*/  LDCU.64 UR8, c[0x0][0x398] ;  /* 0x00007300ff0877ac */ /* 0x000ea20008000a00 */
[----:B------:R-:W0:Y:S01]  /*05d0*/  LDC.64 R16, c[0x0][0x3a0] ;  /* 0x0000e800ff107b82 */ /* 0x000e220000000a00 */
[----:B------:R-:W-:-:S05]  /*05e0*/  IMAD.IADD R11, R0, 0x1, R11 ;  /* 0x00000001000b7824 */ /* 0x000fca00078e020b */
[----:B--2---:R-:W-:-:S04]  /*05f0*/  IADD3 R12, P0, PT, R11, UR8, RZ ;  /* 0x000000080b0c7c10 */ /* 0x004fc8000ff1e0ff */
[----:B------:R-:W-:-:S05]  /*0600*/  LEA.HI.X.SX32 R13, R11, UR9, 0x1, P0 ;  /* 0x000000090b0d7c11 */ /* 0x000fca00080f0eff */
[----:B------:R-:W2:Y:S01]  /*0610*/  LDG.E.U8 R12, desc[UR6][R12.64+-0x1] ;  /* 0xffffff060c0c7981 */ /* 0x000ea2000c1e1100 */
[----:B01----:R-:W-:-:S05]  /*0620*/  IMAD.WIDE R10, R11, 0x4, R16 ;  /* 0x000000040b0a7825 */ /* 0x003fca00078e0210 */
        /* <DEDUP_REMOVED lines=15> */
.L_x_689:
[----:B------:R-:W-:Y:S05]  /*0720*/  BSYNC.RECONVERGENT B0 ;  /* 0x0000000000007941 */ /* 0x000fea0003800200 */
.L_x_688:
[----:B------:R-:W-:Y:S04]  /*0730*/  BSSY.RECONVERGENT B0, `(.L_x_690) ;  /* 0x0000018000007945 */ /* 0x000fe80003800200 */
[----:B------:R-:W-:Y:S05]  /*0740*/  @P1 BRA `(.L_x_691) ;  /* 0x0000000000581947 */ /* 0x000fea0003800000 */
[----:B------:R-:W3:Y:S01]  /*0750*/  LDCU.64 UR8, c[0x0][0x398] ;  /* 0x00007300ff0877ac */ /* 0x000ee20008000a00 */
[----:B01----:R-:W0:Y:S01]  /*0760*/  LDC.64 R10, c[0x0][0x3a0] ;  /* 0x0000e800ff0a7b82 */ /* 0x003e220000000a00 */
[----:B------:R-:W-:-:S05]  /*0770*/  IMAD.IADD R7, R0, 0x1, R7 ;  /* 0x0000000100077824 */ /* 0x000fca00078e0207 */
[----:B---3--:R-:W-:-:S04]  /*0780*/  IADD3 R12, P0, PT, R7, UR8, RZ ;  /* 0x00000008070c7c10 */ /* 0x008fc8000ff1e0ff */
[----:B------:R-:W-:-:S05]  /*0790*/  LEA.HI.X.SX32 R13, R7, UR9, 0x1, P0 ;  /* 0x00000009070d7c11 */ /* 0x000fca00080f0eff */
[----:B------:R-:W3:Y:S01]  /*07a0*/  LDG.E.U8 R12, desc[UR6][R12.64+-0x1] ;  /* 0xffffff060c0c7981 */ /* 0x000ee2000c1e1100 */
[----:B0-----:R-:W-:-:S05]  /*07b0*/  IMAD.WIDE R10, R7, 0x4, R10 ;  /* 0x00000004070a7825 */ /* 0x001fca00078e020a */
[----:B------:R-:W2:Y:S04]  /*07c0*/  LDG.E R7, desc[UR6][R10.64+-0x4] ;  /* 0xfffffc060a077981 */ /* 0x000ea8000c1e1900 */
[----:B------:R-:W4:Y:S01]  /*07d0*/  LDG.E R16, desc[UR6][R10.64] ;  /* 0x000000060a107981 */ /* 0x000f22000c1e1900 */
[----:B------:R-:W-:-:S06]  /*07e0*/  UPRMT UR4, UR5, 0x9910, URZ ;  /* 0x0000991005047896 */ /* 0x000fcc00080000ff */
[----:B---3--:R-:W-:Y:S01]  /*07f0*/  ISETP.NE.AND P0, PT, R12, UR4, PT ;  /* 0x000000040c007c0c */ /* 0x008fe2000bf05270 */
[----:B--2---:R-:W-:Y:S02]  /*0800*/  VIADD R15, R7, 0x2 ;  /* 0x00000002070f7836 */ /* 0x004fe40000000000 */
[C---:B----4-:R-:W-:Y:S01]  /*0810*/  VIADD R18, R16.reuse, 0xffffffff ;  /* 0xffffffff10127836 */ /* 0x050fe20000000000 */
[----:B------:R-:W-:-:S09]  /*0820*/  ISETP.GT.AND P2, PT, R16, 0x1, PT ;  /* 0x000000011000780c */ /* 0x000fd20003f44270 */
[----:B------:R-:W-:-:S05]  /*0830*/  @P0 VIADD R15, R7, 0xffffffff ;  /* 0xffffffff070f0836 */ /* 0x000fca0000000000 */
[----:B------:R-:W-:Y:S02]  /*0840*/  ISETP.GE.AND P0, PT, R15, R16, PT ;  /* 0x000000100f00720c */ /* 0x000fe40003f06270 */
[----:B------:R-:W-:-:S04]  /*0850*/  ISETP.GT.AND P1, PT, R18, R15, PT ;  /* 0x0000000f1200720c */ /* 0x000fc80003f24270 */
[----:B------:R-:W-:Y:S02]  /*0860*/  SEL R18, R18, RZ, P1 ;  /* 0x000000ff12127207 */ /* 0x000fe40000800000 */
[----:B------:R-:W-:Y:S02]  /*0870*/  ISETP.GT.AND P1, PT, R15, RZ, PT ;  /* 0x000000ff0f00720c */ /* 0x000fe40003f24270 */
[----:B------:R-:W-:-:S04]  /*0880*/  SEL R18, R18, RZ, P2 ;  /* 0x000000ff12127207 */ /* 0x000fc80001000000 */
[----:B------:R-:W-:-:S05]  /*0890*/  @P0 SEL R18, R15, R18, P1 ;  /* 0x000000120f120207 */ /* 0x000fca0000800000 */
[----:B------:R3:W-:Y:S02]  /*08a0*/  STG.E desc[UR6][R8.64+0x600], R18 ;  /* 0x0006001208007986 */ /* 0x0007e4000c101906 */
.L_x_691:
[----:B------:R-:W-:Y:S05]  /*08b0*/  BSYNC.RECONVERGENT B0 ;  /* 0x0000000000007941 */ /* 0x000fea0003800200 */
.L_x_690:
[----:B------:R-:W-:Y:S05]  /*08c0*/  @!P3 BRA `(.L_x_683) ;  /* 0x0000000400acb947 */ /* 0x000fea0003800000 */
[----:B0123--:R-:W0:Y:S01]  /*08d0*/  LDC.64 R8, c[0x0][0x3a0] ;  /* 0x0000e800ff087b82 */ /* 0x00fe220000000a00 */
[----:B------:R-:W-:Y:S01]  /*08e0*/  IMAD.MOV.U32 R7, RZ, RZ, 0x4 ;  /* 0x00000004ff077424 */ /* 0x000fe200078e00ff */
[----:B------:R-:W1:Y:S06]  /*08f0*/  LDCU.64 UR8, c[0x0][0x398] ;  /* 0x00007300ff0877ac */ /* 0x000e6c0008000a00 */
.L_x_700:
[C---:B------:R-:W-:Y:S01]  /*0900*/  IMAD R21, R7.reuse, 0x80, R5 ;  /* 0x0000008007157824 */ /* 0x040fe200078e0205 */
[----:B------:R-:W-:Y:S01]  /*0910*/  BSSY.RECONVERGENT B0, `(.L_x_692) ;  /* 0x000001b000007945 */ /* 0x000fe20003800200 */
[----:B------:R-:W-:Y:S02]  /*0920*/  VIADD R7, R7, 0x4 ;  /* 0x0000000407077836 */ /* 0x000fe40000000000 */
[C---:B-1----:R-:W-:Y:S01]  /*0930*/  VIADD R23, R21.reuse, 0x80 ;  /* 0x0000008015177836 */ /* 0x042fe20000000000 */
[C---:B------:R-:W-:Y:S01]  /*0940*/  ISETP.GE.AND P0, PT, R21.reuse, R4, PT ;  /* 0x000000041500720c */ /* 0x040fe20003f06270 */
[C---:B----4-:R-:W-:Y:S02]  /*0950*/  VIADD R15, R21.reuse, 0x100 ;  /* 0x00000100150f7836 */ /* 0x050fe40000000000 */
[----:B--23--:R-:W-:-:S10]  /*0960*/  IMAD.WIDE R10, R21, 0x4, R2 ;  /* 0x00000004150a7825 */ /* 0x00cfd400078e0202 */
[----:B------:R-:W-:Y:S05]  /*0970*/  @P0 BRA `(.L_x_693) ;  /* 0x0000000000500947 */ /* 0x000fea0003800000 */
[----:B------:R-:W-:-:S05]  /*0980*/  IMAD.IADD R13, R0, 0x1, R21 ;  /* 0x00000001000d7824 */ /* 0x000fca00078e0215 */
[----:B-1----:R-:W-:-:S04]  /*0990*/  IADD3 R16, P0, PT, R13, UR8, RZ ;  /* 0x000000080d107c10 */ /* 0x002fc8000ff1e0ff */
[----:B------:R-:W-:-:S05]  /*09a0*/  LEA.HI.X.SX32 R17, R13, UR9, 0x1, P0 ;  /* 0x000000090d117c11 */ /* 0x000fca00080f0eff */
[----:B------:R-:W2:Y:S01]  /*09b0*/  LDG.E.U8 R16, desc[UR6][R16.64+-0x1] ;  /* 0xffffff0610107981 */ /* 0x000ea2000c1e1100 */
[----:B0-----:R-:W-:-:S05]  /*09c0*/  IMAD.WIDE R12, R13, 0x4, R8 ;  /* 0x000000040d0c7825 */ /* 0x001fca00078e0208 */
        /* <DEDUP_REMOVED lines=15> */
.L_x_693:
[----:B-1----:R-:W-:Y:S05]  /*0ac0*/  BSYNC.RECONVERGENT B0 ;  /* 0x0000000000007941 */ /* 0x002fea0003800200 */
.L_x_692:
[----:B------:R-:W-:Y:S01]  /*0ad0*/  ISETP.GE.AND P3, PT, R23, R4, PT ;  /* 0x000000041700720c */ /* 0x000fe20003f66270 */
[----:B------:R-:W-:Y:S01]  /*0ae0*/  VIADD R13, R21, 0x180 ;  /* 0x00000180150d7836 */ /* 0x000fe20000000000 */
[----:B------:R-:W-:Y:S01]  /*0af0*/  BSSY.RECONVERGENT B0, `(.L_x_694) ;  /* 0x0000019000007945 */ /* 0x000fe20003800200 */
[----:B------:R-:W-:Y:S02]  /*0b00*/  ISETP.NE.AND P0, PT, R7, R6, PT ;  /* 0x000000060700720c */ /* 0x000fe40003f05270 */
[-C--:B------:R-:W-:Y:S02]  /*0b10*/  ISETP.GE.AND P2, PT, R15, R4.reuse, PT ;  /* 0x000000040f00720c */ /* 0x080fe40003f46270 */
[----:B------:R-:W-:-:S06]  /*0b20*/  ISETP.GE.AND P1, PT, R13, R4, PT ;  /* 0x000000040d00720c */ /* 0x000fcc0003f26270 */
[----:B------:R-:W-:Y:S07]  /*0b30*/  @P3 BRA `(.L_x_695) ;  /* 0x0000000000503947 */ /* 0x000fee0003800000 */
[----:B------:R-:W-:-:S05]  /*0b40*/  IMAD.IADD R17, R0, 0x1, R23 ;  /* 0x0000000100117824 */ /* 0x000fca00078e0217 */
[----:B--2---:R-:W-:-:S04]  /*0b50*/  IADD3 R18, P3, PT, R17, UR8, RZ ;  /* 0x0000000811127c10 */ /* 0x004fc8000ff7e0ff */
[----:B------:R-:W-:-:S05]  /*0b60*/  LEA.HI.X.SX32 R19, R17, UR9, 0x1, P3 ;  /* 0x0000000911137c11 */ /* 0x000fca00098f0eff */
[----:B------:R-:W2:Y:S01]  /*0b70*/  LDG.E.U8 R18, desc[UR6][R18.64+-0x1] ;  /* 0xffffff0612127981 */ /* 0x000ea2000c1e1100 */
[----:B0-----:R-:W-:-:S05]  /*0b80*/  IMAD.WIDE R16, R17, 0x4, R8 ;  /* 0x0000000411107825 */ /* 0x001fca00078e0208 */
[----:B------:R-:W3:Y:S04]  /*0b90*/  LDG.E R12, desc[UR6][R16.64+-0x4] ;  /* 0xfffffc06100c7981 */ /* 0x000ee8000c1e1900 */
[----:B------:R-:W4:Y:S01]  /*0ba0*/  LDG.E R21, desc[UR6][R16.64] ;  /* 0x0000000610157981 */ /* 0x000f22000c1e1900 */
[----:B------:R-:W-:-:S06]  /*0bb0*/  UPRMT UR4, UR5, 0x9910, URZ ;  /* 0x0000991005047896 */ /* 0x000fcc00080000ff */
[----:B--2---:R-:W-:Y:S01]  /*0bc0*/  ISETP.NE.AND P3, PT, R18, UR4, PT ;  /* 0x0000000412007c0c */ /* 0x004fe2000bf65270 */
[----:B---3--:R-:W-:Y:S02]  /*0bd0*/  VIADD R20, R12, 0x2 ;  /* 0x000000020c147836 */ /* 0x008fe40000000000 */
        /* <DEDUP_REMOVED lines=10> */
.L_x_695:
[----:B------:R-:W-:Y:S05]  /*0c80*/  BSYNC.RECONVERGENT B0 ;  /* 0x0000000000007941 */ /* 0x000fea0003800200 */
.L_x_694:
[----:B------:R-:W-:Y:S04]  /*0c90*/  BSSY.RECONVERGENT B0, `(.L_x_696) ;  /* 0x0000016000007945 */ /* 0x000fe80003800200 */
[----:B------:R-:W-:Y:S05]  /*0ca0*/  @P2 BRA `(.L_x_697) ;  /* 0x0000000000502947 */ /* 0x000fea0003800000 */
        /* <DEDUP_REMOVED lines=20> */
.L_x_697:
[----:B------:R-:W-:Y:S05]  /*0df0*/  BSYNC.RECONVERGENT B0 ;  /* 0x0000000000007941 */ /* 0x000fea0003800200 */
.L_x_696:
[----:B------:R-:W-:Y:S04]  /*0e00*/  BSSY.RECONVERGENT B0, `(.L_x_698) ;  /* 0x0000016000007945 */ /* 0x000fe80003800200 */
[----:B------:R-:W-:Y:S05]  /*0e10*/  @P1 BRA `(.L_x_699) ;  /* 0x0000000000501947 */ /* 0x000fea0003800000 */
[----:B------:R-:W-:-:S05]  /*0e20*/  IMAD.IADD R13, R0, 0x1, R13 ;  /* 0x00000001000d7824 */ /* 0x000fca00078e020d */
[----:B------:R-:W-:-:S04]  /*0e30*/  IADD3 R16, P1, PT, R13, UR8, RZ ;  /* 0x000000080d107c10 */ /* 0x000fc8000ff3e0ff */
[----:B------:R-:W-:-:S05]  /*0e40*/  LEA.HI.X.SX32 R17, R13, UR9, 0x1, P1 ;  /* 0x000000090d117c11 */ /* 0x000fca00088f0eff */
[----:B------:R-:W4:Y:S01]  /*0e50*/  LDG.E.U8 R16, desc[UR6][R16.64+-0x1] ;  /* 0xffffff0610107981 */ /* 0x000f22000c1e1100 */
[----:B0--3--:R-:W-:-:S05]  /*0e60*/  IMAD.WIDE R12, R13, 0x4, R8 ;  /* 0x000000040d0c7825 */ /* 0x009fca00078e0208 */
[----:B------:R-:W2:Y:S04]  /*0e70*/  LDG.E R15, desc[UR6][R12.64+-0x4] ;  /* 0xfffffc060c0f7981 */ /* 0x000ea8000c1e1900 */
[----:B------:R-:W3:Y:S01]  /*0e80*/  LDG.E R19, desc[UR6][R12.64] ;  /* 0x000000060c137981 */ /* 0x000ee2000c1e1900 */
[----:B------:R-:W-:-:S06]  /*0e90*/  UPRMT UR4, UR5, 0x9910, URZ ;  /* 0x0000991005047896 */ /* 0x000fcc00080000ff */
[----:B----4-:R-:W-:Y:S01]  /*0ea0*/  ISETP.NE.AND P1, PT, R16, UR4, PT ;  /* 0x0000000410007c0c */ /* 0x010fe2000bf25270 */
[----:B--2---:R-:W-:Y:S01]  /*0eb0*/  VIADD R18, R15, 0x2 ;  /* 0x000000020f127836 */ /* 0x004fe20000000000 */
[----:B---3--:R-:W-:-:S11]  /*0ec0*/  ISETP.GT.AND P3, PT, R19, 0x1, PT ;  /* 0x000000011300780c */ /* 0x008fd60003f64270 */
        /* <DEDUP_REMOVED lines=9> */
.L_x_699:
[----:B------:R-:W-:Y:S05]  /*0f60*/  BSYNC.RECONVERGENT B0 ;  /* 0x0000000000007941 */ /* 0x000fea0003800200 */
.L_x_698:
[----:B------:R-:W-:Y:S05]  /*0f70*/  @P0 BRA `(.L_x_700) ;  /* 0xfffffff800600947 */ /* 0x000fea000383ffff */
.L_x_683:
[----:B------:R-:W-:-:S13]  /*0f80*/  ISETP.NE.AND P0, PT, R14, RZ, PT ;  /* 0x000000ff0e00720c */ /* 0x000fda0003f05270 */
[----:B------:R-:W-:Y:S05]  /*0f90*/  @!P0 EXIT ;  /* 0x000000000000894d */ /* 0x000fea0003800000 */
[----:B------:R-:W-:-:S13]  /*0fa0*/  ISETP.NE.AND P0, PT, R14, 0x1, PT ;  /* 0x000000010e00780c */ /* 0x000fda0003f05270 */
[----:B------:R-:W-:Y:S05]  /*0fb0*/  @!P0 BRA `(.L_x_701) ;  /* 0x0000000000e08947 */ /* 0x000fea0003800000 */
[----:B0-----:R-:W-:Y:S01]  /*0fc0*/  IMAD R7, R6, 0x80, R5 ;  /* 0x0000008006077824 */ /* 0x001fe200078e0205 */
[----:B------:R-:W-:Y:S03]  /*0fd0*/  BSSY.RECONVERGENT B0, `(.L_x_702) ;  /* 0x000001c000007945 */ /* 0x000fe60003800200 */
[C---:B------:R-:W-:Y:S01]  /*0fe0*/  VIADD R17, R7.reuse, 0x80 ;  /* 0x0000008007117836 */ /* 0x040fe20000000000 */
[C---:B------:R-:W-:Y:S01]  /*0ff0*/  ISETP.GE.AND P1, PT, R7.reuse, R4, PT ;  /* 0x000000040700720c */ /* 0x040fe20003f26270 */
[----:B-123--:R-:W-:-:S03]  /*1000*/  IMAD.WIDE R8, R7, 0x4, R2 ;  /* 0x0000000407087825 */ /* 0x00efc600078e0202 */
[----:B------:R-:W-:-:S09]  /*1010*/  ISETP.GE.AND P0, PT, R17, R4, PT ;  /* 0x000000041100720c */ /* 0x000fd20003f06270 */
[----:B------:R-:W-:Y:S05]  /*1020*/  @P1 BRA `(.L_x_703) ;  /* 0x0000000000581947 */ /* 0x000fea0003800000 */
[----:B------:R-:W0:Y:S01]  /*1030*/  LDCU.64 UR8, c[0x0][0x398] ;  /* 0x00007300ff0877ac */ /* 0x000e220008000a00 */
[----:B----4-:R-:W1:Y:S01]  /*1040*/  LDC.64 R10, c[0x0][0x3a0] ;  /* 0x0000e800ff0a7b82 */ /* 0x010e620000000a00 */
        /* <DEDUP_REMOVED lines=20> */
.L_x_703:
[----:B------:R-:W-:Y:S05]  /*1190*/  BSYNC.RECONVERGENT B0 ;  /* 0x0000000000007941 */ /* 0x000fea0003800200 */
.L_x_702:
[----:B------:R-:W-:Y:S04]  /*11a0*/  BSSY.RECONVERGENT B0, `(.L_x_704) ;  /* 0x0000018000007945 */ /* 0x000fe80003800200 */
[----:B------:R-:W-:Y:S05]  /*11b0*/  @P0 BRA `(.L_x_705) ;  /* 0x0000000000580947 */ /* 0x000fea0003800000 */
[----:B------:R-:W1:Y:S01]  /*11c0*/  LDCU.64 UR8, c[0x0][0x398] ;  /* 0x00007300ff0877ac */ /* 0x000e620008000a00 */
[----:B----4-:R-:W2:Y:S01]  /*11d0*/  LDC.64 R10, c[0x0][0x3a0] ;  /* 0x0000e800ff0a7b82 */ /* 0x010ea20000000a00 */
[----:B0-----:R-:W-:-:S05]  /*11e0*/  IMAD.IADD R7, R0, 0x1, R17 ;  /* 0x0000000100077824 */ /* 0x001fca00078e0211 */
[----:B-1----:R-:W-:-:S04]  /*11f0*/  IADD3 R12, P0, PT, R7, UR8, RZ ;  /* 0x00000008070c7c10 */ /* 0x002fc8000ff1e0ff */
[----:B------:R-:W-:-:S05]  /*1200*/  LEA.HI.X.SX32 R13, R7, UR9, 0x1, P0 ;  /* 0x00000009070d7c11 */ /* 0x000fca00080f0eff */
[----:B------:R-:W3:Y:S01]  /*1210*/  LDG.E.U8 R12, desc[UR6][R12.64+-0x1] ;  /* 0xffffff060c0c7981 */ /* 0x000ee2000c1e1100 */
[----:B--2---:R-:W-:-:S05]  /*1220*/  IMAD.WIDE R10, R7, 0x4, R10 ;  /* 0x00000004070a7825 */ /* 0x004fca00078e020a */
[----:B------:R-:W2:Y:S04]  /*1230*/  LDG.E R7, desc[UR6][R10.64+-0x4] ;  /* 0xfffffc060a077981 */ /* 0x000ea8000c1e1900 */
        /* <DEDUP_REMOVED lines=14> */
.L_x_705:
[----:B------:R-:W-:Y:S05]  /*1320*/  BSYNC.RECONVERGENT B0 ;  /* 0x0000000000007941 */ /* 0x000fea0003800200 */
.L_x_704:
[----:B------:R-:W-:-:S07]  /*1330*/  VIADD R6, R6, 0x2 ;  /* 0x0000000206067836 */ /* 0x000fce0000000000 */
.L_x_701:
[----:B01----:R-:W0:Y:S02]  /*1340*/  LDC R7, c[0x0][0x388] ;  /* 0x0000e200ff077b82 */ /* 0x003e240000000800 */
[----:B0-----:R-:W-:-:S04]  /*1350*/  LOP3.LUT R7, R7, 0x1, RZ, 0xc0, !PT ;  /* 0x0000000107077812 */ /* 0x001fc800078ec0ff */
[----:B------:R-:W-:-:S13]  /*1360*/  ISETP.NE.U32.AND P0, PT, R7, 0x1, PT ;  /* 0x000000010700780c */ /* 0x000fda0003f05070 */
[----:B------:R-:W-:Y:S05]  /*1370*/  @P0 EXIT ;  /* 0x000000000000094d */ /* 0x000fea0003800000 */
[----:B------:R-:W-:-:S05]  /*1380*/  IMAD R13, R6, 0x80, R5 ;  /* 0x00000080060d7824 */ /* 0x000fca00078e0205 */
[----:B------:R-:W-:-:S13]  /*1390*/  ISETP.GE.AND P0, PT, R13, R4, PT ;  /* 0x000000040d00720c */ /* 0x000fda0003f06270 */
[----:B------:R-:W-:Y:S05]  /*13a0*/  @P0 EXIT ;  /* 0x000000000000094d */ /* 0x000fea0003800000 */
[----:B------:R-:W0:Y:S01]  /*13b0*/  LDCU.64 UR8, c[0x0][0x398] ;  /* 0x00007300ff0877ac */ /* 0x000e220008000a00 */
[----:B------:R-:W1:Y:S01]  /*13c0*/  LDC.64 R4, c[0x0][0x3a0] ;  /* 0x0000e800ff047b82 */ /* 0x000e620000000a00 */
[----:B--23--:R-:W-:-:S05]  /*13d0*/  IMAD.IADD R9, R0, 0x1, R13 ;  /* 0x0000000100097824 */ /* 0x00cfca00078e020d */
[----:B0-----:R-:W-:-:S04]  /*13e0*/  IADD3 R6, P0, PT, R9, UR8, RZ ;  /* 0x0000000809067c10 */ /* 0x001fc8000ff1e0ff */
[----:B------:R-:W-:-:S05]  /*13f0*/  LEA.HI.X.SX32 R7, R9, UR9, 0x1, P0 ;  /* 0x0000000909077c11 */ /* 0x000fca00080f0eff */
[----:B------:R-:W2:Y:S01]  /*1400*/  LDG.E.U8 R6, desc[UR6][R6.64+-0x1] ;  /* 0xffffff0606067981 */ /* 0x000ea2000c1e1100 */
[----:B-1----:R-:W-:-:S05]  /*1410*/  IMAD.WIDE R4, R9, 0x4, R4 ;  /* 0x0000000409047825 */ /* 0x002fca00078e0204 */
[----:B------:R-:W3:Y:S04]  /*1420*/  LDG.E R0, desc[UR6][R4.64+-0x4] ;  /* 0xfffffc0604007981 */ /* 0x000ee8000c1e1900 */
[----:B------:R-:W4:Y:S01]  /*1430*/  LDG.E R9, desc[UR6][R4.64] ;  /* 0x0000000604097981 */ /* 0x000f22000c1e1900 */
[----:B------:R-:W-:Y:S01]  /*1440*/  UPRMT UR4, UR5, 0x9910, URZ ;  /* 0x0000991005047896 */ /* 0x000fe200080000ff */
[----:B------:R-:W-:-:S05]  /*1450*/  IMAD.WIDE R2, R13, 0x4, R2 ;  /* 0x000000040d027825 */ /* 0x000fca00078e0202 */
        /* <DEDUP_REMOVED lines=11> */
[----:B------:R-:W-:Y:S01]  /*1510*/  STG.E desc[UR6][R2.64], R11 ;  /* 0x0000000b02007986 */ /* 0x000fe2000c101906 */
[----:B------:R-:W-:Y:S05]  /*1520*/  EXIT ;  /* 0x000000000000794d */ /* 0x000fea0003800000 */
.L_x_682:
[----:B------:R-:W-:-:S13]  /*1530*/  ISETP.GE.AND P0, PT, R8, 0x1, PT ;  /* 0x000000010800780c */ /* 0x000fda0003f06270 */
[----:B------:R-:W-:Y:S05]  /*1540*/  @!P0 EXIT ;  /* 0x000000000000894d */ /* 0x000fea0003800000 */
[----:B------:R-:W0:Y:S01]  /*1550*/  S2R R5, SR_TID.X ;  /* 0x0000000000057919 */ /* 0x000e220000002100 */
[C---:B------:R-:W-:Y:S01]  /*1560*/  ISETP.GE.U32.AND P1, PT, R8.reuse, 0x4, PT ;  /* 0x000000040800780c */ /* 0x040fe20003f26070 */
[----:B------:R-:W-:Y:S01]  /*1570*/  IMAD.MOV.U32 R4, RZ, RZ, RZ ;  /* 0x000000ffff047224 */ /* 0x000fe200078e00ff */
[----:B------:R-:W-:-:S04]  /*1580*/  LOP3.LUT R22, R8, 0x3, RZ, 0xc0, !PT ;  /* 0x0000000308167812 */ /* 0x000fc800078ec0ff */
[----:B------:R-:W-:-:S07]  /*1590*/  ISETP.NE.AND P0, PT, R22, RZ, PT ;  /* 0x000000ff1600720c */ /* 0x000fce0003f05270 */
[----:B------:R-:W-:Y:S06]  /*15a0*/  @!P1 BRA `(.L_x_706) ;  /* 0x00000004003c9947 */ /* 0x000fec0003800000 */
[----:B------:R-:W1:Y:S01]  /*15b0*/  LDC.64 R6, c[0x0][0x3a0] ;  /* 0x0000e800ff067b82 */ /* 0x000e620000000a00 */
[----:B------:R-:W-:Y:S01]  /*15c0*/  IADD3 R10, P1, PT, R2, 0x400, RZ ;  /* 0x00000400020a7810 */ /* 0x000fe20007f3e0ff */
[--C-:B0-----:R-:W-:Y:S01]  /*15d0*/  IMAD.MOV.U32 R9, RZ, RZ, R5.reuse ;  /* 0x000000ffff097224 */ /* 0x101fe200078e0005 */
[----:B------:R-:W-:Y:S01]  /*15e0*/  LOP3.LUT R4, R8, 0x7ffffffc, RZ, 0xc0, !PT ;  /* 0x7ffffffc08047812 */ /* 0x000fe200078ec0ff */
[----:B------:R-:W-:Y:S01]  /*15f0*/  UPRMT UR4, UR5, 0x9910, URZ ;  /* 0x0000991005047896 */ /* 0x000fe200080000ff */
[----:B------:R-:W-:Y:S01]  /*1600*/  IADD3 R19, PT, PT, R12, UR8, R5 ;  /* 0x000000080c137c10 */ /* 0x000fe2000fffe005 */
[----:B------:R-:W-:Y:S02]  /*1610*/  IMAD.X R11, RZ, RZ, R3, P1 ;  /* 0x000000ffff0b7224 */ /* 0x000fe400008e0603 */
[----:B------:R-:W-:-:S08]  /*1620*/  IMAD.MOV R18, RZ, RZ, -R4 ;  /* 0x000000ffff127224 */ /* 0x000fd000078e0a04 */
.L_x_707:
[----:B------:R-:W0:Y:S01]  /*1630*/  LDC.64 R14, c[0x0][0x398] ;  /* 0x0000e600ff0e7b82 */ /* 0x000e220000000a00 */
[----:B------:R-:W-:Y:S02]  /*1640*/  SHF.R.S32.HI R12, RZ, 0x1f, R19 ;  /* 0x0000001fff0c7819 */ /* 0x000fe40000011413 */
[----:B0-----:R-:W-:-:S04]  /*1650*/  IADD3 R14, P1, P2, R19, 0xff, R14 ;  /* 0x000000ff130e7810 */ /* 0x001fc80007a3e00e */
[----:B------:R-:W-:-:S05]  /*1660*/  IADD3.X R15, PT, PT, R12, R15, RZ, P1, P2 ;  /* 0x0000000f0c0f7210 */ /* 0x000fca0000fe44ff */
[----:B--2---:R-:W2:Y:S01]  /*1670*/  LDG.E.U8 R20, desc[UR6][R14.64+-0x100] ;  /* 0xffff00060e147981 */ /* 0x004ea2000c1e1100 */
[----:B-1----:R-:W-:-:S05]  /*1680*/  IMAD.WIDE R12, R19, 0x4, R6 ;  /* 0x00000004130c7825 */ /* 0x002fca00078e0206 */
[----:B------:R-:W3:Y:S04]  /*1690*/  LDG.E R16, desc[UR6][R12.64+-0x4] ;  /* 0xfffffc060c107981 */ /* 0x000ee8000c1e1900 */
[----:B------:R-:W4:Y:S01]  /*16a0*/  LDG.E R17, desc[UR6][R12.64] ;  /* 0x000000060c117981 */ /* 0x000f22000c1e1900 */
[----:B--2---:R-:W-:Y:S01]  /*16b0*/  ISETP.NE.AND P1, PT, R20, UR4, PT ;  /* 0x0000000414007c0c */ /* 0x004fe2000bf25270 */
[----:B---3--:R-:W-:Y:S02]  /*16c0*/  VIADD R20, R16, 0x2 ;  /* 0x0000000210147836 */ /* 0x008fe40000000000 */
[C---:B----4-:R-:W-:Y:S01]  /*16d0*/  VIADD R21, R17.reuse, 0xffffffff ;  /* 0xffffffff11157836 */ /* 0x050fe20000000000 */
[----:B------:R-:W-:-:S09]  /*16e0*/  ISETP.GT.AND P3, PT, R17, 0x1, PT ;  /* 0x000000011100780c */ /* 0x000fd20003f64270 */
[----:B------:R-:W-:-:S05]  /*16f0*/  @P1 VIADD R20, R16, 0xffffffff ;  /* 0xffffffff10141836 */ /* 0x000fca0000000000 */
[----:B------:R-:W-:Y:S01]  /*1700*/  ISETP.GE.AND P1, PT, R20, R17, PT ;  /* 0x000000111400720c */ /* 0x000fe20003f26270 */
[----:B------:R-:W-:Y:S01]  /*1710*/  IMAD.WIDE R16, R9, 0x4, R10 ;  /* 0x0000000409107825 */ /* 0x000fe200078e020a */
[----:B------:R-:W-:-:S04]  /*1720*/  ISETP.GT.AND P2, PT, R21, R20, PT ;  /* 0x000000141500720c */ /* 0x000fc80003f44270 */
[----:B------:R-:W-:Y:S02]  /*1730*/  SEL R21, R21, RZ, P2 ;  /* 0x000000ff15157207 */ /* 0x000fe40001000000 */
[----:B------:R-:W-:Y:S02]  /*1740*/  ISETP.GT.AND P2, PT, R20, RZ, PT ;  /* 0x000000ff1400720c */ /* 0x000fe40003f44270 */
[----:B------:R-:W-:-:S04]  /*1750*/  SEL R21, R21, RZ, P3 ;  /* 0x000000ff15157207 */ /* 0x000fc80001800000 */
[----:B------:R-:W-:-:S05]  /*1760*/  @P1 SEL R21, R20, R21, P2 ;  /* 0x0000001514151207 */ /* 0x000fca0001000000 */
[----:B------:R0:W-:Y:S04]  /*1770*/  STG.E desc[UR6][R16.64+-0x400], R21 ;  /* 0xfffc001510007986 */ /* 0x0001e8000c101906 */
[----:B------:R-:W2:Y:S04]  /*1780*/  LDG.E.U8 R20, desc[UR6][R14.64+-0x80] ;  /* 0xffff80060e147981 */ /* 0x000ea8000c1e1100 */
[----:B------:R-:W3:Y:S04]  /*1790*/  LDG.E R23, desc[UR6][R12.64+0x1fc] ;  /* 0x0001fc060c177981 */ /* 0x000ee8000c1e1900 */
[----:B------:R-:W4:Y:S01]  /*17a0*/  LDG.E R25, desc[UR6][R12.64+0x200] ;  /* 0x000200060c197981 */ /* 0x000f22000c1e1900 */
        /* <DEDUP_REMOVED lines=11> */
[----:B------:R1:W-:Y:S04]  /*1860*/  STG.E desc[UR6][R16.64+-0x200], R23 ;  /* 0xfffe001710007986 */ /* 0x0003e8000c101906 */
[----:B------:R-:W2:Y:S04]  /*1870*/  LDG.E.U8 R20, desc[UR6][R14.64] ;  /* 0x000000060e147981 */ /* 0x000ea8000c1e1100 */
[----:B0-----:R-:W3:Y:S04]  /*1880*/  LDG.E R21, desc[UR6][R12.64+0x3fc] ;  /* 0x0003fc060c157981 */ /* 0x001ee8000c1e1900 */
        /* <DEDUP_REMOVED lines=13> */
[----:B------:R-:W3:Y:S04]  /*1960*/  LDG.E.U8 R14, desc[UR6][R14.64+0x80] ;  /* 0x000080060e0e7981 */ /* 0x000ee8000c1e1100 */
[----:B------:R-:W1:Y:S04]  /*1970*/  LDG.E R20, desc[UR6][R12.64+0x5fc] ;  /* 0x0005fc060c147981 */ /* 0x000e68000c1e1900 */
[----:B------:R-:W4:Y:S01]  /*1980*/  LDG.E R24, desc[UR6][R12.64+0x600] ;  /* 0x000600060c187981 */ /* 0x000f22000c1e1900 */
[----:B------:R-:W-:-:S02]  /*1990*/  VIADD R18, R18, 0x4 ;  /* 0x0000000412127836 */ /* 0x000fc40000000000 */
[----:B------:R-:W-:Y:S02]  /*19a0*/  VIADD R9, R9, 0x200 ;  /* 0x0000020009097836 */ /* 0x000fe40000000000 */
[----:B------:R-:W-:Y:S01]  /*19b0*/  VIADD R19, R19, 0x200 ;  /* 0x0000020013137836 */ /* 0x000fe20000000000 */
[----:B---3--:R-:W-:Y:S01]  /*19c0*/  ISETP.NE.AND P1, PT, R14, UR4, PT ;  /* 0x000000040e007c0c */ /* 0x008fe2000bf25270 */
[----:B-1----:R-:W-:Y:S01]  /*19d0*/  VIADD R23, R20, 0x2 ;  /* 0x0000000214177836 */ /* 0x002fe20000000000 */
        /* <DEDUP_REMOVED lines=8> */
[----:B------:R-:W-:Y:S02]  /*1a60*/  @P1 SEL R20, R23, R20, P2 ;  /* 0x0000001417141207 */ /* 0x000fe40001000000 */
[----:B------:R-:W-:-:S03]  /*1a70*/  ISETP.NE.AND P1, PT, R18, RZ, PT ;  /* 0x000000ff1200720c */ /* 0x000fc60003f25270 */
[----:B------:R2:W-:Y:S10]  /*1a80*/  STG.E desc[UR6][R16.64+0x200], R20 ;  /* 0x0002001410007986 */ /* 0x0005f4000c101906 */
[----:B------:R-:W-:Y:S05]  /*1a90*/  @P1 BRA `(.L_x_707) ;  /* 0xfffffff800e41947 */ /* 0x000fea000383ffff */
.L_x_706:
[----:B------:R-:W-:Y:S05]  /*1aa0*/  @!P0 EXIT ;  /* 0x000000000000894d */ /* 0x000fea0003800000 */
[----:B------:R-:W-:Y:S02]  /*1ab0*/  ISETP.NE.AND P1, PT, R22, 0x1, PT ;  /* 0x000000011600780c */ /* 0x000fe40003f25270 */
[----:B------:R-:W-:-:S04]  /*1ac0*/  LOP3.LUT R8, R8, 0x1, RZ, 0xc0, !PT ;  /* 0x0000000108087812 */ /* 0x000fc800078ec0ff */
[----:B------:R-:W-:-:S07]  /*1ad0*/  ISETP.NE.U32.AND P0, PT, R8, 0x1, PT ;  /* 0x000000010800780c */ /* 0x000fce0003f05070 */
[----:B------:R-:W-:Y:S06]  /*1ae0*/  @!P1 BRA `(.L_x_708) ;  /* 0x0000000000a09947 */ /* 0x000fec0003800000 */
[----:B------:R-:W1:Y:S01]  /*1af0*/  LDCU.64 UR8, c[0x0][0x398] ;  /* 0x00007300ff0877ac */ /* 0x000e620008000a00 */
[----:B0-----:R-:W-:Y:S01]  /*1b00*/  IMAD R11, R4, 0x80, R5 ;  /* 0x00000080040b7824 */ /* 0x001fe200078e0205 */
[----:B------:R-:W0:Y:S03]  /*1b10*/  LDC.64 R8, c[0x0][0x3a0] ;  /* 0x0000e800ff087b82 */ /* 0x000e260000000a00 */
[----:B------:R-:W-:-:S05]  /*1b20*/  IMAD.IADD R13, R0, 0x1, R11 ;  /* 0x00000001000d7824 */ /* 0x000fca00078e020b */
[----:B-1----:R-:W-:-:S04]  /*1b30*/  IADD3 R6, P1, PT, R13, UR8, RZ ;  /* 0x000000080d067c10 */ /* 0x002fc8000ff3e0ff */
[----:B------:R-:W-:-:S05]  /*1b40*/  LEA.HI.X.SX32 R7, R13, UR9, 0x1, P1 ;  /* 0x000000090d077c11 */ /* 0x000fca00088f0eff */
[----:B------:R-:W3:Y:S01]  /*1b50*/  LDG.E.U8 R12, desc[UR6][R6.64+-0x1] ;  /* 0xffffff06060c7981 */ /* 0x000ee2000c1e1100 */
[----:B0-----:R-:W-:-:S05]  /*1b60*/  IMAD.WIDE R8, R13, 0x4, R8 ;  /* 0x000000040d087825 */ /* 0x001fca00078e0208 */
[----:B------:R-:W4:Y:S04]  /*1b70*/  LDG.E R10, desc[UR6][R8.64+-0x4] ;  /* 0xfffffc06080a7981 */ /* 0x000f28000c1e1900 */
[----:B------:R-:W5:Y:S01]  /*1b80*/  LDG.E R13, desc[UR6][R8.64] ;  /* 0x00000006080d7981 */ /* 0x000f62000c1e1900 */
[----:B------:R-:W-:-:S06]  /*1b90*/  UPRMT UR4, UR5, 0x9910, URZ ;  /* 0x0000991005047896 */ /* 0x000fcc00080000ff */
[----:B---3--:R-:W-:Y:S01]  /*1ba0*/  ISETP.NE.AND P1, PT, R12, UR4, PT ;  /* 0x000000040c007c0c */ /* 0x008fe2000bf25270 */
[----:B----4-:R-:W-:Y:S02]  /*1bb0*/  VIADD R12, R10, 0x2 ;  /* 0x000000020a0c7836 */ /* 0x010fe40000000000 */
[C---:B-----5:R-:W-:Y:S01]  /*1bc0*/  VIADD R15, R13.reuse, 0xffffffff ;  /* 0xffffffff0d0f7836 */ /* 0x060fe20000000000 */
[----:B------:R-:W-:-:S09]  /*1bd0*/  ISETP.GT.AND P3, PT, R13, 0x1, PT ;  /* 0x000000010d00780c */ /* 0x000fd20003f64270 */
[----:B------:R-:W-:Y:S02]  /*1be0*/  @P1 VIADD R12, R10, 0xffffffff ;  /* 0xffffffff0a0c1836 */ /* 0x000fe40000000000 */
[----:B------:R-:W-:-:S03]  /*1bf0*/  IMAD.WIDE R10, R11, 0x4, R2 ;  /* 0x000000040b0a7825 */ /* 0x000fc600078e0202 */
        /* <DEDUP_REMOVED lines=8> */
[----:B------:R-:W4:Y:S04]  /*1c80*/  LDG.E R12, desc[UR6][R8.64+0x1fc] ;  /* 0x0001fc06080c7981 */ /* 0x000f28000c1e1900 */
[----:B------:R-:W5:Y:S01]  /*1c90*/  LDG.E R14, desc[UR6][R8.64+0x200] ;  /* 0x00020006080e7981 */ /* 0x000f62000c1e1900 */
[----:B------:R-:W-:Y:S01]  /*1ca0*/  VIADD R4, R4, 0x2 ;  /* 0x0000000204047836 */ /* 0x000fe20000000000 */
[----:B---3--:R-:W-:Y:S01]  /*1cb0*/  ISETP.NE.AND P1, PT, R6, UR4, PT ;  /* 0x0000000406007c0c */ /* 0x008fe2000bf25270 */
[----:B----4-:R-:W-:Y:S01]  /*1cc0*/  VIADD R13, R12, 0x2 ;  /* 0x000000020c0d7836 */ /* 0x010fe20000000000 */
[----:B-----5:R-:W-:-:S11]  /*1cd0*/  ISETP.GT.AND P3, PT, R14, 0x1, PT ;  /* 0x000000010e00780c */ /* 0x020fd60003f64270 */
        /* <DEDUP_REMOVED lines=9> */
.L_x_708:
[----:B------:R-:W-:Y:S05]  /*1d70*/  @P0 EXIT ;  /* 0x000000000000094d */ /* 0x000fea0003800000 */
[----:B------:R-:W3:Y:S01]  /*1d80*/  LDCU.64 UR8, c[0x0][0x398] ;  /* 0x00007300ff0877ac */ /* 0x000ee20008000a00 */
[----:B01----:R-:W-:Y:S01]  /*1d90*/  IMAD R11, R4, 0x80, R5 ;  /* 0x00000080040b7824 */ /* 0x003fe200078e0205 */
[----:B------:R-:W0:Y:S03]  /*1da0*/  LDC.64 R8, c[0x0][0x3a0] ;  /* 0x0000e800ff087b82 */ /* 0x000e260000000a00 */
[----:B------:R-:W-:-:S05]  /*1db0*/  IMAD.IADD R5, R0, 0x1, R11 ;  /* 0x0000000100057824 */ /* 0x000fca00078e020b */
[----:B---3--:R-:W-:-:S04]  /*1dc0*/  IADD3 R6, P0, PT, R5, UR8, RZ ;  /* 0x0000000805067c10 */ /* 0x008fc8000ff1e0ff */
[----:B------:R-:W-:-:S05]  /*1dd0*/  LEA.HI.X.SX32 R7, R5, UR9, 0x1, P0 ;  /* 0x0000000905077c11 */ /* 0x000fca00080f0eff */
[----:B------:R-:W3:Y:S01]  /*1de0*/  LDG.E.U8 R6, desc[UR6][R6.64+-0x1] ;  /* 0xffffff0606067981 */ /* 0x000ee2000c1e1100 */
[----:B0-----:R-:W-:-:S05]  /*1df0*/  IMAD.WIDE R4, R5, 0x4, R8 ;  /* 0x0000000405047825 */ /* 0x001fca00078e0208 */
[----:B------:R-:W4:Y:S04]  /*1e00*/  LDG.E R0, desc[UR6][R4.64+-0x4] ;  /* 0xfffffc0604007981 */ /* 0x000f28000c1e1900 */
[----:B------:R-:W5:Y:S01]  /*1e10*/  LDG.E R9, desc[UR6][R4.64] ;  /* 0x0000000604097981 */ /* 0x000f62000c1e1900 */
[----:B------:R-:W-:Y:S01]  /*1e20*/  UPRMT UR4, UR5, 0x9910, URZ ;  /* 0x0000991005047896 */ /* 0x000fe200080000ff */
[----:B------:R-:W-:-:S05]  /*1e30*/  IMAD.WIDE R2, R11, 0x4, R2 ;  /* 0x000000040b027825 */ /* 0x000fca00078e0202 */
[----:B---3--:R-:W-:Y:S01]  /*1e40*/  ISETP.NE.AND P0, PT, R6, UR4, PT ;  /* 0x0000000406007c0c */ /* 0x008fe2000bf05270 */
[----:B----4-:R-:W-:Y:S02]  /*1e50*/  VIADD R8, R0, 0x2 ;  /* 0x0000000200087836 */ /* 0x010fe40000000000 */
[C---:B-----5:R-:W-:Y:S01]  /*1e60*/  VIADD R13, R9.reuse, 0xffffffff ;  /* 0xffffffff090d7836 */ /* 0x060fe20000000000 */
        /* <DEDUP_REMOVED lines=10> */
.L_x_709:
        /* <DEDUP_REMOVED lines=15> */
.L_x_746:


//--------------------- .text._ZN3cub18CUB_300001_SM_10006detail9transform16transform_kernelINS2_10policy_hubILb1EN4cuda3std3__45tupleIJN6thrust24THRUST_300001_SM_1000_NS17counting_iteratorIiNSA_11use_defaultESC_SC_EEEEEE10policy1000Ei11meu_functorNSA_6detail15normal_iteratorINSA_10device_ptrIiEEEEJSD_EEEvT0_iT1_T2_DpNS2_10kernel_argIT3_EE --------------------------
	.section	.text._ZN3cub18CUB_300001_SM_10006detail9transform16transform_kernelINS2_10policy_hubILb1EN4cuda3std3__45tupleIJN6thrust24THRUST_300001_SM_1000_NS17counting_iteratorIiNSA_11use_defaultESC_SC_EEEEEE10policy1000Ei11meu_functorNSA_6detail15normal_iteratorINSA_10device_ptrIiEEEEJSD_EEEvT0_iT1_T2_DpNS2_10kernel_argIT3_EE,"ax",@progbits
	.align	128
        .global         _ZN3cub18CUB_300001_SM_10006detail9transform16transform_kernelINS2_10policy_hubILb1EN4cuda3std3__45tupleIJN6thrust24THRUST_300001_SM_1000_NS17counting_iteratorIiNSA_11use_defaultESC_SC_EEEEEE10policy1000Ei11meu_functorNSA_6detail15normal_iteratorINSA_10device_ptrIiEEEEJSD_EEEvT0_iT1_T2_DpNS2_10kernel_argIT3_EE
        .type           _ZN3cub18CUB_300001_SM_10006detail9transform16transform_kernelINS2_10policy_hubILb1EN4cuda3std3__45tupleIJN6thrust24THRUST_300001_SM_1000_NS17counting_iteratorIiNSA_11use_defaultESC_SC_EEEEEE10policy1000Ei11meu_functorNSA_6detail15normal_iteratorINSA_10device_ptrIiEEEEJSD_EEEvT0_iT1_T2_DpNS2_10kernel_argIT3_EE,@function
        .size           _ZN3cub18CUB_300001_SM_10006detail9transform16transform_kernelINS2_10policy_hubILb1EN4cuda3std3__45tupleIJN6thrust24THRUST_300001_SM_1000_NS17counting_iteratorIiNSA_11use_defaultESC_SC_EEEEEE10policy1000Ei11meu_functorNSA_6detail15normal_iteratorINSA_10device_ptrIiEEEEJSD_EEEvT0_iT1_T2_DpNS2_10kernel_argIT3_EE,(.L_x_747 - _ZN3cub18CUB_300001_SM_10006detail9transform16transform_kernelINS2_10policy_hubILb1EN4cuda3std3__45tupleIJN6thrust24THRUST_300001_SM_1000_NS17counting_iteratorIiNSA_11use_defaultESC_SC_EEEEEE10policy1000Ei11meu_functorNSA_6detail15normal_iteratorINSA_10device_ptrIiEEEEJSD_EEEvT0_iT1_T2_DpNS2_10kernel_argIT3_EE)
        .other          _ZN3cub18CUB_300001_SM_10006detail9transform16transform_kernelINS2_10policy_hubILb1EN4cuda3std3__45tupleIJN6thrust24THRUST_300001_SM_1000_NS17counting_iteratorIiNSA_11use_defaultESC_SC_EEEEEE10policy1000Ei11meu_functorNSA_6detail15normal_iteratorINSA_10device_ptrIiEEEEJSD_EEEvT0_iT1_T2_DpNS2_10kernel_argIT3_EE,@"STO_CUDA_ENTRY STV_DEFAULT"
_ZN3cub18CUB_300001_SM_10006detail9transform16transform_kernelINS2_10policy_hubILb1EN4cuda3std3__45tupleIJN6thrust24THRUST_300001_SM_1000_NS17counting_iteratorIiNSA_11use_defaultESC_SC_EEEEEE10policy1000Ei11meu_functorNSA_6detail15normal_iteratorINSA_10device_ptrIiEEEEJSD_EEEvT0_iT1_T2_DpNS2_10kernel_argIT3_EE:
.text._ZN3cub18CUB_300001_SM_10006detail9transform16transform_kernelINS2_10policy_hubILb1EN4cuda3std3__45tupleIJN6thrust24THRUST_300001_SM_1000_NS17counting_iteratorIiNSA_11use_defaultESC_SC_EEEEEE10policy1000Ei11meu_functorNSA_6detail15normal_iteratorINSA_10device_ptrIiEEEEJSD_EEEvT0_iT1_T2_DpNS2_10kernel_argIT3_EE:
[----:B------:R-:W-:Y:S08]  /*0000*/  LDC R1, c[0x0][0x37c] ;  /* 0x0000df00ff017b82 */ /* 0x000ff00000000800 */
[----:B------:R-:W0:Y:S01]  /*0010*/  LDC.64 R4, c[0x0][0x380] ;  /* 0x0000e000ff047b82 */ /* 0x000e220000000a00 */
[----:B------:R-:W1:Y:S01]  /*0020*/  LDCU UR8, c[0x0][0x3a8] ;  /* 0x00007500ff0877ac */ /* 0x000e620008000800 */
[----:B------:R-:W2:Y:S06]  /*0030*/  LDCU.64 UR6, c[0x0][0x358] ;  /* 0x00006b00ff0677ac */ /* 0x000eac0008000a00 */
[----:B------:R-:W3:Y:S01]  /*0040*/  S2UR UR4, SR_CTAID.X ;  /* 0x00000000000479c3 */ /* 0x000ee20000002500 */
[----:B------:R-:W4:Y:S07]  /*0050*/  LDCU.U8 UR5, c[0x0][0x388] ;  /* 0x00007100ff0577ac */ /* 0x000f2e0008000000 */
[----:B------:R-:W5:Y:S01]  /*0060*/  LDC.64 R2, c[0x0][0x3a0] ;  /* 0x0000e800ff027b82 */ /* 0x000f620000000a00 */
[----:B0-----:R-:W-:-:S04]  /*0070*/  IMAD.SHL.U32 R0, R5, 0x80, RZ ;  /* 0x0000008005007824 */ /* 0x001fc800078e00ff */
[----:B---3--:R-:W-:-:S04]  /*0080*/  IMAD R21, R0, UR4, RZ ;  /* 0x0000000400157c24 */ /* 0x008fc8000f8e02ff */
[----:B------:R-:W-:Y:S02]  /*0090*/  IMAD.IADD R7, R4, 0x1, -R21 ;  /* 0x0000000104077824 */ /* 0x000fe400078e0a15 */
[----:B-----5:R-:W-:-:S03]  /*00a0*/  IMAD.WIDE R2, R21, 0x4, R2 ;  /* 0x0000000415027825 */ /* 0x020fc600078e0202 */
[CC--:B------:R-:W-:Y:S02]  /*00b0*/  ISETP.GT.AND P0, PT, R0.reuse, R7.reuse, PT ;  /* 0x000000070000720c */ /* 0x0c0fe40003f04270 */
[----:B------:R-:W-:Y:S01]  /*00c0*/  VIMNMX R4, PT, PT, R0, R7, PT ;  /* 0x0000000700047248 */ /* 0x000fe20003fe0100 */
[----:B-1----:R-:W-:-:S10]  /*00d0*/  VIADD R0, R21, UR8 ;  /* 0x0000000815007c36 */ /* 0x002fd40008000000 */
[----:B--2-4-:R-:W-:Y:S05]  /*00e0*/  @P0 BRA `(.L_x_710) ;  /* 0x0000000800780947 */ /* 0x014fea0003800000 */
        /* <DEDUP_REMOVED lines=16> */
.L_x_712:
        /* <DEDUP_REMOVED lines=25> */
[----:B---3--:R-:W-:-:S02]  /*0380*/  VIADD R18, R20, 0x2 ;  /* 0x0000000214127836 */ /* 0x008fc40000000000 */
        /* <DEDUP_REMOVED lines=12> */
[----:B0-----:R-:W4:Y:S01]  /*0450*/  LDG.E R23, desc[UR6][R12.64+0x400] ;  /* 0x000400060c177981 */ /* 0x001f22000c1e1900 */
        /* <DEDUP_REMOVED lines=14> */
[----:B------:R-:W1:Y:S01]  /*0540*/  LDG.E R23, desc[UR6][R12.64+0x600] ;  /* 0x000600060c177981 */ /* 0x000e62000c1e1900 */
[----:B------:R-:W-:-:S02]  /*0550*/  VIADD R6, R6, 0x4 ;  /* 0x0000000406067836 */ /* 0x000fc40000000000 */
[----:B------:R-:W-:Y:S02]  /*0560*/  VIADD R19, R19, 0x200 ;  /* 0x0000020013137836 */ /* 0x000fe40000000000 */
[----:B------:R-:W-:Y:S01]  /*0570*/  VIADD R21, R21, 0x200 ;  /* 0x0000020015157836 */ /* 0x000fe20000000000 */
[----:B---3--:R-:W-:Y:S01]  /*0580*/  ISETP.NE.AND P1, PT, R14, UR4, PT ;  /* 0x000000040e007c0c */ /* 0x008fe2000bf25270 */
[----:B----4-:R-:W-:Y:S02]  /*0590*/  VIADD R20, R18, 0x2 ;  /* 0x0000000212147836 */ /* 0x010fe40000000000 */
[C---:B-1----:R-:W-:Y:S01]  /*05a0*/  VIADD R27, R23.reuse, 0xffffffff ;  /* 0xffffffff171b7836 */ /* 0x042fe20000000000 */
[----:B------:R-:W-:-:S09]  /*05b0*/  ISETP.GT.AND P3, PT, R23, 0x1, PT ;  /* 0x000000011700780c */ /* 0x000fd20003f64270 */
[----:B------:R-:W-:-:S05]  /*05c0*/  @P1 VIADD R20, R18, 0xffffffff ;  /* 0xffffffff12141836 */ /* 0x000fca0000000000 */
        /* <DEDUP_REMOVED lines=9> */
.L_x_711:
        /* <DEDUP_REMOVED lines=31> */
[----:B------:R-:W2:Y:S01]  /*0850*/  LDG.E R15, desc[UR6][R10.64+0x200] ;  /* 0x000200060a0f7981 */ /* 0x000ea2000c1e1900 */
[----:B------:R-:W-:Y:S01]  /*0860*/  VIADD R7, R7, 0x2 ;  /* 0x0000000207077836 */ /* 0x000fe20000000000 */
[----:B---3--:R-:W-:Y:S01]  /*0870*/  ISETP.NE.AND P1, PT, R8, UR4, PT ;  /* 0x0000000408007c0c */ /* 0x008fe2000bf25270 */
[----:B----4-:R-:W-:-:S02]  /*0880*/  VIADD R14, R6, 0x2 ;  /* 0x00000002060e7836 */ /* 0x010fc40000000000 */
[C---:B--2---:R-:W-:Y:S01]  /*0890*/  VIADD R17, R15.reuse, 0xffffffff ;  /* 0xffffffff0f117836 */ /* 0x044fe20000000000 */
        /* <DEDUP_REMOVED lines=9> */
.L_x_713:
[----:B------:R-:W-:Y:S05]  /*0930*/  @P0 EXIT ;  /* 0x000000000000094d */ /* 0x000fea0003800000 */
[----:B------:R-:W3:Y:S01]  /*0940*/  LDCU.64 UR8, c[0x0][0x390] ;  /* 0x00007200ff0877ac */ /* 0x000ee20008000a00 */
[----:B0-----:R-:W-:Y:S01]  /*0950*/  IMAD R11, R7, 0x80, R4 ;  /* 0x00000080070b7824 */ /* 0x001fe200078e0204 */
[----:B------:R-:W0:Y:S03]  /*0960*/  LDC.64 R8, c[0x0][0x398] ;  /* 0x0000e600ff087b82 */ /* 0x000e260000000a00 */
[----:B-1----:R-:W-:-:S05]  /*0970*/  IMAD.IADD R5, R0, 0x1, R11 ;  /* 0x0000000100057824 */ /* 0x002fca00078e020b */
        /* <DEDUP_REMOVED lines=21> */
.L_x_710:
[----:B------:R-:W-:-:S13]  /*0ad0*/  ISETP.GE.AND P0, PT, R5, 0x1, PT ;  /* 0x000000010500780c */ /* 0x000fda0003f06270 */
[----:B------:R-:W-:Y:S05]  /*0ae0*/  @!P0 EXIT ;  /* 0x000000000000894d */ /* 0x000fea0003800000 */
[----:B------:R-:W0:Y:S01]  /*0af0*/  S2R R8, SR_TID.X ;  /* 0x0000000000087919 */ /* 0x000e220000002100 */
[C---:B------:R-:W-:Y:S01]  /*0b00*/  ISETP.GE.U32.AND P0, PT, R5.reuse, 0x4, PT ;  /* 0x000000040500780c */ /* 0x040fe20003f06070 */
[----:B------:R-:W-:Y:S01]  /*0b10*/  IMAD.MOV.U32 R9, RZ, RZ, RZ ;  /* 0x000000ffff097224 */ /* 0x000fe200078e00ff */
[----:B------:R-:W-:-:S11]  /*0b20*/  LOP3.LUT R20, R5, 0x3, RZ, 0xc0, !PT ;  /* 0x0000000305147812 */ /* 0x000fd600078ec0ff */
[----:B------:R-:W-:Y:S05]  /*0b30*/  @!P0 BRA `(.L_x_714) ;  /* 0x0000000400b08947 */ /* 0x000fea0003800000 */
[----:B------:R-:W1:Y:S01]  /*0b40*/  LDC.64 R6, c[0x0][0x398] ;  /* 0x0000e600ff067b82 */ /* 0x000e620000000a00 */
[----:B------:R-:W-:Y:S01]  /*0b50*/  LOP3.LUT R9, R5, 0x7ffffffc, RZ, 0xc0, !PT ;  /* 0x7ffffffc05097812 */ /* 0x000fe200078ec0ff */
[----:B------:R-:W-:Y:S01]  /*0b60*/  IMAD.MOV.U32 R5, RZ, RZ, RZ ;  /* 0x000000ffff057224 */ /* 0x000fe200078e00ff */
[----:B------:R-:W2:Y:S06]  /*0b70*/  LDCU.64 UR8, c[0x0][0x390] ;  /* 0x00007200ff0877ac */ /* 0x000eac0008000a00 */
.L_x_723:
[C---:B0-2---:R-:W-:Y:S01]  /*0b80*/  IMAD R23, R5.reuse, 0x80, R8 ;  /* 0x0000008005177824 */ /* 0x045fe200078e0208 */
[----:B------:R-:W-:Y:S01]  /*0b90*/  BSSY.RECONVERGENT B0, `(.L_x_715) ;  /* 0x000001b000007945 */ /* 0x000fe20003800200 */
[----:B------:R-:W-:Y:S02]  /*0ba0*/  VIADD R5, R5, 0x4 ;  /* 0x0000000405057836 */ /* 0x000fe40000000000 */
[C---:B------:R-:W-:Y:S01]  /*0bb0*/  VIADD R25, R23.reuse, 0x80 ;  /* 0x0000008017197836 */ /* 0x040fe20000000000 */
[C---:B------:R-:W-:Y:S01]  /*0bc0*/  ISETP.GE.AND P0, PT, R23.reuse, R4, PT ;  /* 0x000000041700720c */ /* 0x040fe20003f06270 */
[C---:B------:R-:W-:Y:S02]  /*0bd0*/  VIADD R13, R23.reuse, 0x100 ;  /* 0x00000100170d7836 */ /* 0x040fe40000000000 */
[----:B---34-:R-:W-:-:S10]  /*0be0*/  IMAD.WIDE R10, R23, 0x4, R2 ;  /* 0x00000004170a7825 */ /* 0x018fd400078e0202 */
[----:B------:R-:W-:Y:S05]  /*0bf0*/  @P0 BRA `(.L_x_716) ;  /* 0x0000000000500947 */ /* 0x000fea0003800000 */
[----:B------:R-:W-:-:S05]  /*0c00*/  IMAD.IADD R15, R0, 0x1, R23 ;  /* 0x00000001000f7824 */ /* 0x000fca00078e0217 */
[----:B--2---:R-:W-:-:S04]  /*0c10*/  IADD3 R16, P0, PT, R15, UR8, RZ ;  /* 0x000000080f107c10 */ /* 0x004fc8000ff1e0ff */
[----:B------:R-:W-:-:S05]  /*0c20*/  LEA.HI.X.SX32 R17, R15, UR9, 0x1, P0 ;  /* 0x000000090f117c11 */ /* 0x000fca00080f0eff */
[----:B------:R-:W2:Y:S01]  /*0c30*/  LDG.E.U8 R16, desc[UR6][R16.64+-0x1] ;  /* 0xffffff0610107981 */ /* 0x000ea2000c1e1100 */
[----:B-1----:R-:W-:-:S05]  /*0c40*/  IMAD.WIDE R14, R15, 0x4, R6 ;  /* 0x000000040f0e7825 */ /* 0x002fca00078e0206 */
        /* <DEDUP_REMOVED lines=15> */
.L_x_716:
[----:B--2---:R-:W-:Y:S05]  /*0d40*/  BSYNC.RECONVERGENT B0 ;  /* 0x0000000000007941 */ /* 0x004fea0003800200 */
.L_x_715:
[-C--:B------:R-:W-:Y:S01]  /*0d50*/  ISETP.GE.AND P3, PT, R25, R4.reuse, PT ;  /* 0x000000041900720c */ /* 0x080fe20003f66270 */
[----:B------:R-:W-:Y:S01]  /*0d60*/  VIADD R15, R23, 0x180 ;  /* 0x00000180170f7836 */ /* 0x000fe20000000000 */
[----:B------:R-:W-:Y:S01]  /*0d70*/  BSSY.RECONVERGENT B0, `(.L_x_717) ;  /* 0x0000019000007945 */ /* 0x000fe20003800200 */
[----:B------:R-:W-:Y:S02]  /*0d80*/  ISETP.NE.AND P0, PT, R5, R9, PT ;  /* 0x000000090500720c */ /* 0x000fe40003f05270 */
[-C--:B------:R-:W-:Y:S02]  /*0d90*/  ISETP.GE.AND P1, PT, R13, R4.reuse, PT ;  /* 0x000000040d00720c */ /* 0x080fe40003f26270 */
[----:B------:R-:W-:-:S06]  /*0da0*/  ISETP.GE.AND P2, PT, R15, R4, PT ;  /* 0x000000040f00720c */ /* 0x000fcc0003f46270 */
[----:B------:R-:W-:Y:S07]  /*0db0*/  @P3 BRA `(.L_x_718) ;  /* 0x0000000000503947 */ /* 0x000fee0003800000 */
[----:B------:R-:W-:-:S05]  /*0dc0*/  IMAD.IADD R17, R0, 0x1, R25 ;  /* 0x0000000100117824 */ /* 0x000fca00078e0219 */
[----:B------:R-:W-:-:S04]  /*0dd0*/  IADD3 R18, P3, PT, R17, UR8, RZ ;  /* 0x0000000811127c10 */ /* 0x000fc8000ff7e0ff */
[----:B------:R-:W-:-:S05]  /*0de0*/  LEA.HI.X.SX32 R19, R17, UR9, 0x1, P3 ;  /* 0x0000000911137c11 */ /* 0x000fca00098f0eff */
[----:B------:R-:W2:Y:S01]  /*0df0*/  LDG.E.U8 R18, desc[UR6][R18.64+-0x1] ;  /* 0xffffff0612127981 */ /* 0x000ea2000c1e1100 */
[----:B-1----:R-:W-:-:S05]  /*0e00*/  IMAD.WIDE R16, R17, 0x4, R6 ;  /* 0x0000000411107825 */ /* 0x002fca00078e0206 */
[----:B------:R-:W3:Y:S04]  /*0e10*/  LDG.E R12, desc[UR6][R16.64+-0x4] ;  /* 0xfffffc06100c7981 */ /* 0x000ee8000c1e1900 */
[----:B0-----:R-:W4:Y:S01]  /*0e20*/  LDG.E R21, desc[UR6][R16.64] ;  /* 0x0000000610157981 */ /* 0x001f22000c1e1900 */
        /* <DEDUP_REMOVED lines=13> */
.L_x_718:
[----:B------:R-:W-:Y:S05]  /*0f00*/  BSYNC.RECONVERGENT B0 ;  /* 0x0000000000007941 */ /* 0x000fea0003800200 */
.L_x_717:
[----:B------:R-:W-:Y:S04]  /*0f10*/  BSSY.RECONVERGENT B0, `(.L_x_719) ;  /* 0x0000016000007945 */ /* 0x000fe80003800200 */
[----:B------:R-:W-:Y:S05]  /*0f20*/  @P1 BRA `(.L_x_720) ;  /* 0x0000000000501947 */ /* 0x000fea0003800000 */
[----:B------:R-:W-:-:S05]  /*0f30*/  IMAD.IADD R13, R0, 0x1, R13 ;  /* 0x00000001000d7824 */ /* 0x000fca00078e020d */
[----:B------:R-:W-:-:S04]  /*0f40*/  IADD3 R16, P1, PT, R13, UR8, RZ ;  /* 0x000000080d107c10 */ /* 0x000fc8000ff3e0ff */
[----:B------:R-:W-:-:S05]  /*0f50*/  LEA.HI.X.SX32 R17, R13, UR9, 0x1, P1 ;  /* 0x000000090d117c11 */ /* 0x000fca00088f0eff */
[----:B------:R-:W3:Y:S01]  /*0f60*/  LDG.E.U8 R16, desc[UR6][R16.64+-0x1] ;  /* 0xffffff0610107981 */ /* 0x000ee2000c1e1100 */
[----:B-1----:R-:W-:-:S05]  /*0f70*/  IMAD.WIDE R12, R13, 0x4, R6 ;  /* 0x000000040d0c7825 */ /* 0x002fca00078e0206 */
[----:B------:R-:W4:Y:S04]  /*0f80*/  LDG.E R14, desc[UR6][R12.64+-0x4] ;  /* 0xfffffc060c0e7981 */ /* 0x000f28000c1e1900 */
[----:B------:R-:W0:Y:S01]  /*0f90*/  LDG.E R19, desc[UR6][R12.64] ;  /* 0x000000060c137981 */ /* 0x000e22000c1e1900 */
[----:B------:R-:W-:-:S06]  /*0fa0*/  UPRMT UR4, UR5, 0x9910, URZ ;  /* 0x0000991005047896 */ /* 0x000fcc00080000ff */
[----:B---3--:R-:W-:Y:S01]  /*0fb0*/  ISETP.NE.AND P1, PT, R16, UR4, PT ;  /* 0x0000000410007c0c */ /* 0x008fe2000bf25270 */
[----:B----4-:R-:W-:Y:S02]  /*0fc0*/  VIADD R18, R14, 0x2 ;  /* 0x000000020e127836 */ /* 0x010fe40000000000 */
[C---:B0-----:R-:W-:Y:S01]  /*0fd0*/  VIADD R21, R19.reuse, 0xffffffff ;  /* 0xffffffff13157836 */ /* 0x041fe20000000000 */
        /* <DEDUP_REMOVED lines=9> */
.L_x_720:
[----:B------:R-:W-:Y:S05]  /*1070*/  BSYNC.RECONVERGENT B0 ;  /* 0x0000000000007941 */ /* 0x000fea0003800200 */
.L_x_719:
[----:B------:R-:W-:Y:S04]  /*1080*/  BSSY.RECONVERGENT B0, `(.L_x_721) ;  /* 0x0000016000007945 */ /* 0x000fe80003800200 */
[----:B------:R-:W-:Y:S05]  /*1090*/  @P2 BRA `(.L_x_722) ;  /* 0x0000000000502947 */ /* 0x000fea0003800000 */
[----:B------:R-:W-:-:S05]  /*10a0*/  IMAD.IADD R13, R0, 0x1, R15 ;  /* 0x00000001000d7824 */ /* 0x000fca00078e020f */
[----:B------:R-:W-:-:S04]  /*10b0*/  IADD3 R14, P1, PT, R13, UR8, RZ ;  /* 0x000000080d0e7c10 */ /* 0x000fc8000ff3e0ff */
[----:B------:R-:W-:-:S05]  /*10c0*/  LEA.HI.X.SX32 R15, R13, UR9, 0x1, P1 ;  /* 0x000000090d0f7c11 */ /* 0x000fca00088f0eff */
[----:B------:R-:W4:Y:S01]  /*10d0*/  LDG.E.U8 R14, desc[UR6][R14.64+-0x1] ;  /* 0xffffff060e0e7981 */ /* 0x000f22000c1e1100 */
[----:B-1----:R-:W-:-:S05]  /*10e0*/  IMAD.WIDE R12, R13, 0x4, R6 ;  /* 0x000000040d0c7825 */ /* 0x002fca00078e0206 */
[----:B------:R-:W5:Y:S04]  /*10f0*/  LDG.E R16, desc[UR6][R12.64+-0x4] ;  /* 0xfffffc060c107981 */ /* 0x000f68000c1e1900 */
[----:B------:R-:W2:Y:S01]  /*1100*/  LDG.E R18, desc[UR6][R12.64] ;  /* 0x000000060c127981 */ /* 0x000ea2000c1e1900 */
[----:B------:R-:W-:-:S06]  /*1110*/  UPRMT UR4, UR5, 0x9910, URZ ;  /* 0x0000991005047896 */ /* 0x000fcc00080000ff */
[----:B----4-:R-:W-:Y:S01]  /*1120*/  ISETP.NE.AND P1, PT, R14, UR4, PT ;  /* 0x000000040e007c0c */ /* 0x010fe2000bf25270 */
[----:B-----5:R-:W-:Y:S01]  /*1130*/  VIADD R17, R16, 0x2 ;  /* 0x0000000210117836 */ /* 0x020fe20000000000 */
[----:B--2---:R-:W-:-:S11]  /*1140*/  ISETP.GT.AND P3, PT, R18, 0x1, PT ;  /* 0x000000011200780c */ /* 0x004fd60003f64270 */
        /* <DEDUP_REMOVED lines=9> */
.L_x_722:
[----:B------:R-:W-:Y:S05]  /*11e0*/  BSYNC.RECONVERGENT B0 ;  /* 0x0000000000007941 */ /* 0x000fea0003800200 */
.L_x_721:
[----:B------:R-:W-:Y:S05]  /*11f0*/  @P0 BRA `(.L_x_723) ;  /* 0xfffffff800600947 */ /* 0x000fea000383ffff */
.L_x_714:
        /* <DEDUP_REMOVED lines=8> */
[----:B-1----:R-:W-:-:S03]  /*1280*/  IMAD.WIDE R6, R5, 0x4, R2 ;  /* 0x0000000405067825 */ /* 0x002fc600078e0202 */
[----:B------:R-:W-:-:S09]  /*1290*/  ISETP.GE.AND P0, PT, R17, R4, PT ;  /* 0x000000041100720c */ /* 0x000fd20003f06270 */
[----:B------:R-:W-:Y:S05]  /*12a0*/  @P1 BRA `(.L_x_726) ;  /* 0x0000000000581947 */ /* 0x000fea0003800000 */
[----:B------:R-:W0:Y:S01]  /*12b0*/  LDCU.64 UR8, c[0x0][0x390] ;  /* 0x00007200ff0877ac */ /* 0x000e220008000a00 */
[----:B--234-:R-:W1:Y:S01]  /*12c0*/  LDC.64 R10, c[0x0][0x398] ;  /* 0x0000e600ff0a7b82 */ /* 0x01ce620000000a00 */
        /* <DEDUP_REMOVED lines=20> */
.L_x_726:
[----:B------:R-:W-:Y:S05]  /*1410*/  BSYNC.RECONVERGENT B0 ;  /* 0x0000000000007941 */ /* 0x000fea0003800200 */
.L_x_725:
[----:B------:R-:W-:Y:S04]  /*1420*/  BSSY.RECONVERGENT B0, `(.L_x_727) ;  /* 0x0000018000007945 */ /* 0x000fe80003800200 */
[----:B------:R-:W-:Y:S05]  /*1430*/  @P0 BRA `(.L_x_728) ;  /* 0x0000000000580947 */ /* 0x000fea0003800000 */
[----:B------:R-:W1:Y:S01]  /*1440*/  LDCU.64 UR8, c[0x0][0x390] ;  /* 0x00007200ff0877ac */ /* 0x000e620008000a00 */
[----:B--234-:R-:W2:Y:S01]  /*1450*/  LDC.64 R10, c[0x0][0x398] ;  /* 0x0000e600ff0a7b82 */ /* 0x01cea20000000a00 */
        /* <DEDUP_REMOVED lines=20> */
.L_x_728:
[----:B------:R-:W-:Y:S05]  /*15a0*/  BSYNC.RECONVERGENT B0 ;  /* 0x0000000000007941 */ /* 0x000fea0003800200 */
.L_x_727:
[----:B------:R-:W-:-:S07]  /*15b0*/  VIADD R9, R9, 0x2 ;  /* 0x0000000209097836 */ /* 0x000fce0000000000 */
.L_x_724:
        /* <DEDUP_REMOVED lines=9> */
[----:B------:R-:W-:-:S05]  /*1650*/  IMAD.IADD R9, R0, 0x1, R13 ;  /* 0x0000000100097824 */ /* 0x000fca00078e020d */
[----:B0-----:R-:W-:-:S04]  /*1660*/  IADD3 R6, P0, PT, R9, UR8, RZ ;  /* 0x0000000809067c10 */ /* 0x001fc8000ff1e0ff */
[----:B------:R-:W-:-:S05]  /*1670*/  LEA.HI.X.SX32 R7, R9, UR9, 0x1, P0 ;  /* 0x0000000909077c11 */ /* 0x000fca00080f0eff */
[----:B------:R-:W5:Y:S01]  /*1680*/  LDG.E.U8 R6, desc[UR6][R6.64+-0x1] ;  /* 0xffffff0606067981 */ /* 0x000f62000c1e1100 */
[----:B-1----:R-:W-:-:S05]  /*1690*/  IMAD.WIDE R4, R9, 0x4, R4 ;  /* 0x0000000409047825 */ /* 0x002fca00078e0204 */
[----:B------:R-:W2:Y:S04]  /*16a0*/  LDG.E R0, desc[UR6][R4.64+-0x4] ;  /* 0xfffffc0604007981 */ /* 0x000ea8000c1e1900 */
[----:B------:R-:W3:Y:S01]  /*16b0*/  LDG.E R9, desc[UR6][R4.64] ;  /* 0x0000000604097981 */ /* 0x000ee2000c1e1900 */
[----:B------:R-:W-:Y:S01]  /*16c0*/  UPRMT UR4, UR5, 0x9910, URZ ;  /* 0x0000991005047896 */ /* 0x000fe200080000ff */
[----:B------:R-:W-:-:S05]  /*16d0*/  IMAD.WIDE R2, R13, 0x4, R2 ;  /* 0x000000040d027825 */ /* 0x000fca00078e0202 */
[----:B-----5:R-:W-:Y:S01]  /*16e0*/  ISETP.NE.AND P0, PT, R6, UR4, PT ;  /* 0x0000000406007c0c */ /* 0x020fe2000bf05270 */
[----:B--2---:R-:W-:Y:S02]  /*16f0*/  VIADD R8, R0, 0x2 ;  /* 0x0000000200087836 */ /* 0x004fe40000000000 */
[C---:B---34-:R-:W-:Y:S01]  /*1700*/  VIADD R11, R9.reuse, 0xffffffff ;  /* 0xffffffff090b7836 */ /* 0x058fe20000000000 */
        /* <DEDUP_REMOVED lines=10> */
.L_x_729:
        /* <DEDUP_REMOVED lines=13> */
.L_x_747:


//--------------------- .text._ZN3cub18CUB_300001_SM_10006detail8for_each13static_kernelINS2_12policy_hub_t12policy_500_tElN6thrust24THRUST_300001_SM_1000_NS8cuda_cub6__fill7functorINS7_6detail15normal_iteratorINS7_10device_ptrIiEEEEiEEEEvT0_T1_ --------------------------
	.section	.text._ZN3cub18CUB_300001_SM_10006detail8for_each13static_kernelINS2_12policy_hub_t12policy_500_tElN6thrust24THRUST_300001_SM_1000_NS8cuda_cub6__fill7functorINS7_6detail15normal_iteratorINS7_10device_ptrIiEEEEiEEEEvT0_T1_,"ax",@progbits
	.align	128
        .global         _ZN3cub18CUB_300001_SM_10006detail8for_each13static_kernelINS2_12policy_hub_t12policy_500_tElN6thrust24THRUST_300001_SM_1000_NS8cuda_cub6__fill7functorINS7_6detail15normal_iteratorINS7_10device_ptrIiEEEEiEEEEvT0_T1_
        .type           _ZN3cub18CUB_300001_SM_10006detail8for_each13static_kernelINS2_12policy_hub_t12policy_500_tElN6thrust24THRUST_300001_SM_1000_NS8cuda_cub6__fill7functorINS7_6detail15normal_iteratorINS7_10device_ptrIiEEEEiEEEEvT0_T1_,@function
        .size           _ZN3cub18CUB_300001_SM_10006detail8for_each13static_kernelINS2_12policy_hub_t12policy_500_tElN6thrust24THRUST_300001_SM_1000_NS8cuda_cub6__fill7functorINS7_6detail15normal_iteratorINS7_10device_ptrIiEEEEiEEEEvT0_T1_,(.L_x_748 - _ZN3cub18CUB_300001_SM_10006detail8for_each13static_kernelINS2_12policy_hub_t12policy_500_tElN6thrust24THRUST_300001_SM_1000_NS8cuda_cub6__fill7functorINS7_6detail15normal_iteratorINS7_10device_ptrIiEEEEiEEEEvT0_T1_)
        .other          _ZN3cub18CUB_300001_SM_10006detail8for_each13static_kernelINS2_12policy_hub_t12policy_500_tElN6thrust24THRUST_300001_SM_1000_NS8cuda_cub6__fill7functorINS7_6detail15normal_iteratorINS7_10device_ptrIiEEEEiEEEEvT0_T1_,@"STO_CUDA_ENTRY STV_DEFAULT"
_ZN3cub18CUB_300001_SM_10006detail8for_each13static_kernelINS2_12policy_hub_t12policy_500_tElN6thrust24THRUST_300001_SM_1000_NS8cuda_cub6__fill7functorINS7_6detail15normal_iteratorINS7_10device_ptrIiEEEEiEEEEvT0_T1_:
.text._ZN3cub18CUB_300001_SM_10006detail8for_each13static_kernelINS2_12policy_hub_t12policy_500_tElN6thrust24THRUST_300001_SM_1000_NS8cuda_cub6__fill7functorINS7_6detail15normal_iteratorINS7_10device_ptrIiEEEEiEEEEvT0_T1_:
[----:B------:R-:W-:Y:S08]  /*0000*/  LDC R1, c[0x0][0x37c] ;  /* 0x0000df00ff017b82 */ /* 0x000ff00000000800 */
[----:B------:R-:W0:Y:S01]  /*0010*/  S2UR UR4, SR_CTAID.X ;  /* 0x00000000000479c3 */ /* 0x000e220000002500 */
[----:B------:R-:W1:Y:S01]  /*0020*/  LDCU.64 UR6, c[0x0][0x380] ;  /* 0x00007000ff0677ac */ /* 0x000e620008000a00 */
[----:B------:R-:W2:Y:S01]  /*0030*/  LDCU.64 UR8, c[0x0][0x358] ;  /* 0x00006b00ff0877ac */ /* 0x000ea20008000a00 */
[----:B0-----:R-:W-:-:S04]  /*0040*/  UIMAD.WIDE.U32 UR4, UR4, 0x200, URZ ;  /* 0x00000200040478a5 */ /* 0x001fc8000f8e00ff */
[----:B-1----:R-:W-:-:S04]  /*0050*/  UIADD3 UR6, UP0, UPT, -UR4, UR6, URZ ;  /* 0x0000000604067290 */ /* 0x002fc8000ff1e1ff */
[----:B------:R-:W-:Y:S02]  /*0060*/  UIADD3.X UR7, UPT, UPT, ~UR5, UR7, URZ, UP0, !UPT ;  /* 0x0000000705077290 */ /* 0x000fe400087fe5ff */
[----:B------:R-:W-:-:S04]  /*0070*/  UISETP.GE.U32.AND UP0, UPT, UR6, 0x200, UPT ;  /* 0x000002000600788c */ /* 0x000fc8000bf06070 */
[----:B------:R-:W-:-:S09]  /*0080*/  UISETP.GE.AND.EX UP0, UPT, UR7, URZ, UPT, UP0 ;  /* 0x000000ff0700728c */ /* 0x000fd2000bf06300 */
[----:B--2---:R-:W-:Y:S05]  /*0090*/  BRA.U !UP0, `(.L_x_730) ;  /* 0x0000000108287547 */ /* 0x004fea000b800000 */
[----:B------:R-:W0:Y:S01]  /*00a0*/  S2R R0, SR_TID.X ;  /* 0x0000000000007919 */ /* 0x000e220000002100 */
[----:B------:R-:W1:Y:S01]  /*00b0*/  LDCU.64 UR6, c[0x0][0x388] ;  /* 0x00007100ff0677ac */ /* 0x000e620008000a00 */
[----:B------:R-:W2:Y:S01]  /*00c0*/  LDC R5, c[0x0][0x390] ;  /* 0x0000e400ff057b82 */ /* 0x000ea20000000800 */
[----:B0-----:R-:W-:-:S05]  /*00d0*/  IADD3 R0, P0, PT, R0, UR4, RZ ;  /* 0x0000000400007c10 */ /* 0x001fca000ff1e0ff */
[----:B------:R-:W-:Y:S01]  /*00e0*/  IMAD.X R3, RZ, RZ, UR5, P0 ;  /* 0x00000005ff037e24 */ /* 0x000fe200080e06ff */
[----:B-1----:R-:W-:-:S04]  /*00f0*/  LEA R2, P0, R0, UR6, 0x2 ;  /* 0x0000000600027c11 */ /* 0x002fc8000f8010ff */
[----:B------:R-:W-:-:S05]  /*0100*/  LEA.HI.X R3, R0, UR7, R3, 0x2, P0 ;  /* 0x0000000700037c11 */ /* 0x000fca00080f1403 */
[----:B--2---:R-:W-:Y:S04]  /*0110*/  STG.E desc[UR8][R2.64], R5 ;  /* 0x0000000502007986 */ /* 0x004fe8000c101908 */
[----:B------:R-:W-:Y:S01]  /*0120*/  STG.E desc[UR8][R2.64+0x400], R5 ;  /* 0x0004000502007986 */ /* 0x000fe2000c101908 */
[----:B------:R-:W-:Y:S05]  /*0130*/  EXIT ;  /* 0x000000000000794d */ /* 0x000fea0003800000 */
.L_x_730:
[----:B------:R-:W0:Y:S01]  /*0140*/  S2R R0, SR_TID.X ;  /* 0x0000000000007919 */ /* 0x000e220000002100 */
[----:B------:R-:W-:Y:S01]  /*0150*/  USHF.R.S32.HI UR7, URZ, 0x1f, UR6 ;  /* 0x0000001fff077899 */ /* 0x000fe20008011406 */
[----:B------:R-:W1:Y:S05]  /*0160*/  LDCU.64 UR10, c[0x0][0x388] ;  /* 0x00007100ff0a77ac */ /* 0x000e6a0008000a00 */
[----:B------:R-:W-:Y:S02]  /*0170*/  IMAD.U32 R2, RZ, RZ, UR7 ;  /* 0x00000007ff027e24 */ /* 0x000fe4000f8e00ff */
[----:B------:R-:W-:Y:S01]  /*0180*/  IMAD.U32 R4, RZ, RZ, UR7 ;  /* 0x00000007ff047e24 */ /* 0x000fe2000f8e00ff */
[----:B0-----:R-:W-:-:S04]  /*0190*/  ISETP.LT.U32.AND P0, PT, R0, UR6, PT ;  /* 0x0000000600007c0c */ /* 0x001fc8000bf01070 */
[----:B------:R-:W-:Y:S01]  /*01a0*/  ISETP.GT.AND.EX P0, PT, R2, RZ, PT, P0 ;  /* 0x000000ff0200720c */ /* 0x000fe20003f04300 */
[C---:B------:R-:W-:Y:S01]  /*01b0*/  VIADD R2, R0.reuse, 0x100 ;  /* 0x0000010000027836 */ /* 0x040fe20000000000 */
[----:B------:R-:W-:-:S04]  /*01c0*/  IADD3 R0, P2, PT, R0, UR4, RZ ;  /* 0x0000000400007c10 */ /* 0x000fc8000ff5e0ff */
[----:B------:R-:W-:Y:S01]  /*01d0*/  ISETP.LT.U32.AND P1, PT, R2, UR6, PT ;  /* 0x0000000602007c0c */ /* 0x000fe2000bf21070 */
[----:B------:R-:W-:Y:S01]  /*01e0*/  IMAD.X R3, RZ, RZ, UR5, P2 ;  /* 0x00000005ff037e24 */ /* 0x000fe200090e06ff */
[----:B-1----:R-:W-:Y:S02]  /*01f0*/  LEA R2, P2, R0, UR10, 0x2 ;  /* 0x0000000a00027c11 */ /* 0x002fe4000f8410ff */
[----:B------:R-:W-:Y:S02]  /*0200*/  ISETP.GT.AND.EX P1, PT, R4, RZ, PT, P1 ;  /* 0x000000ff0400720c */ /* 0x000fe40003f24310 */
[----:B------:R-:W-:Y:S01]  /*0210*/  LEA.HI.X R3, R0, UR11, R3, 0x2, P2 ;  /* 0x0000000b00037c11 */ /* 0x000fe200090f1403 */
[----:B------:R-:W0:Y:S04]  /*0220*/  @P0 LDC R5, c[0x0][0x390] ;  /* 0x0000e400ff050b82 */ /* 0x000e280000000800 */
[----:B0-----:R0:W-:Y:S06]  /*0230*/  @P0 STG.E desc[UR8][R2.64], R5 ;  /* 0x0000000502000986 */ /* 0x0011ec000c101908 */
[----:B------:R-:W-:Y:S05]  /*0240*/  @!P1 EXIT ;  /* 0x000000000000994d */ /* 0x000fea0003800000 */
[----:B0-----:R-:W0:Y:S02]  /*0250*/  LDC R5, c[0x0][0x390] ;  /* 0x0000e400ff057b82 */ /* 0x001e240000000800 */
[----:B0-----:R-:W-:Y:S01]  /*0260*/  STG.E desc[UR8][R2.64+0x400], R5 ;  /* 0x0004000502007986 */ /* 0x001fe2000c101908 */
[----:B------:R-:W-:Y:S05]  /*0270*/  EXIT ;  /* 0x000000000000794d */ /* 0x000fea0003800000 */
.L_x_731:
        /* <DEDUP_REMOVED lines=16> */
.L_x_748:


//--------------------- .text._ZN3cub18CUB_300001_SM_10006detail8for_each13static_kernelINS2_12policy_hub_t12policy_500_tEmN6thrust24THRUST_300001_SM_1000_NS8cuda_cub6__fill7functorINS7_6detail15normal_iteratorINS7_10device_ptrIiEEEEiEEEEvT0_T1_ --------------------------
	.section	.text._ZN3cub18CUB_300001_SM_10006detail8for_each13static_kernelINS2_12policy_hub_t12policy_500_tEmN6thrust24THRUST_300001_SM_1000_NS8cuda_cub6__fill7functorINS7_6detail15normal_iteratorINS7_10device_ptrIiEEEEiEEEEvT0_T1_,"ax",@progbits
	.align	128
        .global         _ZN3cub18CUB_300001_SM_10006detail8for_each13static_kernelINS2_12policy_hub_t12policy_500_tEmN6thrust24THRUST_300001_SM_1000_NS8cuda_cub6__fill7functorINS7_6detail15normal_iteratorINS7_10device_ptrIiEEEEiEEEEvT0_T1_
        .type           _ZN3cub18CUB_300001_SM_10006detail8for_each13static_kernelINS2_12policy_hub_t12policy_500_tEmN6thrust24THRUST_300001_SM_1000_NS8cuda_cub6__fill7functorINS7_6detail15normal_iteratorINS7_10device_ptrIiEEEEiEEEEvT0_T1_,@function
        .size           _ZN3cub18CUB_300001_SM_10006detail8for_each13static_kernelINS2_12policy_hub_t12policy_500_tEmN6thrust24THRUST_300001_SM_1000_NS8cuda_cub6__fill7functorINS7_6detail15normal_iteratorINS7_10device_ptrIiEEEEiEEEEvT0_T1_,(.L_x_749 - _ZN3cub18CUB_300001_SM_10006detail8for_each13static_kernelINS2_12policy_hub_t12policy_500_tEmN6thrust24THRUST_300001_SM_1000_NS8cuda_cub6__fill7functorINS7_6detail15normal_iteratorINS7_10device_ptrIiEEEEiEEEEvT0_T1_)
        .other          _ZN3cub18CUB_300001_SM_10006detail8for_each13static_kernelINS2_12policy_hub_t12policy_500_tEmN6thrust24THRUST_300001_SM_1000_NS8cuda_cub6__fill7functorINS7_6detail15normal_iteratorINS7_10device_ptrIiEEEEiEEEEvT0_T1_,@"STO_CUDA_ENTRY STV_DEFAULT"
_ZN3cub18CUB_300001_SM_10006detail8for_each13static_kernelINS2_12policy_hub_t12policy_500_tEmN6thrust24THRUST_300001_SM_1000_NS8cuda_cub6__fill7functorINS7_6detail15normal_iteratorINS7_10device_ptrIiEEEEiEEEEvT0_T1_:
.text._ZN3cub18CUB_300001_SM_10006detail8for_each13static_kernelINS2_12policy_hub_t12policy_500_tEmN6thrust24THRUST_300001_SM_1000_NS8cuda_cub6__fill7functorINS7_6detail15normal_iteratorINS7_10device_ptrIiEEEEiEEEEvT0_T1_:
        /* <DEDUP_REMOVED lines=8> */
[----:B------:R-:W-:-:S09]  /*0080*/  UISETP.GE.U32.AND.EX UP0, UPT, UR7, URZ, UPT, UP0 ;  /* 0x000000ff0700728c */ /* 0x000fd2000bf06100 */
        /* <DEDUP_REMOVED lines=11> */
.L_x_732:
[----:B------:R-:W0:Y:S01]  /*0140*/  S2R R0, SR_TID.X ;  /* 0x0000000000007919 */ /* 0x000e220000002100 */
[----:B------:R-:W-:Y:S01]  /*0150*/  IMAD.U32 R2, RZ, RZ, UR7 ;  /* 0x00000007ff027e24 */ /* 0x000fe2000f8e00ff */
[----:B------:R-:W1:Y:S01]  /*0160*/  LDCU.64 UR10, c[0x0][0x388] ;  /* 0x00007100ff0a77ac */ /* 0x000e620008000a00 */
[----:B------:R-:W-:Y:S01]  /*0170*/  IMAD.U32 R4, RZ, RZ, UR7 ;  /* 0x00000007ff047e24 */ /* 0x000fe2000f8e00ff */
[----:B0-----:R-:W-:-:S04]  /*0180*/  ISETP.LT.U32.AND P0, PT, R0, UR6, PT ;  /* 0x0000000600007c0c */ /* 0x001fc8000bf01070 */
[----:B------:R-:W-:Y:S01]  /*0190*/  ISETP.GT.U32.AND.EX P0, PT, R2, RZ, PT, P0 ;  /* 0x000000ff0200720c */ /* 0x000fe20003f04100 */
[C---:B------:R-:W-:Y:S01]  /*01a0*/  VIADD R2, R0.reuse, 0x100 ;  /* 0x0000010000027836 */ /* 0x040fe20000000000 */
[----:B------:R-:W-:-:S04]  /*01b0*/  IADD3 R0, P2, PT, R0, UR4, RZ ;  /* 0x0000000400007c10 */ /* 0x000fc8000ff5e0ff */
[----:B------:R-:W-:Y:S01]  /*01c0*/  ISETP.LT.U32.AND P1, PT, R2, UR6, PT ;  /* 0x0000000602007c0c */ /* 0x000fe2000bf21070 */
[----:B------:R-:W-:Y:S01]  /*01d0*/  IMAD.X R3, RZ, RZ, UR5, P2 ;  /* 0x00000005ff037e24 */ /* 0x000fe200090e06ff */
[----:B-1----:R-:W-:Y:S02]  /*01e0*/  LEA R2, P2, R0, UR10, 0x2 ;  /* 0x0000000a00027c11 */ /* 0x002fe4000f8410ff */
[----:B------:R-:W-:Y:S02]  /*01f0*/  ISETP.GT.U32.AND.EX P1, PT, R4, RZ, PT, P1 ;  /* 0x000000ff0400720c */ /* 0x000fe40003f24110 */
[----:B------:R-:W-:Y:S01]  /*0200*/  LEA.HI.X R3, R0, UR11, R3, 0x2, P2 ;  /* 0x0000000b00037c11 */ /* 0x000fe200090f1403 */
[----:B------:R-:W0:Y:S04]  /*0210*/  @P0 LDC R5, c[0x0][0x390] ;  /* 0x0000e400ff050b82 */ /* 0x000e280000000800 */
[----:B0-----:R0:W-:Y:S06]  /*0220*/  @P0 STG.E desc[UR8][R2.64], R5 ;  /* 0x0000000502000986 */ /* 0x0011ec000c101908 */
[----:B------:R-:W-:Y:S05]  /*0230*/  @!P1 EXIT ;  /* 0x000000000000994d */ /* 0x000fea0003800000 */
[----:B0-----:R-:W0:Y:S02]  /*0240*/  LDC R5, c[0x0][0x390] ;  /* 0x0000e400ff057b82 */ /* 0x001e240000000800 */
[----:B0-----:R-:W-:Y:S01]  /*0250*/  STG.E desc[UR8][R2.64+0x400], R5 ;  /* 0x0004000502007986 */ /* 0x001fe2000c101908 */
[----:B------:R-:W-:Y:S05]  /*0260*/  EXIT ;  /* 0x000000000000794d */ /* 0x000fea0003800000 */
.L_x_733:
        /* <DEDUP_REMOVED lines=9> */
.L_x_749:


//--------------------- .text._ZN3cub18CUB_300001_SM_10006detail8for_each13static_kernelINS2_12policy_hub_t12policy_500_tEmN6thrust24THRUST_300001_SM_1000_NS8cuda_cub20__uninitialized_fill7functorINS7_10device_ptrIiEEiEEEEvT0_T1_ --------------------------
	.section	.text._ZN3cub18CUB_300001_SM_10006detail8for_each13static_kernelINS2_12policy_hub_t12policy_500_tEmN6thrust24THRUST_300001_SM_1000_NS8cuda_cub20__uninitialized_fill7functorINS7_10device_ptrIiEEiEEEEvT0_T1_,"ax",@progbits
	.align	128
        .global         _ZN3cub18CUB_300001_SM_10006detail8for_each13static_kernelINS2_12policy_hub_t12policy_500_tEmN6thrust24THRUST_300001_SM_1000_NS8cuda_cub20__uninitialized_fill7functorINS7_10device_ptrIiEEiEEEEvT0_T1_
        .type           _ZN3cub18CUB_300001_SM_10006detail8for_each13static_kernelINS2_12policy_hub_t12policy_500_tEmN6thrust24THRUST_300001_SM_1000_NS8cuda_cub20__uninitialized_fill7functorINS7_10device_ptrIiEEiEEEEvT0_T1_,@function
        .size           _ZN3cub18CUB_300001_SM_10006detail8for_each13static_kernelINS2_12policy_hub_t12policy_500_tEmN6thrust24THRUST_300001_SM_1000_NS8cuda_cub20__uninitialized_fill7functorINS7_10device_ptrIiEEiEEEEvT0_T1_,(.L_x_750 - _ZN3cub18CUB_300001_SM_10006detail8for_each13static_kernelINS2_12policy_hub_t12policy_500_tEmN6thrust24THRUST_300001_SM_1000_NS8cuda_cub20__uninitialized_fill7functorINS7_10device_ptrIiEEiEEEEvT0_T1_)
        .other          _ZN3cub18CUB_300001_SM_10006detail8for_each13static_kernelINS2_12policy_hub_t12policy_500_tEmN6thrust24THRUST_300001_SM_1000_NS8cuda_cub20__uninitialized_fill7functorINS7_10device_ptrIiEEiEEEEvT0_T1_,@"STO_CUDA_ENTRY STV_DEFAULT"
_ZN3cub18CUB_300001_SM_10006detail8for_each13static_kernelINS2_12policy_hub_t12policy_500_tEmN6thrust24THRUST_300001_SM_1000_NS8cuda_cub20__uninitialized_fill7functorINS7_10device_ptrIiEEiEEEEvT0_T1_:
.text._ZN3cub18CUB_300001_SM_10006detail8for_each13static_kernelINS2_12policy_hub_t12policy_500_tEmN6thrust24THRUST_300001_SM_1000_NS8cuda_cub20__uninitialized_fill7functorINS7_10device_ptrIiEEiEEEEvT0_T1_:
        /* <DEDUP_REMOVED lines=20> */
.L_x_734:
        /* <DEDUP_REMOVED lines=19> */
.L_x_735:
        /* <DEDUP_REMOVED lines=9> */
.L_x_750:


//--------------------- .text._ZN3cub18CUB_300001_SM_10006detail11EmptyKernelIvEEvv --------------------------
	.section	.text._ZN3cub18CUB_300001_SM_10006detail11EmptyKernelIvEEvv,"ax",@progbits
	.align	128
        .global         _ZN3cub18CUB_300001_SM_10006detail11EmptyKernelIvEEvv
        .type           _ZN3cub18CUB_300001_SM_10006detail11EmptyKernelIvEEvv,@function
        .size           _ZN3cub18CUB_300001_SM_10006detail11EmptyKernelIvEEvv,(.L_x_751 - _ZN3cub18CUB_300001_SM_10006detail11EmptyKernelIvEEvv)
        .other          _ZN3cub18CUB_300001_SM_10006detail11EmptyKernelIvEEvv,@"STO_CUDA_ENTRY STV_DEFAULT"
_ZN3cub18CUB_300001_SM_10006detail11EmptyKernelIvEEvv:
.text._ZN3cub18CUB_300001_SM_10006detail11EmptyKernelIvEEvv:
[----:B------:R-:W-:Y:S01]  /*0000*/  LDC R1, c[0x0][0x37c] ;  /* 0x0000df00ff017b82 */ /* 0x000fe20000000800 */
[----:B------:R-:W-:Y:S05]  /*0010*/  EXIT ;  /* 0x000000000000794d */ /* 0x000fea0003800000 */
.L_x_736:
        /* <DEDUP_REMOVED lines=14> */
.L_x_751:


//--------------------- .nv.shared._ZN3cub18CUB_300001_SM_10006detail4scan16DeviceScanKernelINS2_10policy_hubIiiim8esquerdaE10Policy1000EN6thrust24THRUST_300001_SM_1000_NS6detail15normal_iteratorINS9_10device_ptrIiEEEESE_NS0_13ScanTileStateIiLb1EEES5_NS0_8NullTypeEmiLb0ESH_EEvT0_T1_T2_iT3_T4_T5_ --------------------------
	.section	.nv.shared._ZN3cub18CUB_300001_SM_10006detail4scan16DeviceScanKernelINS2_10policy_hubIiiim8esquerdaE10Policy1000EN6thrust24THRUST_300001_SM_1000_NS6detail15normal_iteratorINS9_10device_ptrIiEEEESE_NS0_13ScanTileStateIiLb1EEES5_NS0_8NullTypeEmiLb0ESH_EEvT0_T1_T2_iT3_T4_T5_,"aw",@nobits
	.sectionflags	@""
	.align	16
.nv.shared._ZN3cub18CUB_300001_SM_10006detail4scan16DeviceScanKernelINS2_10policy_hubIiiim8esquerdaE10Policy1000EN6thrust24THRUST_300001_SM_1000_NS6detail15normal_iteratorINS9_10device_ptrIiEEEESE_NS0_13ScanTileStateIiLb1EEES5_NS0_8NullTypeEmiLb0ESH_EEvT0_T1_T2_iT3_T4_T5_:
	.zero		8720


//--------------------- .nv.shared.reserved.0     --------------------------
	.section	.nv.shared.reserved.0,"aw",@nobits
	.weak		__nv_reservedSMEM_offset_0_alias
	.size		__nv_reservedSMEM_offset_0_alias, 0, 64
	.other		__nv_reservedSMEM_offset_0_alias,@"STO_CUDA_RESERVED_SHARED STV_DEFAULT"
__nv_reservedSMEM_offset_0_alias:
	.zero		0
	.zero		64


//--------------------- .nv.global                --------------------------
	.section	.nv.global,"aw",@nobits
.nv.global:
	.type		_ZN30_INTERNAL_092c552d_4_k_cu_main6thrust24THRUST_300001_SM_1000_NS3seqE,@object
	.size		_ZN30_INTERNAL_092c552d_4_k_cu_main6thrust24THRUST_300001_SM_1000_NS3seqE,(_ZN30_INTERNAL_092c552d_4_k_cu_main4cuda3std3__48in_placeE - _ZN30_INTERNAL_092c552d_4_k_cu_main6thrust24THRUST_300001_SM_1000_NS3seqE)
_ZN30_INTERNAL_092c552d_4_k_cu_main6thrust24THRUST_300001_SM_1000_NS3seqE:
	.zero		1
	.type		_ZN30_INTERNAL_092c552d_4_k_cu_main4cuda3std3__48in_placeE,@object
	.size		_ZN30_INTERNAL_092c552d_4_k_cu_main4cuda3std3__48in_placeE,(_ZN30_INTERNAL_092c552d_4_k_cu_main4cuda3std6ranges3__45__cpo4sizeE - _ZN30_INTERNAL_092c552d_4_k_cu_main4cuda3std3__48in_placeE)
_ZN30_INTERNAL_092c552d_4_k_cu_main4cuda3std3__48in_placeE:
	.zero		1
	.type		_ZN30_INTERNAL_092c552d_4_k_cu_main4cuda3std6ranges3__45__cpo4sizeE,@object
	.size		_ZN30_INTERNAL_092c552d_4_k_cu_main4cuda3std6ranges3__45__cpo4sizeE,(_ZN30_INTERNAL_092c552d_4_k_cu_main6thrust24THRUST_300001_SM_1000_NS12placeholders2_3E - _ZN30_INTERNAL_092c552d_4_k_cu_main4cuda3std6ranges3__45__cpo4sizeE)
_ZN30_INTERNAL_092c552d_4_k_cu_main4cuda3std6ranges3__45__cpo4sizeE:
	.zero		1
	.type		_ZN30_INTERNAL_092c552d_4_k_cu_main6thrust24THRUST_300001_SM_1000_NS12placeholders2_3E,@object
	.size		_ZN30_INTERNAL_092c552d_4_k_cu_main6thrust24THRUST_300001_SM_1000_NS12placeholders2_3E,(_ZN30_INTERNAL_092c552d_4_k_cu_main4cuda3std3__45__cpo6cbeginE - _ZN30_INTERNAL_092c552d_4_k_cu_main6thrust24THRUST_300001_SM_1000_NS12placeholders2_3E)
_ZN30_INTERNAL_092c552d_4_k_cu_main6thrust24THRUST_300001_SM_1000_NS12placeholders2_3E:
	.zero		1
	.type		_ZN30_INTERNAL_092c552d_4_k_cu_main4cuda3std3__45__cpo6cbeginE,@object
	.size		_ZN30_INTERNAL_092c552d_4_k_cu_main4cuda3std3__45__cpo6cbeginE,(_ZN30_INTERNAL_092c552d_4_k_cu_main4cuda3std6ranges3__45__cpo6cbeginE - _ZN30_INTERNAL_092c552d_4_k_cu_main4cuda3std3__45__cpo6cbeginE)
_ZN30_INTERNAL_092c552d_4_k_cu_main4cuda3std3__45__cpo6cbeginE:
	.zero		1
	.type		_ZN30_INTERNAL_092c552d_4_k_cu_main4cuda3std6ranges3__45__cpo6cbeginE,@object
	.size		_ZN30_INTERNAL_092c552d_4_k_cu_main4cuda3std6ranges3__45__cpo6cbeginE,(_ZN30_INTERNAL_092c552d_4_k_cu_main6thrust24THRUST_300001_SM_1000_NS12placeholders2_7E - _ZN30_INTERNAL_092c552d_4_k_cu_main4cuda3std6ranges3__45__cpo6cbeginE)
_ZN30_INTERNAL_092c552d_4_k_cu_main4cuda3std6ranges3__45__cpo6cbeginE:
	.zero		1
	.type		_ZN30_INTERNAL_092c552d_4_k_cu_main6thrust24THRUST_300001_SM_1000_NS12placeholders2_7E,@object
	.size		_ZN30_INTERNAL_092c552d_4_k_cu_main6thrust24THRUST_300001_SM_1000_NS12placeholders2_7E,(_ZN30_INTERNAL_092c552d_4_k_cu_main4cuda3std3__45__cpo7crbeginE - _ZN30_INTERNAL_092c552d_4_k_cu_main6thrust24THRUST_300001_SM_1000_NS12placeholders2_7E)
_ZN30_INTERNAL_092c552d_4_k_cu_main6thrust24THRUST_300001_SM_1000_NS12placeholders2_7E:
	.zero		1
	.type		_ZN30_INTERNAL_092c552d_4_k_cu_main4cuda3std3__45__cpo7crbeginE,@object
	.size		_ZN30_INTERNAL_092c552d_4_k_cu_main4cuda3std3__45__cpo7crbeginE,(_ZN30_INTERNAL_092c552d_4_k_cu_main4cuda3std6ranges3__45__cpo4nextE - _ZN30_INTERNAL_092c552d_4_k_cu_main4cuda3std3__45__cpo7crbeginE)
_ZN30_INTERNAL_092c552d_4_k_cu_main4cuda3std3__45__cpo7crbeginE:
	.zero		1
	.type		_ZN30_INTERNAL_092c552d_4_k_cu_main4cuda3std6ranges3__45__cpo4nextE,@object
	.size		_ZN30_INTERNAL_092c552d_4_k_cu_main4cuda3std6ranges3__45__cpo4nextE,(_ZN30_INTERNAL_092c552d_4_k_cu_main4cuda3std6ranges3__45__cpo4swapE - _ZN30_INTERNAL_092c552d_4_k_cu_main4cuda3std6ranges3__45__cpo4nextE)
_ZN30_INTERNAL_092c552d_4_k_cu_main4cuda3std6ranges3__45__cpo4nextE:
	.zero		1
	.type		_ZN30_INTERNAL_092c552d_4_k_cu_main4cuda3std6ranges3__45__cpo4swapE,@object
	.size		_ZN30_INTERNAL_092c552d_4_k_cu_main4cuda3std6ranges3__45__cpo4swapE,(_ZN30_INTERNAL_092c552d_4_k_cu_main6thrust24THRUST_300001_SM_1000_NS8cuda_cub10par_nosyncE - _ZN30_INTERNAL_092c552d_4_k_cu_main4cuda3std6ranges3__45__cpo4swapE)
_ZN30_INTERNAL_092c552d_4_k_cu_main4cuda3std6ranges3__45__cpo4swapE:
	.zero		1
	.type		_ZN30_INTERNAL_092c552d_4_k_cu_main6thrust24THRUST_300001_SM_1000_NS8cuda_cub10par_nosyncE,@object
	.size		_ZN30_INTERNAL_092c552d_4_k_cu_main6thrust24THRUST_300001_SM_1000_NS8cuda_cub10par_nosyncE,(_ZN30_INTERNAL_092c552d_4_k_cu_main6thrust24THRUST_300001_SM_1000_NS12placeholders2_9E - _ZN30_INTERNAL_092c552d_4_k_cu_main6thrust24THRUST_300001_SM_1000_NS8cuda_cub10par_nosyncE)
_ZN30_INTERNAL_092c552d_4_k_cu_main6thrust24THRUST_300001_SM_1000_NS8cuda_cub10par_nosyncE:
	.zero		1
	.type		_ZN30_INTERNAL_092c552d_4_k_cu_main6thrust24THRUST_300001_SM_1000_NS12placeholders2_9E,@object
	.size		_ZN30_INTERNAL_092c552d_4_k_cu_main6thrust24THRUST_300001_SM_1000_NS12placeholders2_9E,(_ZN30_INTERNAL_092c552d_4_k_cu_main4cuda3std3__432_GLOBAL__N__092c552d_4_k_cu_main6ignoreE - _ZN30_INTERNAL_092c552d_4_k_cu_main6thrust24THRUST_300001_SM_1000_NS12placeholders2_9E)
_ZN30_INTERNAL_092c552d_4_k_cu_main6thrust24THRUST_300001_SM_1000_NS12placeholders2_9E:
	.zero		1
	.type		_ZN30_INTERNAL_092c552d_4_k_cu_main4cuda3std3__432_GLOBAL__N__092c552d_4_k_cu_main6ignoreE,@object
	.size		_ZN30_INTERNAL_092c552d_4_k_cu_main4cuda3std3__432_GLOBAL__N__092c552d_4_k_cu_main6ignoreE,(_ZN30_INTERNAL_092c552d_4_k_cu_main4cuda3std6ranges3__45__cpo4dataE - _ZN30_INTERNAL_092c552d_4_k_cu_main4cuda3std3__432_GLOBAL__N__092c552d_4_k_cu_main6ignoreE)
_ZN30_INTERNAL_092c552d_4_k_cu_main4cuda3std3__432_GLOBAL__N__092c552d_4_k_cu_main6ignoreE:
	.zero		1
	.type		_ZN30_INTERNAL_092c552d_4_k_cu_main4cuda3std6ranges3__45__cpo4dataE,@object
	.size		_ZN30_INTERNAL_092c552d_4_k_cu_main4cuda3std6ranges3__45__cpo4dataE,(_ZN30_INTERNAL_092c552d_4_k_cu_main6thrust24THRUST_300001_SM_1000_NS12placeholders2_1E - _ZN30_INTERNAL_092c552d_4_k_cu_main4cuda3std6ranges3__45__cpo4dataE)
_ZN30_INTERNAL_092c552d_4_k_cu_main4cuda3std6ranges3__45__cpo4dataE:
	.zero		1
	.type		_ZN30_INTERNAL_092c552d_4_k_cu_main6thrust24THRUST_300001_SM_1000_NS12placeholders2_1E,@object
	.size		_ZN30_INTERNAL_092c552d_4_k_cu_main6thrust24THRUST_300001_SM_1000_NS12placeholders2_1E,(_ZN30_INTERNAL_092c552d_4_k_cu_main4cuda3std3__45__cpo5beginE - _ZN30_INTERNAL_092c552d_4_k_cu_main6thrust24THRUST_300001_SM_1000_NS12placeholders2_1E)
_ZN30_INTERNAL_092c552d_4_k_cu_main6thrust24THRUST_300001_SM_1000_NS12placeholders2_1E:
	.zero		1
	.type		_ZN30_INTERNAL_092c552d_4_k_cu_main4cuda3std3__45__cpo5beginE,@object
	.size		_ZN30_INTERNAL_092c552d_4_k_cu_main4cuda3std3__45__cpo5beginE,(_ZN30_INTERNAL_092c552d_4_k_cu_main4cuda3std6ranges3__45__cpo5beginE - _ZN30_INTERNAL_092c552d_4_k_cu_main4cuda3std3__45__cpo5beginE)
_ZN30_INTERNAL_092c552d_4_k_cu_main4cuda3std3__45__cpo5beginE:
	.zero		1
	.type		_ZN30_INTERNAL_092c552d_4_k_cu_main4cuda3std6ranges3__45__cpo5beginE,@object
	.size		_ZN30_INTERNAL_092c552d_4_k_cu_main4cuda3std6ranges3__45__cpo5beginE,(_ZN30_INTERNAL_092c552d_4_k_cu_main6thrust24THRUST_300001_SM_1000_NS12placeholders2_5E - _ZN30_INTERNAL_092c552d_4_k_cu_main4cuda3std6ranges3__45__cpo5beginE)
_ZN30_INTERNAL_092c552d_4_k_cu_main4cuda3std6ranges3__45__cpo5beginE:
	.zero		1
	.type		_ZN30_INTERNAL_092c552d_4_k_cu_main6thrust24THRUST_300001_SM_1000_NS12placeholders2_5E,@object
	.size		_ZN30_INTERNAL_092c552d_4_k_cu_main6thrust24THRUST_300001_SM_1000_NS12placeholders2_5E,(_ZN30_INTERNAL_092c552d_4_k_cu_main4cuda3std3__45__cpo6rbeginE - _ZN30_INTERNAL_092c552d_4_k_cu_main6thrust24THRUST_300001_SM_1000_NS12placeholders2_5E)
_ZN30_INTERNAL_092c552d_4_k_cu_main6thrust24THRUST_300001_SM_1000_NS12placeholders2_5E:
	.zero		1
	.type		_ZN30_INTERNAL_092c552d_4_k_cu_main4cuda3std3__45__cpo6rbeginE,@object
	.size		_ZN30_INTERNAL_092c552d_4_k_cu_main4cuda3std3__45__cpo6rbeginE,(_ZN30_INTERNAL_092c552d_4_k_cu_main4cuda3std6ranges3__45__cpo7advanceE - _ZN30_INTERNAL_092c552d_4_k_cu_main4cuda3std3__45__cpo6rbeginE)
_ZN30_INTERNAL_092c552d_4_k_cu_main4cuda3std3__45__cpo6rbeginE:
	.zero		1
	.type		_ZN30_INTERNAL_092c552d_4_k_cu_main4cuda3std6ranges3__45__cpo7advanceE,@object
	.size		_ZN30_INTERNAL_092c552d_4_k_cu_main4cuda3std6ranges3__45__cpo7advanceE,(_ZN30_INTERNAL_092c552d_4_k_cu_main4cuda3std3__47nulloptE - _ZN30_INTERNAL_092c552d_4_k_cu_main4cuda3std6ranges3__45__cpo7advanceE)
_ZN30_INTERNAL_092c552d_4_k_cu_main4cuda3std6ranges3__45__cpo7advanceE:
	.zero		1
	.type		_ZN30_INTERNAL_092c552d_4_k_cu_main4cuda3std3__47nulloptE,@object
	.size		_ZN30_INTERNAL_092c552d_4_k_cu_main4cuda3std3__47nulloptE,(_ZN30_INTERNAL_092c552d_4_k_cu_main4cuda3std6ranges3__45__cpo8distanceE - _ZN30_INTERNAL_092c552d_4_k_cu_main4cuda3std3__47nulloptE)
_ZN30_INTERNAL_092c552d_4_k_cu_main4cuda3std3__47nulloptE:
	.zero		1
	.type		_ZN30_INTERNAL_092c552d_4_k_cu_main4cuda3std6ranges3__45__cpo8distanceE,@object
	.size		_ZN30_INTERNAL_092c552d_4_k_cu_main4cuda3std6ranges3__45__cpo8distanceE,(_ZN30_INTERNAL_092c552d_4_k_cu_main6thrust24THRUST_300001_SM_1000_NS12placeholders3_10E - _ZN30_INTERNAL_092c552d_4_k_cu_main4cuda3std6ranges3__45__cpo8distanceE)
_ZN30_INTERNAL_092c552d_4_k_cu_main4cuda3std6ranges3__45__cpo8distanceE:
	.zero		1
	.type		_ZN30_INTERNAL_092c552d_4_k_cu_main6thrust24THRUST_300001_SM_1000_NS12placeholders3_10E,@object
	.size		_ZN30_INTERNAL_092c552d_4_k_cu_main6thrust24THRUST_300001_SM_1000_NS12placeholders3_10E,(_ZN30_INTERNAL_092c552d_4_k_cu_main4cuda3std3__419piecewise_constructE - _ZN30_INTERNAL_092c552d_4_k_cu_main6thrust24THRUST_300001_SM_1000_NS12placeholders3_10E)
_ZN30_INTERNAL_092c552d_4_k_cu_main6thrust24THRUST_300001_SM_1000_NS12placeholders3_10E:
	.zero		1
	.type		_ZN30_INTERNAL_092c552d_4_k_cu_main4cuda3std3__419piecewise_constructE,@object
	.size		_ZN30_INTERNAL_092c552d_4_k_cu_main4cuda3std3__419piecewise_constructE,(_ZN30_INTERNAL_092c552d_4_k_cu_main4cuda3std6ranges3__45__cpo5cdataE - _ZN30_INTERNAL_092c552d_4_k_cu_main4cuda3std3__419piecewise_constructE)
_ZN30_INTERNAL_092c552d_4_k_cu_main4cuda3std3__419piecewise_constructE:
	.zero		1
	.type		_ZN30_INTERNAL_092c552d_4_k_cu_main4cuda3std6ranges3__45__cpo5cdataE,@object
	.size		_ZN30_INTERNAL_092c552d_4_k_cu_main4cuda3std6ranges3__45__cpo5cdataE,(_ZN30_INTERNAL_092c552d_4_k_cu_main6thrust24THRUST_300001_SM_1000_NS12placeholders2_2E - _ZN30_INTERNAL_092c552d_4_k_cu_main4cuda3std6ranges3__45__cpo5cdataE)
_ZN30_INTERNAL_092c552d_4_k_cu_main4cuda3std6ranges3__45__cpo5cdataE:
	.zero		1
	.type		_ZN30_INTERNAL_092c552d_4_k_cu_main6thrust24THRUST_300001_SM_1000_NS12placeholders2_2E,@object
	.size		_ZN30_INTERNAL_092c552d_4_k_cu_main6thrust24THRUST_300001_SM_1000_NS12placeholders2_2E,(_ZN30_INTERNAL_092c552d_4_k_cu_main4cuda3std3__45__cpo3endE - _ZN30_INTERNAL_092c552d_4_k_cu_main6thrust24THRUST_300001_SM_1000_NS12placeholders2_2E)
_ZN30_INTERNAL_092c552d_4_k_cu_main6thrust24THRUST_300001_SM_1000_NS12placeholders2_2E:
	.zero		1
	.type		_ZN30_INTERNAL_092c552d_4_k_cu_main4cuda3std3__45__cpo3endE,@object
	.size		_ZN30_INTERNAL_092c552d_4_k_cu_main4cuda3std3__45__cpo3endE,(_ZN30_INTERNAL_092c552d_4_k_cu_main4cuda3std6ranges3__45__cpo3endE - _ZN30_INTERNAL_092c552d_4_k_cu_main4cuda3std3__45__cpo3endE)
_ZN30_INTERNAL_092c552d_4_k_cu_main4cuda3std3__45__cpo3endE:
	.zero		1
	.type		_ZN30_INTERNAL_092c552d_4_k_cu_main4cuda3std6ranges3__45__cpo3endE,@object
	.size		_ZN30_INTERNAL_092c552d_4_k_cu_main4cuda3std6ranges3__45__cpo3endE,(_ZN30_INTERNAL_092c552d_4_k_cu_main6thrust24THRUST_300001_SM_1000_NS12placeholders2_6E - _ZN30_INTERNAL_092c552d_4_k_cu_main4cuda3std6ranges3__45__cpo3endE)
_ZN30_INTERNAL_092c552d_4_k_cu_main4cuda3std6ranges3__45__cpo3endE:
	.zero		1
	.type		_ZN30_INTERNAL_092c552d_4_k_cu_main6thrust24THRUST_300001_SM_1000_NS12placeholders2_6E,@object
	.size		_ZN30_INTERNAL_092c552d_4_k_cu_main6thrust24THRUST_300001_SM_1000_NS12placeholders2_6E,(_ZN30_INTERNAL_092c552d_4_k_cu_main4cuda3std3__45__cpo4rendE - _ZN30_INTERNAL_092c552d_4_k_cu_main6thrust24THRUST_300001_SM_1000_NS12placeholders2_6E)
_ZN30_INTERNAL_092c552d_4_k_cu_main6thrust24THRUST_300001_SM_1000_NS12placeholders2_6E:
	.zero		1
	.type		_ZN30_INTERNAL_092c552d_4_k_cu_main4cuda3std3__45__cpo4rendE,@object
	.size		_ZN30_INTERNAL_092c552d_4_k_cu_main4cuda3std3__45__cpo4rendE,(_ZN30_INTERNAL_092c552d_4_k_cu_main4cuda3std6ranges3__45__cpo9iter_swapE - _ZN30_INTERNAL_092c552d_4_k_cu_main4cuda3std3__45__cpo4rendE)
_ZN30_INTERNAL_092c552d_4_k_cu_main4cuda3std3__45__cpo4rendE:
	.zero		1
	.type		_ZN30_INTERNAL_092c552d_4_k_cu_main4cuda3std6ranges3__45__cpo9iter_swapE,@object
	.size		_ZN30_INTERNAL_092c552d_4_k_cu_main4cuda3std6ranges3__45__cpo9iter_swapE,(_ZN30_INTERNAL_092c552d_4_k_cu_main4cuda3std3__48unexpectE - _ZN30_INTERNAL_092c552d_4_k_cu_main4cuda3std6ranges3__45__cpo9iter_swapE)
_ZN30_INTERNAL_092c552d_4_k_cu_main4cuda3std6ranges3__45__cpo9iter_swapE:
	.zero		1
	.type		_ZN30_INTERNAL_092c552d_4_k_cu_main4cuda3std3__48unexpectE,@object
	.size		_ZN30_INTERNAL_092c552d_4_k_cu_main4cuda3std3__48unexpectE,(_ZN30_INTERNAL_092c552d_4_k_cu_main6thrust24THRUST_300001_SM_1000_NS8cuda_cub3parE - _ZN30_INTERNAL_092c552d_4_k_cu_main4cuda3std3__48unexpectE)
_ZN30_INTERNAL_092c552d_4_k_cu_main4cuda3std3__48unexpectE:
	.zero		1
	.type		_ZN30_INTERNAL_092c552d_4_k_cu_main6thrust24THRUST_300001_SM_1000_NS8cuda_cub3parE,@object
	.size		_ZN30_INTERNAL_092c552d_4_k_cu_main6thrust24THRUST_300001_SM_1000_NS8cuda_cub3parE,(_ZN30_INTERNAL_092c552d_4_k_cu_main6thrust24THRUST_300001_SM_1000_NS12placeholders2_4E - _ZN30_INTERNAL_092c552d_4_k_cu_main6thrust24THRUST_300001_SM_1000_NS8cuda_cub3parE)
_ZN30_INTERNAL_092c552d_4_k_cu_main6thrust24THRUST_300001_SM_1000_NS8cuda_cub3parE:
	.zero		1
	.type		_ZN30_INTERNAL_092c552d_4_k_cu_main6thrust24THRUST_300001_SM_1000_NS12placeholders2_4E,@object
	.size		_ZN30_INTERNAL_092c552d_4_k_cu_main6thrust24THRUST_300001_SM_1000_NS12placeholders2_4E,(_ZN30_INTERNAL_092c552d_4_k_cu_main4cuda3std3__45__cpo4cendE - _ZN30_INTERNAL_092c552d_4_k_cu_main6thrust24THRUST_300001_SM_1000_NS12placeholders2_4E)
_ZN30_INTERNAL_092c552d_4_k_cu_main6thrust24THRUST_300001_SM_1000_NS12placeholders2_4E:
	.zero		1
	.type		_ZN30_INTERNAL_092c552d_4_k_cu_main4cuda3std3__45__cpo4cendE,@object
	.size		_ZN30_INTERNAL_092c552d_4_k_cu_main4cuda3std3__45__cpo4cendE,(_ZN30_INTERNAL_092c552d_4_k_cu_main4cuda3std6ranges3__45__cpo4cendE - _ZN30_INTERNAL_092c552d_4_k_cu_main4cuda3std3__45__cpo4cendE)
_ZN30_INTERNAL_092c552d_4_k_cu_main4cuda3std3__45__cpo4cendE:
	.zero		1
	.type		_ZN30_INTERNAL_092c552d_4_k_cu_main4cuda3std6ranges3__45__cpo4cendE,@object
	.size		_ZN30_INTERNAL_092c552d_4_k_cu_main4cuda3std6ranges3__45__cpo4cendE,(_ZN30_INTERNAL_092c552d_4_k_cu_main4cuda3std3__420unreachable_sentinelE - _ZN30_INTERNAL_092c552d_4_k_cu_main4cuda3std6ranges3__45__cpo4cendE)
_ZN30_INTERNAL_092c552d_4_k_cu_main4cuda3std6ranges3__45__cpo4cendE:
	.zero		1
	.type		_ZN30_INTERNAL_092c552d_4_k_cu_main4cuda3std3__420unreachable_sentinelE,@object
	.size		_ZN30_INTERNAL_092c552d_4_k_cu_main4cuda3std3__420unreachable_sentinelE,(_ZN30_INTERNAL_092c552d_4_k_cu_main4cuda3std6ranges3__45__cpo5ssizeE - _ZN30_INTERNAL_092c552d_4_k_cu_main4cuda3std3__420unreachable_sentinelE)
_ZN30_INTERNAL_092c552d_4_k_cu_main4cuda3std3__420unreachable_sentinelE:
	.zero		1
	.type		_ZN30_INTERNAL_092c552d_4_k_cu_main4cuda3std6ranges3__45__cpo5ssizeE,@object
	.size		_ZN30_INTERNAL_092c552d_4_k_cu_main4cuda3std6ranges3__45__cpo5ssizeE,(_ZN30_INTERNAL_092c552d_4_k_cu_main6thrust24THRUST_300001_SM_1000_NS12placeholders2_8E - _ZN30_INTERNAL_092c552d_4_k_cu_main4cuda3std6ranges3__45__cpo5ssizeE)
_ZN30_INTERNAL_092c552d_4_k_cu_main4cuda3std6ranges3__45__cpo5ssizeE:
	.zero		1
	.type		_ZN30_INTERNAL_092c552d_4_k_cu_main6thrust24THRUST_300001_SM_1000_NS12placeholders2_8E,@object
	.size		_ZN30_INTERNAL_092c552d_4_k_cu_main6thrust24THRUST_300001_SM_1000_NS12placeholders2_8E,(_ZN30_INTERNAL_092c552d_4_k_cu_main4cuda3std3__45__cpo5crendE - _ZN30_INTERNAL_092c552d_4_k_cu_main6thrust24THRUST_300001_SM_1000_NS12placeholders2_8E)
_ZN30_INTERNAL_092c552d_4_k_cu_main6thrust24THRUST_300001_SM_1000_NS12placeholders2_8E:
	.zero		1
	.type		_ZN30_INTERNAL_092c552d_4_k_cu_main4cuda3std3__45__cpo5crendE,@object
	.size		_ZN30_INTERNAL_092c552d_4_k_cu_main4cuda3std3__45__cpo5crendE,(_ZN30_INTERNAL_092c552d_4_k_cu_main4cuda3std6ranges3__45__cpo4prevE - _ZN30_INTERNAL_092c552d_4_k_cu_main4cuda3std3__45__cpo5crendE)
_ZN30_INTERNAL_092c552d_4_k_cu_main4cuda3std3__45__cpo5crendE:
	.zero		1
	.type		_ZN30_INTERNAL_092c552d_4_k_cu_main4cuda3std6ranges3__45__cpo4prevE,@object
	.size		_ZN30_INTERNAL_092c552d_4_k_cu_main4cuda3std6ranges3__45__cpo4prevE,(_ZN30_INTERNAL_092c552d_4_k_cu_main4cuda3std6ranges3__45__cpo9iter_moveE - _ZN30_INTERNAL_092c552d_4_k_cu_main4cuda3std6ranges3__45__cpo4prevE)
_ZN30_INTERNAL_092c552d_4_k_cu_main4cuda3std6ranges3__45__cpo4prevE:
	.zero		1
	.type		_ZN30_INTERNAL_092c552d_4_k_cu_main4cuda3std6ranges3__45__cpo9iter_moveE,@object
	.size		_ZN30_INTERNAL_092c552d_4_k_cu_main4cuda3std6ranges3__45__cpo9iter_moveE,(_ZN30_INTERNAL_092c552d_4_k_cu_main6thrust24THRUST_300001_SM_1000_NS6system6detail10sequential3seqE - _ZN30_INTERNAL_092c552d_4_k_cu_main4cuda3std6ranges3__45__cpo9iter_moveE)
_ZN30_INTERNAL_092c552d_4_k_cu_main4cuda3std6ranges3__45__cpo9iter_moveE:
	.zero		1
	.type		_ZN30_INTERNAL_092c552d_4_k_cu_main6thrust24THRUST_300001_SM_1000_NS6system6detail10sequential3seqE,@object
	.size		_ZN30_INTERNAL_092c552d_4_k_cu_main6thrust24THRUST_300001_SM_1000_NS6system6detail10sequential3seqE,(.L_31 - _ZN30_INTERNAL_092c552d_4_k_cu_main6thrust24THRUST_300001_SM_1000_NS6system6detail10sequential3seqE)
_ZN30_INTERNAL_092c552d_4_k_cu_main6thrust24THRUST_300001_SM_1000_NS6system6detail10sequential3seqE:
	.zero		1
.L_31:


//--------------------- .nv.shared._ZN3cub18CUB_300001_SM_10006detail4scan16DeviceScanKernelINS2_10policy_hubIiiij8esquerdaE10Policy1000EN6thrust24THRUST_300001_SM_1000_NS6detail15normal_iteratorINS9_10device_ptrIiEEEESE_NS0_13ScanTileStateIiLb1EEES5_NS0_8NullTypeEjiLb0ESH_EEvT0_T1_T2_iT3_T4_T5_ --------------------------
	.section	.nv.shared._ZN3cub18CUB_300001_SM_10006detail4scan16DeviceScanKernelINS2_10policy_hubIiiij8esquerdaE10Policy1000EN6thrust24THRUST_300001_SM_1000_NS6detail15normal_iteratorINS9_10device_ptrIiEEEESE_NS0_13ScanTileStateIiLb1EEES5_NS0_8NullTypeEjiLb0ESH_EEvT0_T1_T2_iT3_T4_T5_,"aw",@nobits
	.sectionflags	@""
	.align	16
.nv.shared._ZN3cub18CUB_300001_SM_10006detail4scan16DeviceScanKernelINS2_10policy_hubIiiij8esquerdaE10Policy1000EN6thrust24THRUST_300001_SM_1000_NS6detail15normal_iteratorINS9_10device_ptrIiEEEESE_NS0_13ScanTileStateIiLb1EEES5_NS0_8NullTypeEjiLb0ESH_EEvT0_T1_T2_iT3_T4_T5_:
	.zero		8720


//--------------------- .nv.shared._ZN3cub18CUB_300001_SM_10006detail6reduce28DeviceReduceSingleTileKernelINS2_10policy_hubIiyN4cuda3__47maximumIiEEE10Policy1000EPiSB_iS8_iiNS5_3std3__410__identityEEEvT0_T1_T2_T3_T4_T6_ --------------------------
	.section	.nv.shared._ZN3cub18CUB_300001_SM_10006detail6reduce28DeviceReduceSingleTileKernelINS2_10policy_hubIiyN4cuda3__47maximumIiEEE10Policy1000EPiSB_iS8_iiNS5_3std3__410__identityEEEvT0_T1_T2_T3_T4_T6_,"aw",@nobits
	.sectionflags	@""
	.align	4
.nv.shared._ZN3cub18CUB_300001_SM_10006detail6reduce28DeviceReduceSingleTileKernelINS2_10policy_hubIiyN4cuda3__47maximumIiEEE10Policy1000EPiSB_iS8_iiNS5_3std3__410__identityEEEvT0_T1_T2_T3_T4_T6_:
	.zero		1068


//--------------------- .nv.shared._ZN3cub18CUB_300001_SM_10006detail6reduce18DeviceReduceKernelINS2_10policy_hubIiyN4cuda3__47maximumIiEEE10Policy1000EN6thrust24THRUST_300001_SM_1000_NS6detail15normal_iteratorINSC_10device_ptrIiEEEEyS8_iNS5_3std3__410__identityEEEvT0_PT3_T1_NS0_13GridEvenShareISO_EET2_T4_ --------------------------
	.section	.nv.shared._ZN3cub18CUB_300001_SM_10006detail6reduce18DeviceReduceKernelINS2_10policy_hubIiyN4cuda3__47maximumIiEEE10Policy1000EN6thrust24THRUST_300001_SM_1000_NS6detail15normal_iteratorINSC_10device_ptrIiEEEEyS8_iNS5_3std3__410__identityEEEvT0_PT3_T1_NS0_13GridEvenShareISO_EET2_T4_,"aw",@nobits
	.sectionflags	@""
	.align	4
.nv.shared._ZN3cub18CUB_300001_SM_10006detail6reduce18DeviceReduceKernelINS2_10policy_hubIiyN4cuda3__47maximumIiEEE10Policy1000EN6thrust24THRUST_300001_SM_1000_NS6detail15normal_iteratorINSC_10device_ptrIiEEEEyS8_iNS5_3std3__410__identityEEEvT0_PT3_T1_NS0_13GridEvenShareISO_EET2_T4_:
	.zero		1068


//--------------------- .nv.shared._ZN3cub18CUB_300001_SM_10006detail6reduce28DeviceReduceSingleTileKernelINS2_10policy_hubIiyN4cuda3__47maximumIiEEE10Policy1000EN6thrust24THRUST_300001_SM_1000_NS6detail15normal_iteratorINSC_10device_ptrIiEEEEPiyS8_iiNS5_3std3__410__identityEEEvT0_T1_T2_T3_T4_T6_ --------------------------
	.section	.nv.shared._ZN3cub18CUB_300001_SM_10006detail6reduce28DeviceReduceSingleTileKernelINS2_10policy_hubIiyN4cuda3__47maximumIiEEE10Policy1000EN6thrust24THRUST_300001_SM_1000_NS6detail15normal_iteratorINSC_10device_ptrIiEEEEPiyS8_iiNS5_3std3__410__identityEEEvT0_T1_T2_T3_T4_T6_,"aw",@nobits
	.sectionflags	@""
	.align	4
.nv.shared._ZN3cub18CUB_300001_SM_10006detail6reduce28DeviceReduceSingleTileKernelINS2_10policy_hubIiyN4cuda3__47maximumIiEEE10Policy1000EN6thrust24THRUST_300001_SM_1000_NS6detail15normal_iteratorINSC_10device_ptrIiEEEEPiyS8_iiNS5_3std3__410__identityEEEvT0_T1_T2_T3_T4_T6_:
	.zero		1068


//--------------------- .nv.shared._ZN3cub18CUB_300001_SM_10006detail6reduce28DeviceReduceSingleTileKernelINS2_10policy_hubIijN4cuda3__47maximumIiEEE10Policy1000EPiSB_iS8_iiNS5_3std3__410__identityEEEvT0_T1_T2_T3_T4_T6_ --------------------------
	.section	.nv.shared._ZN3cub18CUB_300001_SM_10006detail6reduce28DeviceReduceSingleTileKernelINS2_10policy_hubIijN4cuda3__47maximumIiEEE10Policy1000EPiSB_iS8_iiNS5_3std3__410__identityEEEvT0_T1_T2_T3_T4_T6_,"aw",@nobits
	.sectionflags	@""
	.align	4
.nv.shared._ZN3cub18CUB_300001_SM_10006detail6reduce28DeviceReduceSingleTileKernelINS2_10policy_hubIijN4cuda3__47maximumIiEEE10Policy1000EPiSB_iS8_iiNS5_3std3__410__identityEEEvT0_T1_T2_T3_T4_T6_:
	.zero		1068


//--------------------- .nv.shared._ZN3cub18CUB_300001_SM_10006detail6reduce18DeviceReduceKernelINS2_10policy_hubIijN4cuda3__47maximumIiEEE10Policy1000EN6thrust24THRUST_300001_SM_1000_NS6detail15normal_iteratorINSC_10device_ptrIiEEEEjS8_iNS5_3std3__410__identityEEEvT0_PT3_T1_NS0_13GridEvenShareISO_EET2_T4_ --------------------------
	.section	.nv.shared._ZN3cub18CUB_300001_SM_10006detail6reduce18DeviceReduceKernelINS2_10policy_hubIijN4cuda3__47maximumIiEEE10Policy1000EN6thrust24THRUST_300001_SM_1000_NS6detail15normal_iteratorINSC_10device_ptrIiEEEEjS8_iNS5_3std3__410__identityEEEvT0_PT3_T1_NS0_13GridEvenShareISO_EET2_T4_,"aw",@nobits
	.sectionflags	@""
	.align	4
.nv.shared._ZN3cub18CUB_300001_SM_10006detail6reduce18DeviceReduceKernelINS2_10policy_hubIijN4cuda3__47maximumIiEEE10Policy1000EN6thrust24THRUST_300001_SM_1000_NS6detail15normal_iteratorINSC_10device_ptrIiEEEEjS8_iNS5_3std3__410__identityEEEvT0_PT3_T1_NS0_13GridEvenShareISO_EET2_T4_:
	.zero		1068


//--------------------- .nv.shared._ZN3cub18CUB_300001_SM_10006detail6reduce28DeviceReduceSingleTileKernelINS2_10policy_hubIijN4cuda3__47maximumIiEEE10Policy1000EN6thrust24THRUST_300001_SM_1000_NS6detail15normal_iteratorINSC_10device_ptrIiEEEEPijS8_iiNS5_3std3__410__identityEEEvT0_T1_T2_T3_T4_T6_ --------------------------
	.section	.nv.shared._ZN3cub18CUB_300001_SM_10006detail6reduce28DeviceReduceSingleTileKernelINS2_10policy_hubIijN4cuda3__47maximumIiEEE10Policy1000EN6thrust24THRUST_300001_SM_1000_NS6detail15normal_iteratorINSC_10device_ptrIiEEEEPijS8_iiNS5_3std3__410__identityEEEvT0_T1_T2_T3_T4_T6_,"aw",@nobits
	.sectionflags	@""
	.align	4
.nv.shared._ZN3cub18CUB_300001_SM_10006detail6reduce28DeviceReduceSingleTileKernelINS2_10policy_hubIijN4cuda3__47maximumIiEEE10Policy1000EN6thrust24THRUST_300001_SM_1000_NS6detail15normal_iteratorINSC_10device_ptrIiEEEEPijS8_iiNS5_3std3__410__identityEEEvT0_T1_T2_T3_T4_T6_:
	.zero		1068


//--------------------- .nv.constant0._ZN3cub18CUB_300001_SM_10006detail4scan16DeviceScanKernelINS2_10policy_hubIiiim8esquerdaE10Policy1000EN6thrust24THRUST_300001_SM_1000_NS6detail15normal_iteratorINS9_10device_ptrIiEEEESE_NS0_13ScanTileStateIiLb1EEES5_NS0_8NullTypeEmiLb0ESH_EEvT0_T1_T2_iT3_T4_T5_ --------------------------
	.section	.nv.constant0._ZN3cub18CUB_300001_SM_10006detail4scan16DeviceScanKernelINS2_10policy_hubIiiim8esquerdaE10Policy1000EN6thrust24THRUST_300001_SM_1000_NS6detail15normal_iteratorINS9_10device_ptrIiEEEESE_NS0_13ScanTileStateIiLb1EEES5_NS0_8NullTypeEmiLb0ESH_EEvT0_T1_T2_iT3_T4_T5_,"a",@progbits
	.sectionflags	@""
	.align	4
.nv.constant0._ZN3cub18CUB_300001_SM_10006detail4scan16DeviceScanKernelINS2_10policy_hubIiiim8esquerdaE10Policy1000EN6thrust24THRUST_300001_SM_1000_NS6detail15normal_iteratorINS9_10device_ptrIiEEEESE_NS0_13ScanTileStateIiLb1EEES5_NS0_8NullTypeEmiLb0ESH_EEvT0_T1_T2_iT3_T4_T5_:
	.zero		936


//--------------------- .nv.constant0._ZN3cub18CUB_300001_SM_10006detail4scan16DeviceScanKernelINS2_10policy_hubIiiij8esquerdaE10Policy1000EN6thrust24THRUST_300001_SM_1000_NS6detail15normal_iteratorINS9_10device_ptrIiEEEESE_NS0_13ScanTileStateIiLb1EEES5_NS0_8NullTypeEjiLb0ESH_EEvT0_T1_T2_iT3_T4_T5_ --------------------------
	.section	.nv.constant0._ZN3cub18CUB_300001_SM_10006detail4scan16DeviceScanKernelINS2_10policy_hubIiiij8esquerdaE10Policy1000EN6thrust24THRUST_300001_SM_1000_NS6detail15normal_iteratorINS9_10device_ptrIiEEEESE_NS0_13ScanTileStateIiLb1EEES5_NS0_8NullTypeEjiLb0ESH_EEvT0_T1_T2_iT3_T4_T5_,"a",@progbits
	.sectionflags	@""
	.align	4
.nv.constant0._ZN3cub18CUB_300001_SM_10006detail4scan16DeviceScanKernelINS2_10policy_hubIiiij8esquerdaE10Policy1000EN6thrust24THRUST_300001_SM_1000_NS6detail15normal_iteratorINS9_10device_ptrIiEEEESE_NS0_13ScanTileStateIiLb1EEES5_NS0_8NullTypeEjiLb0ESH_EEvT0_T1_T2_iT3_T4_T5_:
	.zero		932


//--------------------- .nv.constant0._ZN3cub18CUB_300001_SM_10006detail4scan20DeviceScanInitKernelINS0_13ScanTileStateIiLb1EEEEEvT_i --------------------------
	.section	.nv.constant0._ZN3cub18CUB_300001_SM_10006detail4scan20DeviceScanInitKernelINS0_13ScanTileStateIiLb1EEEEEvT_i,"a",@progbits
	.sectionflags	@""
	.align	4
.nv.constant0._ZN3cub18CUB_300001_SM_10006detail4scan20DeviceScanInitKernelINS0_13ScanTileStateIiLb1EEEEEvT_i:
	.zero		908


//--------------------- .nv.constant0._ZN3cub18CUB_300001_SM_10006detail6reduce28DeviceReduceSingleTileKernelINS2_10policy_hubIiyN4cuda3__47maximumIiEEE10Policy1000EPiSB_iS8_iiNS5_3std3__410__identityEEEvT0_T1_T2_T3_T4_T6_ --------------------------
	.section	.nv.constant0._ZN3cub18CUB_300001_SM_10006detail6reduce28DeviceReduceSingleTileKernelINS2_10policy_hubIiyN4cuda3__47maximumIiEEE10Policy1000EPiSB_iS8_iiNS5_3std3__410__identityEEEvT0_T1_T2_T3_T4_T6_,"a",@progbits
	.sectionflags	@""
	.align	4
.nv.constant0._ZN3cub18CUB_300001_SM_10006detail6reduce28DeviceReduceSingleTileKernelINS2_10policy_hubIiyN4cuda3__47maximumIiEEE10Policy1000EPiSB_iS8_iiNS5_3std3__410__identityEEEvT0_T1_T2_T3_T4_T6_:
	.zero		925


//--------------------- .nv.constant0._ZN3cub18CUB_300001_SM_10006detail6reduce18DeviceReduceKernelINS2_10policy_hubIiyN4cuda3__47maximumIiEEE10Policy1000EN6thrust24THRUST_300001_SM_1000_NS6detail15normal_iteratorINSC_10device_ptrIiEEEEyS8_iNS5_3std3__410__identityEEEvT0_PT3_T1_NS0_13GridEvenShareISO_EET2_T4_ --------------------------
	.section	.nv.constant0._ZN3cub18CUB_300001_SM_10006detail6reduce18DeviceReduceKernelINS2_10policy_hubIiyN4cuda3__47maximumIiEEE10Policy1000EN6thrust24THRUST_300001_SM_1000_NS6detail15normal_iteratorINSC_10device_ptrIiEEEEyS8_iNS5_3std3__410__identityEEEvT0_PT3_T1_NS0_13GridEvenShareISO_EET2_T4_,"a",@progbits
	.sectionflags	@""
	.align	4
.nv.constant0._ZN3cub18CUB_300001_SM_10006detail6reduce18DeviceReduceKernelINS2_10policy_hubIiyN4cuda3__47maximumIiEEE10Policy1000EN6thrust24THRUST_300001_SM_1000_NS6detail15normal_iteratorINSC_10device_ptrIiEEEEyS8_iNS5_3std3__410__identityEEEvT0_PT3_T1_NS0_13GridEvenShareISO_EET2_T4_:
	.zero		994


//--------------------- .nv.constant0._ZN3cub18CUB_300001_SM_10006detail6reduce28DeviceReduceSingleTileKernelINS2_10policy_hubIiyN4cuda3__47maximumIiEEE10Policy1000EN6thrust24THRUST_300001_SM_1000_NS6detail15normal_iteratorINSC_10device_ptrIiEEEEPiyS8_iiNS5_3std3__410__identityEEEvT0_T1_T2_T3_T4_T6_ --------------------------
	.section	.nv.constant0._ZN3cub18CUB_300001_SM_10006detail6reduce28DeviceReduceSingleTileKernelINS2_10policy_hubIiyN4cuda3__47maximumIiEEE10Policy1000EN6thrust24THRUST_300001_SM_1000_NS6detail15normal_iteratorINSC_10device_ptrIiEEEEPiyS8_iiNS5_3std3__410__identityEEEvT0_T1_T2_T3_T4_T6_,"a",@progbits
	.sectionflags	@""
	.align	4
.nv.constant0._ZN3cub18CUB_300001_SM_10006detail6reduce28DeviceReduceSingleTileKernelINS2_10policy_hubIiyN4cuda3__47maximumIiEEE10Policy1000EN6thrust24THRUST_300001_SM_1000_NS6detail15normal_iteratorINSC_10device_ptrIiEEEEPiyS8_iiNS5_3std3__410__identityEEEvT0_T1_T2_T3_T4_T6_:
	.zero		929


//--------------------- .nv.constant0._ZN3cub18CUB_300001_SM_10006detail6reduce28DeviceReduceSingleTileKernelINS2_10policy_hubIijN4cuda3__47maximumIiEEE10Policy1000EPiSB_iS8_iiNS5_3std3__410__identityEEEvT0_T1_T2_T3_T4_T6_ --------------------------
	.section	.nv.constant0._ZN3cub18CUB_300001_SM_10006detail6reduce28DeviceReduceSingleTileKernelINS2_10policy_hubIijN4cuda3__47maximumIiEEE10Policy1000EPiSB_iS8_iiNS5_3std3__410__identityEEEvT0_T1_T2_T3_T4_T6_,"a",@progbits
	.sectionflags	@""
	.align	4
.nv.constant0._ZN3cub18CUB_300001_SM_10006detail6reduce28DeviceReduceSingleTileKernelINS2_10policy_hubIijN4cuda3__47maximumIiEEE10Policy1000EPiSB_iS8_iiNS5_3std3__410__identityEEEvT0_T1_T2_T3_T4_T6_:
	.zero		925


//--------------------- .nv.constant0._ZN3cub18CUB_300001_SM_10006detail6reduce18DeviceReduceKernelINS2_10policy_hubIijN4cuda3__47maximumIiEEE10Policy1000EN6thrust24THRUST_300001_SM_1000_NS6detail15normal_iteratorINSC_10device_ptrIiEEEEjS8_iNS5_3std3__410__identityEEEvT0_PT3_T1_NS0_13GridEvenShareISO_EET2_T4_ --------------------------
	.section	.nv.constant0._ZN3cub18CUB_300001_SM_10006detail6reduce18DeviceReduceKernelINS2_10policy_hubIijN4cuda3__47maximumIiEEE10Policy1000EN6thrust24THRUST_300001_SM_1000_NS6detail15normal_iteratorINSC_10device_ptrIiEEEEjS8_iNS5_3std3__410__identityEEEvT0_PT3_T1_NS0_13GridEvenShareISO_EET2_T4_,"a",@progbits
	.sectionflags	@""
	.align	4
.nv.constant0._ZN3cub18CUB_300001_SM_10006detail6reduce18DeviceReduceKernelINS2_10policy_hubIijN4cuda3__47maximumIiEEE10Policy1000EN6thrust24THRUST_300001_SM_1000_NS6detail15normal_iteratorINSC_10device_ptrIiEEEEjS8_iNS5_3std3__410__identityEEEvT0_PT3_T1_NS0_13GridEvenShareISO_EET2_T4_:
	.zero		958


//--------------------- .nv.constant0._ZN3cub18CUB_300001_SM_10006detail6reduce28DeviceReduceSingleTileKernelINS2_10policy_hubIijN4cuda3__47maximumIiEEE10Policy1000EN6thrust24THRUST_300001_SM_1000_NS6detail15normal_iteratorINSC_10device_ptrIiEEEEPijS8_iiNS5_3std3__410__identityEEEvT0_T1_T2_T3_T4_T6_ --------------------------
	.section	.nv.constant0._ZN3cub18CUB_300001_SM_10006detail6reduce28DeviceReduceSingleTileKernelINS2_10policy_hubIijN4cuda3__47maximumIiEEE10Policy1000EN6thrust24THRUST_300001_SM_1000_NS6detail15normal_iteratorINSC_10device_ptrIiEEEEPijS8_iiNS5_3std3__410__identityEEEvT0_T1_T2_T3_T4_T6_,"a",@progbits
	.sectionflags	@""
	.align	4
.nv.constant0._ZN3cub18CUB_300001_SM_10006detail6reduce28DeviceReduceSingleTileKernelINS2_10policy_hubIijN4cuda3__47maximumIiEEE10Policy1000EN6thrust24THRUST_300001_SM_1000_NS6detail15normal_iteratorINSC_10device_ptrIiEEEEPijS8_iiNS5_3std3__410__identityEEEvT0_T1_T2_T3_T4_T6_:
	.zero		925


//--------------------- .nv.constant0._ZN3cub18CUB_300001_SM_10006detail9transform16transform_kernelINS2_10policy_hubILb1EN4cuda3std3__45tupleIJN6thrust24THRUST_300001_SM_1000_NS17counting_iteratorIiNSA_11use_defaultESC_SC_EEEEEE10policy1000El11meu_functorNSA_6detail15normal_iteratorINSA_10device_ptrIiEEEEJSD_EEEvT0_iT1_T2_DpNS2_10kernel_argIT3_EE --------------------------
	.section	.nv.constant0._ZN3cub18CUB_300001_SM_10006detail9transform16transform_kernelINS2_10policy_hubILb1EN4cuda3std3__45tupleIJN6thrust24THRUST_300001_SM_1000_NS17counting_iteratorIiNSA_11use_defaultESC_SC_EEEEEE10policy1000El11meu_functorNSA_6detail15normal_iteratorINSA_10device_ptrIiEEEEJSD_EEEvT0_iT1_T2_DpNS2_10kernel_argIT3_EE,"a",@progbits
	.sectionflags	@""
	.align	4
.nv.constant0._ZN3cub18CUB_300001_SM_10006detail9transform16transform_kernelINS2_10policy_hubILb1EN4cuda3std3__45tupleIJN6thrust24THRUST_300001_SM_1000_NS17counting_iteratorIiNSA_11use_defaultESC_SC_EEEEEE10policy1000El11meu_functorNSA_6detail15normal_iteratorINSA_10device_ptrIiEEEEJSD_EEEvT0_iT1_T2_DpNS2_10kernel_argIT3_EE:
	.zero		960


//--------------------- .nv.constant0._ZN3cub18CUB_300001_SM_10006detail9transform16transform_kernelINS2_10policy_hubILb1EN4cuda3std3__45tupleIJN6thrust24THRUST_300001_SM_1000_NS17counting_iteratorIiNSA_11use_defaultESC_SC_EEEEEE10policy1000Ei11meu_functorNSA_6detail15normal_iteratorINSA_10device_ptrIiEEEEJSD_EEEvT0_iT1_T2_DpNS2_10kernel_argIT3_EE --------------------------
	.section	.nv.constant0._ZN3cub18CUB_300001_SM_10006detail9transform16transform_kernelINS2_10policy_hubILb1EN4cuda3std3__45tupleIJN6thrust24THRUST_300001_SM_1000_NS17counting_iteratorIiNSA_11use_defaultESC_SC_EEEEEE10policy1000Ei11meu_functorNSA_6detail15normal_iteratorINSA_10device_ptrIiEEEEJSD_EEEvT0_iT1_T2_DpNS2_10kernel_argIT3_EE,"a",@progbits
	.sectionflags	@""
	.align	4
.nv.constant0._ZN3cub18CUB_300001_SM_10006detail9transform16transform_kernelINS2_10policy_hubILb1EN4cuda3std3__45tupleIJN6thrust24THRUST_300001_SM_1000_NS17counting_iteratorIiNSA_11use_defaultESC_SC_EEEEEE10policy1000Ei11meu_functorNSA_6detail15normal_iteratorINSA_10device_ptrIiEEEEJSD_EEEvT0_iT1_T2_DpNS2_10kernel_argIT3_EE:
	.zero		952


//--------------------- .nv.constant0._ZN3cub18CUB_300001_SM_10006detail8for_each13static_kernelINS2_12policy_hub_t12policy_500_tElN6thrust24THRUST_300001_SM_1000_NS8cuda_cub6__fill7functorINS7_6detail15normal_iteratorINS7_10device_ptrIiEEEEiEEEEvT0_T1_ --------------------------
	.section	.nv.constant0._ZN3cub18CUB_300001_SM_10006detail8for_each13static_kernelINS2_12policy_hub_t12policy_500_tElN6thrust24THRUST_300001_SM_1000_NS8cuda_cub6__fill7functorINS7_6detail15normal_iteratorINS7_10device_ptrIiEEEEiEEEEvT0_T1_,"a",@progbits
	.sectionflags	@""
	.align	4
.nv.constant0._ZN3cub18CUB_300001_SM_10006detail8for_each13static_kernelINS2_12policy_hub_t12policy_500_tElN6thrust24THRUST_300001_SM_1000_NS8cuda_cub6__fill7functorINS7_6detail15normal_iteratorINS7_10device_ptrIiEEEEiEEEEvT0_T1_:
	.zero		920


//--------------------- .nv.constant0._ZN3cub18CUB_300001_SM_10006detail8for_each13static_kernelINS2_12policy_hub_t12policy_500_tEmN6thrust24THRUST_300001_SM_1000_NS8cuda_cub6__fill7functorINS7_6detail15normal_iteratorINS7_10device_ptrIiEEEEiEEEEvT0_T1_ --------------------------
	.section	.nv.constant0._ZN3cub18CUB_300001_SM_10006detail8for_each13static_kernelINS2_12policy_hub_t12policy_500_tEmN6thrust24THRUST_300001_SM_1000_NS8cuda_cub6__fill7functorINS7_6detail15normal_iteratorINS7_10device_ptrIiEEEEiEEEEvT0_T1_,"a",@progbits
	.sectionflags	@""
	.align	4
.nv.constant0._ZN3cub18CUB_300001_SM_10006detail8for_each13static_kernelINS2_12policy_hub_t12policy_500_tEmN6thrust24THRUST_300001_SM_1000_NS8cuda_cub6__fill7functorINS7_6detail15normal_iteratorINS7_10device_ptrIiEEEEiEEEEvT0_T1_:
	.zero		920


//--------------------- .nv.constant0._ZN3cub18CUB_300001_SM_10006detail8for_each13static_kernelINS2_12policy_hub_t12policy_500_tEmN6thrust24THRUST_300001_SM_1000_NS8cuda_cub20__uninitialized_fill7functorINS7_10device_ptrIiEEiEEEEvT0_T1_ --------------------------
	.section	.nv.constant0._ZN3cub18CUB_300001_SM_10006detail8for_each13static_kernelINS2_12policy_hub_t12policy_500_tEmN6thrust24THRUST_300001_SM_1000_NS8cuda_cub20__uninitialized_fill7functorINS7_10device_ptrIiEEiEEEEvT0_T1_,"a",@progbits
	.sectionflags	@""
	.align	4
.nv.constant0._ZN3cub18CUB_300001_SM_10006detail8for_each13static_kernelINS2_12policy_hub_t12policy_500_tEmN6thrust24THRUST_300001_SM_1000_NS8cuda_cub20__uninitialized_fill7functorINS7_10device_ptrIiEEiEEEEvT0_T1_:
	.zero		920


//--------------------- .nv.constant0._ZN3cub18CUB_300001_SM_10006detail11EmptyKernelIvEEvv --------------------------
	.section	.nv.constant0._ZN3cub18CUB_300001_SM_10006detail11EmptyKernelIvEEvv,"a",@progbits
	.sectionflags	@""
	.align	4
.nv.constant0._ZN3cub18CUB_300001_SM_10006detail11EmptyKernelIvEEvv:
	.zero		896


//--------------------- SYMBOLS --------------------------

	.type		.nv.reservedSmem.offset0,@object
	.size		.nv.reservedSmem.offset0,0x4
	.type		.nv.reservedSmem.cap,@object
	.size		.nv.reservedSmem.cap,0x4
